//
// Generated by NVIDIA NVVM Compiler
//
// Compiler Build ID: CL-36424714
// Cuda compilation tools, release 13.0, V13.0.88
// Based on NVVM 20.0.0
//

.version 9.0
.target sm_100
.address_size 64

	// .globl	_Z20setBoundaryCondition4Grid
.func  (.param .b64 func_retval0) __internal_accurate_pow
(
	.param .b64 __internal_accurate_pow_param_0,
	.param .b64 __internal_accurate_pow_param_1
)
;
// _ZZ14computeAmaxOptPd4GridE6aBlock has been demoted

.visible .entry _Z20setBoundaryCondition4Grid(
	.param .align 8 .b8 _Z20setBoundaryCondition4Grid_param_0[24]
)
{
	.reg .pred 	%p<33>;
	.reg .b32 	%r<40>;
	.reg .b64 	%rd<81>;
	.reg .b64 	%fd<17>;

	ld.param.v2.u32 	{%r6, %r7}, [_Z20setBoundaryCondition4Grid_param_0+8];
	ld.param.u64 	%rd5, [_Z20setBoundaryCondition4Grid_param_0];
	cvta.to.global.u64 	%rd1, %rd5;
	mov.u32 	%r9, %ctaid.x;
	mov.u32 	%r10, %ntid.x;
	mov.u32 	%r11, %tid.x;
	mad.lo.s32 	%r12, %r9, %r10, %r11;
	mov.u32 	%r14, %ctaid.y;
	mov.u32 	%r15, %ntid.y;
	mov.u32 	%r16, %tid.y;
	mad.lo.s32 	%r17, %r14, %r15, %r16;
	setp.gt.s32 	%p5, %r12, 1;
	add.s32 	%r19, %r6, 2;
	setp.lt.s32 	%p6, %r12, %r19;
	and.pred  	%p7, %p5, %p6;
	setp.lt.u32 	%p8, %r17, 2;
	and.pred  	%p1, %p7, %p8;
	add.s32 	%r20, %r6, 4;
	shl.b32 	%r21, %r20, 1;
	add.s32 	%r2, %r21, %r12;
	add.s32 	%r22, %r7, 4;
	mul.lo.s32 	%r3, %r22, %r20;
	mul.lo.s32 	%r4, %r20, %r17;
	add.s32 	%r23, %r4, %r12;
	add.s32 	%r24, %r7, 2;
	setp.ge.s32 	%p9, %r17, %r24;
	and.pred  	%p10, %p7, %p9;
	setp.lt.s32 	%p11, %r17, %r22;
	and.pred  	%p2, %p10, %p11;
	mad.lo.s32 	%r25, %r20, -3, %r3;
	add.s32 	%r5, %r25, %r12;
	setp.lt.u32 	%p13, %r12, 2;
	and.pred  	%p3, %p13, %p11;
	setp.ge.s32 	%p14, %r12, %r19;
	setp.lt.s32 	%p15, %r12, %r20;
	and.pred  	%p16, %p11, %p15;
	and.pred  	%p4, %p16, %p14;
	mul.wide.s32 	%rd6, %r23, 8;
	add.s64 	%rd2, %rd1, %rd6;
	not.pred 	%p17, %p1;
	@%p17 bra 	$L__BB0_2;
	mul.wide.s32 	%rd7, %r2, 8;
	add.s64 	%rd8, %rd1, %rd7;
	ld.global.f64 	%fd1, [%rd8];
	st.global.f64 	[%rd2], %fd1;
$L__BB0_2:
	not.pred 	%p18, %p2;
	@%p18 bra 	$L__BB0_4;
	mul.wide.s32 	%rd9, %r5, 8;
	add.s64 	%rd10, %rd1, %rd9;
	ld.global.f64 	%fd2, [%rd10];
	st.global.f64 	[%rd2], %fd2;
$L__BB0_4:
	not.pred 	%p19, %p3;
	@%p19 bra 	$L__BB0_6;
	mul.wide.s32 	%rd11, %r4, 8;
	add.s64 	%rd12, %rd1, %rd11;
	ld.global.f64 	%fd3, [%rd12+16];
	st.global.f64 	[%rd2], %fd3;
$L__BB0_6:
	not.pred 	%p20, %p4;
	@%p20 bra 	$L__BB0_8;
	cvt.s64.s32 	%rd13, %r4;
	cvt.s64.s32 	%rd14, %r6;
	add.s64 	%rd15, %rd14, %rd13;
	shl.b64 	%rd16, %rd15, 3;
	add.s64 	%rd17, %rd1, %rd16;
	ld.global.f64 	%fd4, [%rd17+8];
	st.global.f64 	[%rd2], %fd4;
$L__BB0_8:
	cvt.s64.s32 	%rd3, %r3;
	mul.wide.s32 	%rd18, %r3, 8;
	add.s64 	%rd4, %rd2, %rd18;
	@%p17 bra 	$L__BB0_10;
	add.s32 	%r26, %r2, %r3;
	mul.wide.s32 	%rd19, %r26, 8;
	add.s64 	%rd20, %rd1, %rd19;
	ld.global.f64 	%fd5, [%rd20];
	st.global.f64 	[%rd4], %fd5;
$L__BB0_10:
	@%p18 bra 	$L__BB0_12;
	add.s32 	%r27, %r5, %r3;
	mul.wide.s32 	%rd21, %r27, 8;
	add.s64 	%rd22, %rd1, %rd21;
	ld.global.f64 	%fd6, [%rd22];
	st.global.f64 	[%rd4], %fd6;
$L__BB0_12:
	@%p19 bra 	$L__BB0_14;
	cvt.s64.s32 	%rd23, %r4;
	add.s64 	%rd24, %rd23, %rd3;
	shl.b64 	%rd25, %rd24, 3;
	add.s64 	%rd26, %rd1, %rd25;
	ld.global.f64 	%fd7, [%rd26+16];
	st.global.f64 	[%rd4], %fd7;
$L__BB0_14:
	@%p20 bra 	$L__BB0_16;
	cvt.s64.s32 	%rd27, %r4;
	cvt.s64.s32 	%rd28, %r6;
	add.s64 	%rd29, %rd28, %rd27;
	add.s64 	%rd30, %rd29, %rd3;
	shl.b64 	%rd31, %rd30, 3;
	add.s64 	%rd32, %rd1, %rd31;
	ld.global.f64 	%fd8, [%rd32+8];
	st.global.f64 	[%rd4], %fd8;
$L__BB0_16:
	@%p17 bra 	$L__BB0_18;
	shl.b32 	%r28, %r3, 1;
	add.s32 	%r29, %r2, %r28;
	mul.wide.s32 	%rd33, %r29, 8;
	add.s64 	%rd34, %rd1, %rd33;
	ld.global.f64 	%fd9, [%rd34];
	mul.wide.s32 	%rd35, %r28, 8;
	add.s64 	%rd36, %rd2, %rd35;
	st.global.f64 	[%rd36], %fd9;
$L__BB0_18:
	@%p18 bra 	$L__BB0_20;
	shl.b32 	%r30, %r3, 1;
	add.s32 	%r31, %r5, %r30;
	mul.wide.s32 	%rd37, %r31, 8;
	add.s64 	%rd38, %rd1, %rd37;
	ld.global.f64 	%fd10, [%rd38];
	mul.wide.s32 	%rd39, %r30, 8;
	add.s64 	%rd40, %rd2, %rd39;
	st.global.f64 	[%rd40], %fd10;
$L__BB0_20:
	@%p19 bra 	$L__BB0_22;
	shl.b32 	%r32, %r3, 1;
	cvt.s64.s32 	%rd41, %r32;
	cvt.s64.s32 	%rd42, %r4;
	add.s64 	%rd43, %rd42, %rd41;
	shl.b64 	%rd44, %rd43, 3;
	add.s64 	%rd45, %rd1, %rd44;
	ld.global.f64 	%fd11, [%rd45+16];
	mul.wide.s32 	%rd46, %r32, 8;
	add.s64 	%rd47, %rd2, %rd46;
	st.global.f64 	[%rd47], %fd11;
$L__BB0_22:
	@%p20 bra 	$L__BB0_24;
	shl.b32 	%r33, %r3, 1;
	cvt.s64.s32 	%rd48, %r33;
	cvt.s64.s32 	%rd49, %r4;
	cvt.s64.s32 	%rd50, %r6;
	add.s64 	%rd51, %rd50, %rd49;
	add.s64 	%rd52, %rd51, %rd48;
	shl.b64 	%rd53, %rd52, 3;
	add.s64 	%rd54, %rd1, %rd53;
	ld.global.f64 	%fd12, [%rd54+8];
	mul.wide.s32 	%rd55, %r33, 8;
	add.s64 	%rd56, %rd2, %rd55;
	st.global.f64 	[%rd56], %fd12;
$L__BB0_24:
	@%p17 bra 	$L__BB0_26;
	mul.lo.s32 	%r34, %r3, 3;
	add.s32 	%r35, %r2, %r34;
	mul.wide.s32 	%rd57, %r35, 8;
	add.s64 	%rd58, %rd1, %rd57;
	ld.global.f64 	%fd13, [%rd58];
	mul.wide.s32 	%rd59, %r34, 8;
	add.s64 	%rd60, %rd2, %rd59;
	st.global.f64 	[%rd60], %fd13;
$L__BB0_26:
	@%p18 bra 	$L__BB0_28;
	mul.lo.s32 	%r36, %r3, 3;
	add.s32 	%r37, %r5, %r36;
	mul.wide.s32 	%rd61, %r37, 8;
	add.s64 	%rd62, %rd1, %rd61;
	ld.global.f64 	%fd14, [%rd62];
	mul.wide.s32 	%rd63, %r36, 8;
	add.s64 	%rd64, %rd2, %rd63;
	st.global.f64 	[%rd64], %fd14;
$L__BB0_28:
	@%p19 bra 	$L__BB0_30;
	mul.lo.s32 	%r38, %r3, 3;
	cvt.s64.s32 	%rd65, %r38;
	cvt.s64.s32 	%rd66, %r4;
	add.s64 	%rd67, %rd66, %rd65;
	shl.b64 	%rd68, %rd67, 3;
	add.s64 	%rd69, %rd1, %rd68;
	ld.global.f64 	%fd15, [%rd69+16];
	mul.wide.s32 	%rd70, %r38, 8;
	add.s64 	%rd71, %rd2, %rd70;
	st.global.f64 	[%rd71], %fd15;
$L__BB0_30:
	@%p20 bra 	$L__BB0_32;
	mul.lo.s32 	%r39, %r3, 3;
	cvt.s64.s32 	%rd72, %r39;
	cvt.s64.s32 	%rd73, %r4;
	cvt.s64.s32 	%rd74, %r6;
	add.s64 	%rd75, %rd74, %rd73;
	add.s64 	%rd76, %rd75, %rd72;
	shl.b64 	%rd77, %rd76, 3;
	add.s64 	%rd78, %rd1, %rd77;
	ld.global.f64 	%fd16, [%rd78+8];
	mul.wide.s32 	%rd79, %r39, 8;
	add.s64 	%rd80, %rd2, %rd79;
	st.global.f64 	[%rd80], %fd16;
$L__BB0_32:
	ret;

}
	// .globl	_Z14computeAmaxOptPd4Grid
.visible .entry _Z14computeAmaxOptPd4Grid(
	.param .u64 .ptr .align 1 _Z14computeAmaxOptPd4Grid_param_0,
	.param .align 8 .b8 _Z14computeAmaxOptPd4Grid_param_1[24]
)
{
	.reg .pred 	%p<98>;
	.reg .b16 	%rs<5>;
	.reg .b32 	%r<154>;
	.reg .b64 	%rd<15>;
	.reg .b64 	%fd<148>;
	// demoted variable
	.shared .align 8 .b8 _ZZ14computeAmaxOptPd4GridE6aBlock[8192];
	ld.param.u64 	%rd2, [_Z14computeAmaxOptPd4Grid_param_1];
	ld.param.u64 	%rd1, [_Z14computeAmaxOptPd4Grid_param_0];
	ld.param.v2.u32 	{%r31, %r32}, [_Z14computeAmaxOptPd4Grid_param_1+8];
	mov.u32 	%r3, %ctaid.x;
	mov.u32 	%r4, %ntid.x;
	mov.u32 	%r5, %tid.x;
	mad.lo.s32 	%r33, %r3, %r4, %r5;
	mov.u32 	%r7, %ctaid.y;
	mov.u32 	%r8, %ntid.y;
	mov.u32 	%r9, %tid.y;
	mad.lo.s32 	%r34, %r7, %r8, %r9;
	setp.lt.s32 	%p1, %r33, 2;
	add.s32 	%r35, %r31, 2;
	setp.ge.s32 	%p2, %r33, %r35;
	or.pred  	%p3, %p1, %p2;
	setp.lt.u32 	%p4, %r34, 2;
	or.pred  	%p5, %p4, %p3;
	add.s32 	%r36, %r32, 2;
	setp.ge.s32 	%p6, %r34, %r36;
	mov.f64 	%fd147, 0d0000000000000000;
	or.pred  	%p7, %p5, %p6;
	@%p7 bra 	$L__BB1_40;
	cvta.to.global.u64 	%rd3, %rd2;
	add.s32 	%r37, %r32, 4;
	add.s32 	%r38, %r31, 4;
	mad.lo.s32 	%r39, %r34, %r38, %r33;
	mul.wide.s32 	%rd4, %r39, 8;
	add.s64 	%rd5, %rd3, %rd4;
	ld.global.f64 	%fd1, [%rd5];
	add.s32 	%r40, %r37, %r34;
	mad.lo.s32 	%r41, %r40, %r38, %r33;
	mul.wide.s32 	%rd6, %r41, 8;
	add.s64 	%rd7, %rd3, %rd6;
	ld.global.f64 	%fd2, [%rd7];
	add.s32 	%r42, %r40, %r37;
	mad.lo.s32 	%r43, %r42, %r38, %r33;
	mul.wide.s32 	%rd8, %r43, 8;
	add.s64 	%rd9, %rd3, %rd8;
	ld.global.f64 	%fd3, [%rd9];
	add.s32 	%r44, %r42, %r37;
	mad.lo.s32 	%r45, %r44, %r38, %r33;
	mul.wide.s32 	%rd10, %r45, 8;
	add.s64 	%rd11, %rd3, %rd10;
	ld.global.f64 	%fd4, [%rd11];
	div.rn.f64 	%fd5, %fd2, %fd1;
	div.rn.f64 	%fd6, %fd3, %fd1;
	{
	.reg .b32 %temp; 
	mov.b64 	{%temp, %r11}, %fd2;
	}
	mov.f64 	%fd55, 0d4000000000000000;
	{
	.reg .b32 %temp; 
	mov.b64 	{%temp, %r46}, %fd55;
	}
	and.b32  	%r13, %r46, 2146435072;
	setp.eq.s32 	%p8, %r13, 1062207488;
	abs.f64 	%fd7, %fd2;
	{ // callseq 0, 0
	.param .b64 param0;
	st.param.f64 	[param0], %fd7;
	.param .b64 param1;
	st.param.f64 	[param1], 0d4000000000000000;
	.param .b64 retval0;
	call.uni (retval0), 
	__internal_accurate_pow, 
	(
	param0, 
	param1
	);
	ld.param.f64 	%fd56, [retval0];
	} // callseq 0
	setp.lt.s32 	%p9, %r11, 0;
	neg.f64 	%fd58, %fd56;
	selp.f64 	%fd59, %fd58, %fd56, %p8;
	selp.f64 	%fd138, %fd59, %fd56, %p9;
	setp.neu.f64 	%p10, %fd2, 0d0000000000000000;
	@%p10 bra 	$L__BB1_3;
	selp.b32 	%r47, %r11, 0, %p8;
	setp.lt.s32 	%p12, %r46, 0;
	or.b32  	%r48, %r47, 2146435072;
	selp.b32 	%r49, %r48, %r47, %p12;
	mov.b32 	%r50, 0;
	mov.b64 	%fd138, {%r50, %r49};
$L__BB1_3:
	add.f64 	%fd60, %fd2, 0d4000000000000000;
	{
	.reg .b32 %temp; 
	mov.b64 	{%temp, %r51}, %fd60;
	}
	and.b32  	%r52, %r51, 2146435072;
	setp.ne.s32 	%p13, %r52, 2146435072;
	@%p13 bra 	$L__BB1_8;
	setp.num.f64 	%p14, %fd2, %fd2;
	@%p14 bra 	$L__BB1_6;
	mov.f64 	%fd61, 0d4000000000000000;
	add.rn.f64 	%fd138, %fd2, %fd61;
	bra.uni 	$L__BB1_8;
$L__BB1_6:
	setp.neu.f64 	%p15, %fd7, 0d7FF0000000000000;
	@%p15 bra 	$L__BB1_8;
	setp.lt.s32 	%p18, %r46, 0;
	selp.b32 	%r54, 0, 2146435072, %p18;
	and.b32  	%r55, %r46, 2147483647;
	setp.ne.s32 	%p19, %r55, 1071644672;
	or.b32  	%r56, %r54, -2147483648;
	selp.b32 	%r57, %r56, %r54, %p19;
	selp.b32 	%r58, %r57, %r54, %p8;
	selp.b32 	%r59, %r58, %r54, %p9;
	mov.b32 	%r60, 0;
	mov.b64 	%fd138, {%r60, %r59};
$L__BB1_8:
	setp.eq.f64 	%p21, %fd2, 0d3FF0000000000000;
	mul.f64 	%fd62, %fd138, 0d3FE0000000000000;
	selp.f64 	%fd63, 0d3FE0000000000000, %fd62, %p21;
	div.rn.f64 	%fd64, %fd63, %fd1;
	sub.f64 	%fd14, %fd4, %fd64;
	{
	.reg .b32 %temp; 
	mov.b64 	{%temp, %r14}, %fd3;
	}
	abs.f64 	%fd15, %fd3;
	{ // callseq 1, 0
	.param .b64 param0;
	st.param.f64 	[param0], %fd15;
	.param .b64 param1;
	st.param.f64 	[param1], 0d4000000000000000;
	.param .b64 retval0;
	call.uni (retval0), 
	__internal_accurate_pow, 
	(
	param0, 
	param1
	);
	ld.param.f64 	%fd65, [retval0];
	} // callseq 1
	setp.lt.s32 	%p22, %r14, 0;
	neg.f64 	%fd67, %fd65;
	selp.f64 	%fd68, %fd67, %fd65, %p8;
	selp.f64 	%fd140, %fd68, %fd65, %p22;
	setp.neu.f64 	%p23, %fd3, 0d0000000000000000;
	@%p23 bra 	$L__BB1_10;
	selp.b32 	%r62, %r14, 0, %p8;
	setp.lt.s32 	%p25, %r46, 0;
	or.b32  	%r63, %r62, 2146435072;
	selp.b32 	%r64, %r63, %r62, %p25;
	mov.b32 	%r65, 0;
	mov.b64 	%fd140, {%r65, %r64};
$L__BB1_10:
	add.f64 	%fd69, %fd3, 0d4000000000000000;
	{
	.reg .b32 %temp; 
	mov.b64 	{%temp, %r66}, %fd69;
	}
	and.b32  	%r67, %r66, 2146435072;
	setp.ne.s32 	%p26, %r67, 2146435072;
	@%p26 bra 	$L__BB1_15;
	setp.num.f64 	%p27, %fd3, %fd3;
	@%p27 bra 	$L__BB1_13;
	mov.f64 	%fd70, 0d4000000000000000;
	add.rn.f64 	%fd140, %fd3, %fd70;
	bra.uni 	$L__BB1_15;
$L__BB1_13:
	setp.neu.f64 	%p28, %fd15, 0d7FF0000000000000;
	@%p28 bra 	$L__BB1_15;
	setp.lt.s32 	%p29, %r14, 0;
	setp.eq.s32 	%p30, %r13, 1062207488;
	setp.lt.s32 	%p31, %r46, 0;
	selp.b32 	%r69, 0, 2146435072, %p31;
	and.b32  	%r70, %r46, 2147483647;
	setp.ne.s32 	%p32, %r70, 1071644672;
	or.b32  	%r71, %r69, -2147483648;
	selp.b32 	%r72, %r71, %r69, %p32;
	selp.b32 	%r73, %r72, %r69, %p30;
	selp.b32 	%r74, %r73, %r69, %p29;
	mov.b32 	%r75, 0;
	mov.b64 	%fd140, {%r75, %r74};
$L__BB1_15:
	setp.eq.s32 	%p33, %r13, 1062207488;
	setp.eq.f64 	%p34, %fd3, 0d3FF0000000000000;
	mul.f64 	%fd71, %fd140, 0d3FE0000000000000;
	selp.f64 	%fd72, 0d3FE0000000000000, %fd71, %p34;
	div.rn.f64 	%fd73, %fd72, %fd1;
	sub.f64 	%fd22, %fd14, %fd73;
	{
	.reg .b32 %temp; 
	mov.b64 	{%temp, %r15}, %fd5;
	}
	abs.f64 	%fd23, %fd5;
	{ // callseq 2, 0
	.param .b64 param0;
	st.param.f64 	[param0], %fd23;
	.param .b64 param1;
	st.param.f64 	[param1], 0d4000000000000000;
	.param .b64 retval0;
	call.uni (retval0), 
	__internal_accurate_pow, 
	(
	param0, 
	param1
	);
	ld.param.f64 	%fd74, [retval0];
	} // callseq 2
	setp.lt.s32 	%p35, %r15, 0;
	neg.f64 	%fd76, %fd74;
	selp.f64 	%fd77, %fd76, %fd74, %p33;
	selp.f64 	%fd142, %fd77, %fd74, %p35;
	setp.neu.f64 	%p36, %fd5, 0d0000000000000000;
	@%p36 bra 	$L__BB1_17;
	setp.eq.s32 	%p37, %r13, 1062207488;
	selp.b32 	%r77, %r15, 0, %p37;
	setp.lt.s32 	%p38, %r46, 0;
	or.b32  	%r78, %r77, 2146435072;
	selp.b32 	%r79, %r78, %r77, %p38;
	mov.b32 	%r80, 0;
	mov.b64 	%fd142, {%r80, %r79};
$L__BB1_17:
	add.f64 	%fd78, %fd5, 0d4000000000000000;
	{
	.reg .b32 %temp; 
	mov.b64 	{%temp, %r81}, %fd78;
	}
	and.b32  	%r82, %r81, 2146435072;
	setp.ne.s32 	%p39, %r82, 2146435072;
	@%p39 bra 	$L__BB1_22;
	setp.num.f64 	%p40, %fd5, %fd5;
	@%p40 bra 	$L__BB1_20;
	mov.f64 	%fd79, 0d4000000000000000;
	add.rn.f64 	%fd142, %fd5, %fd79;
	bra.uni 	$L__BB1_22;
$L__BB1_20:
	setp.neu.f64 	%p41, %fd23, 0d7FF0000000000000;
	@%p41 bra 	$L__BB1_22;
	setp.lt.s32 	%p42, %r15, 0;
	setp.eq.s32 	%p43, %r13, 1062207488;
	setp.lt.s32 	%p44, %r46, 0;
	selp.b32 	%r84, 0, 2146435072, %p44;
	and.b32  	%r85, %r46, 2147483647;
	setp.ne.s32 	%p45, %r85, 1071644672;
	or.b32  	%r86, %r84, -2147483648;
	selp.b32 	%r87, %r86, %r84, %p45;
	selp.b32 	%r88, %r87, %r84, %p43;
	selp.b32 	%r89, %r88, %r84, %p42;
	mov.b32 	%r90, 0;
	mov.b64 	%fd142, {%r90, %r89};
$L__BB1_22:
	setp.eq.s32 	%p46, %r13, 1062207488;
	setp.eq.f64 	%p47, %fd5, 0d3FF0000000000000;
	selp.f64 	%fd30, 0d3FF0000000000000, %fd142, %p47;
	{
	.reg .b32 %temp; 
	mov.b64 	{%temp, %r16}, %fd6;
	}
	abs.f64 	%fd31, %fd6;
	{ // callseq 3, 0
	.param .b64 param0;
	st.param.f64 	[param0], %fd31;
	.param .b64 param1;
	st.param.f64 	[param1], 0d4000000000000000;
	.param .b64 retval0;
	call.uni (retval0), 
	__internal_accurate_pow, 
	(
	param0, 
	param1
	);
	ld.param.f64 	%fd80, [retval0];
	} // callseq 3
	setp.lt.s32 	%p48, %r16, 0;
	neg.f64 	%fd82, %fd80;
	selp.f64 	%fd83, %fd82, %fd80, %p46;
	selp.f64 	%fd144, %fd83, %fd80, %p48;
	setp.neu.f64 	%p49, %fd6, 0d0000000000000000;
	@%p49 bra 	$L__BB1_24;
	setp.eq.s32 	%p50, %r13, 1062207488;
	selp.b32 	%r92, %r16, 0, %p50;
	setp.lt.s32 	%p51, %r46, 0;
	or.b32  	%r93, %r92, 2146435072;
	selp.b32 	%r94, %r93, %r92, %p51;
	mov.b32 	%r95, 0;
	mov.b64 	%fd144, {%r95, %r94};
$L__BB1_24:
	add.f64 	%fd84, %fd6, 0d4000000000000000;
	{
	.reg .b32 %temp; 
	mov.b64 	{%temp, %r96}, %fd84;
	}
	and.b32  	%r97, %r96, 2146435072;
	setp.ne.s32 	%p52, %r97, 2146435072;
	@%p52 bra 	$L__BB1_29;
	setp.num.f64 	%p53, %fd6, %fd6;
	@%p53 bra 	$L__BB1_27;
	mov.f64 	%fd85, 0d4000000000000000;
	add.rn.f64 	%fd144, %fd6, %fd85;
	bra.uni 	$L__BB1_29;
$L__BB1_27:
	setp.neu.f64 	%p54, %fd31, 0d7FF0000000000000;
	@%p54 bra 	$L__BB1_29;
	setp.lt.s32 	%p55, %r16, 0;
	setp.eq.s32 	%p56, %r13, 1062207488;
	setp.lt.s32 	%p57, %r46, 0;
	selp.b32 	%r99, 0, 2146435072, %p57;
	and.b32  	%r100, %r46, 2147483647;
	setp.ne.s32 	%p58, %r100, 1071644672;
	or.b32  	%r101, %r99, -2147483648;
	selp.b32 	%r102, %r101, %r99, %p58;
	selp.b32 	%r103, %r102, %r99, %p56;
	selp.b32 	%r104, %r103, %r99, %p55;
	mov.b32 	%r105, 0;
	mov.b64 	%fd144, {%r105, %r104};
$L__BB1_29:
	setp.eq.f64 	%p59, %fd6, 0d3FF0000000000000;
	selp.f64 	%fd86, 0d3FF0000000000000, %fd144, %p59;
	add.f64 	%fd38, %fd30, %fd86;
	{
	.reg .b32 %temp; 
	mov.b64 	{%temp, %r17}, %fd38;
	}
	mov.f64 	%fd87, 0d3FE0000000000000;
	{
	.reg .b32 %temp; 
	mov.b64 	{%temp, %r18}, %fd87;
	}
	and.b32  	%r19, %r18, 2146435072;
	abs.f64 	%fd39, %fd38;
	{ // callseq 4, 0
	.param .b64 param0;
	st.param.f64 	[param0], %fd39;
	.param .b64 param1;
	st.param.f64 	[param1], 0d3FE0000000000000;
	.param .b64 retval0;
	call.uni (retval0), 
	__internal_accurate_pow, 
	(
	param0, 
	param1
	);
	ld.param.f64 	%fd88, [retval0];
	} // callseq 4
	setp.lt.s32 	%p60, %r17, 0;
	setp.neu.f64 	%p61, %fd38, 0d0000000000000000;
	shr.s32 	%r106, %r18, 31;
	and.b32  	%r107, %r106, 2146435072;
	mov.b32 	%r108, 0;
	mov.b64 	%fd40, {%r108, %r107};
	selp.f64 	%fd90, 0dFFF8000000000000, %fd88, %p60;
	selp.f64 	%fd145, %fd90, %fd40, %p61;
	add.f64 	%fd91, %fd38, 0d3FE0000000000000;
	{
	.reg .b32 %temp; 
	mov.b64 	{%temp, %r109}, %fd91;
	}
	and.b32  	%r110, %r109, 2146435072;
	setp.ne.s32 	%p62, %r110, 2146435072;
	@%p62 bra 	$L__BB1_34;
	setp.num.f64 	%p63, %fd38, %fd38;
	@%p63 bra 	$L__BB1_32;
	mov.f64 	%fd92, 0d3FE0000000000000;
	add.rn.f64 	%fd145, %fd38, %fd92;
	bra.uni 	$L__BB1_34;
$L__BB1_32:
	setp.neu.f64 	%p64, %fd39, 0d7FF0000000000000;
	@%p64 bra 	$L__BB1_34;
	setp.lt.s32 	%p65, %r18, 0;
	setp.neu.f64 	%p66, %fd38, 0d0000000000000000;
	setp.lt.s32 	%p67, %r17, 0;
	setp.eq.s32 	%p68, %r19, 1071644672;
	selp.b32 	%r112, 0, 2146435072, %p65;
	and.b32  	%r113, %r18, 2147483647;
	setp.ne.s32 	%p69, %r113, 1071644672;
	or.b32  	%r114, %r112, -2147483648;
	selp.b32 	%r115, %r114, %r112, %p69;
	selp.b32 	%r116, %r115, %r112, %p68;
	selp.b32 	%r117, %r116, %r112, %p66;
	selp.b32 	%r118, %r117, %r112, %p67;
	mov.b32 	%r119, 0;
	mov.b64 	%fd145, {%r119, %r118};
$L__BB1_34:
	setp.eq.f64 	%p70, %fd38, 0d3FF0000000000000;
	selp.f64 	%fd45, 0d3FF0000000000000, %fd145, %p70;
	mul.f64 	%fd93, %fd22, 0d3FD9999999999998;
	mul.f64 	%fd94, %fd93, 0d3FF6666666666666;
	div.rn.f64 	%fd46, %fd94, %fd1;
	{
	.reg .b32 %temp; 
	mov.b64 	{%temp, %r20}, %fd46;
	}
	abs.f64 	%fd47, %fd46;
	{ // callseq 5, 0
	.param .b64 param0;
	st.param.f64 	[param0], %fd47;
	.param .b64 param1;
	st.param.f64 	[param1], 0d3FE0000000000000;
	.param .b64 retval0;
	call.uni (retval0), 
	__internal_accurate_pow, 
	(
	param0, 
	param1
	);
	ld.param.f64 	%fd95, [retval0];
	} // callseq 5
	setp.lt.s32 	%p71, %r20, 0;
	setp.neu.f64 	%p72, %fd46, 0d0000000000000000;
	selp.f64 	%fd97, 0dFFF8000000000000, %fd95, %p71;
	selp.f64 	%fd146, %fd97, %fd40, %p72;
	add.f64 	%fd98, %fd46, 0d3FE0000000000000;
	{
	.reg .b32 %temp; 
	mov.b64 	{%temp, %r120}, %fd98;
	}
	and.b32  	%r121, %r120, 2146435072;
	setp.ne.s32 	%p73, %r121, 2146435072;
	@%p73 bra 	$L__BB1_39;
	setp.num.f64 	%p74, %fd46, %fd46;
	@%p74 bra 	$L__BB1_37;
	mov.f64 	%fd99, 0d3FE0000000000000;
	add.rn.f64 	%fd146, %fd46, %fd99;
	bra.uni 	$L__BB1_39;
$L__BB1_37:
	setp.neu.f64 	%p75, %fd47, 0d7FF0000000000000;
	@%p75 bra 	$L__BB1_39;
	setp.neu.f64 	%p76, %fd46, 0d0000000000000000;
	setp.lt.s32 	%p77, %r20, 0;
	setp.lt.s32 	%p78, %r18, 0;
	setp.eq.s32 	%p79, %r19, 1071644672;
	selp.b32 	%r123, 0, 2146435072, %p78;
	and.b32  	%r124, %r18, 2147483647;
	setp.ne.s32 	%p80, %r124, 1071644672;
	or.b32  	%r125, %r123, -2147483648;
	selp.b32 	%r126, %r125, %r123, %p80;
	selp.b32 	%r127, %r126, %r123, %p79;
	selp.b32 	%r128, %r127, %r123, %p76;
	selp.b32 	%r129, %r128, %r123, %p77;
	mov.b32 	%r130, 0;
	mov.b64 	%fd146, {%r130, %r129};
$L__BB1_39:
	setp.eq.f64 	%p81, %fd46, 0d3FF0000000000000;
	selp.f64 	%fd100, 0d3FF0000000000000, %fd146, %p81;
	add.f64 	%fd147, %fd45, %fd100;
$L__BB1_40:
	shl.b32 	%r132, %r5, 8;
	mov.u32 	%r133, _ZZ14computeAmaxOptPd4GridE6aBlock;
	add.s32 	%r134, %r133, %r132;
	shl.b32 	%r136, %r9, 3;
	add.s32 	%r21, %r134, %r136;
	st.shared.f64 	[%r21], %fd147;
	bar.sync 	0;
	min.u32 	%r137, %r4, %r8;
	setp.lt.u32 	%p82, %r137, 32;
	max.u32 	%r138, %r5, %r9;
	setp.gt.u32 	%p83, %r138, 15;
	or.pred  	%p84, %p83, %p82;
	@%p84 bra 	$L__BB1_42;
	ld.shared.f64 	%fd101, [%r21];
	ld.shared.f64 	%fd102, [%r21+128];
	max.f64 	%fd103, %fd101, %fd102;
	ld.shared.f64 	%fd104, [%r21+4096];
	ld.shared.f64 	%fd105, [%r21+4224];
	max.f64 	%fd106, %fd104, %fd105;
	max.f64 	%fd107, %fd103, %fd106;
	st.shared.f64 	[%r21], %fd107;
	bar.sync 	0;
$L__BB1_42:
	setp.lt.u32 	%p85, %r137, 16;
	setp.gt.u32 	%p86, %r138, 7;
	or.pred  	%p87, %p86, %p85;
	@%p87 bra 	$L__BB1_44;
	ld.shared.f64 	%fd108, [%r21];
	ld.shared.f64 	%fd109, [%r21+64];
	max.f64 	%fd110, %fd108, %fd109;
	ld.shared.f64 	%fd111, [%r21+2048];
	ld.shared.f64 	%fd112, [%r21+2112];
	max.f64 	%fd113, %fd111, %fd112;
	max.f64 	%fd114, %fd110, %fd113;
	st.shared.f64 	[%r21], %fd114;
	bar.sync 	0;
$L__BB1_44:
	setp.lt.u32 	%p88, %r137, 8;
	setp.gt.u32 	%p89, %r138, 3;
	or.pred  	%p90, %p89, %p88;
	@%p90 bra 	$L__BB1_46;
	ld.shared.f64 	%fd115, [%r21];
	ld.shared.f64 	%fd116, [%r21+32];
	max.f64 	%fd117, %fd115, %fd116;
	ld.shared.f64 	%fd118, [%r21+1024];
	ld.shared.f64 	%fd119, [%r21+1056];
	max.f64 	%fd120, %fd118, %fd119;
	max.f64 	%fd121, %fd117, %fd120;
	st.shared.f64 	[%r21], %fd121;
	bar.sync 	0;
$L__BB1_46:
	setp.lt.u32 	%p91, %r137, 4;
	setp.gt.u32 	%p92, %r138, 1;
	or.pred  	%p93, %p92, %p91;
	@%p93 bra 	$L__BB1_48;
	ld.shared.f64 	%fd122, [%r21];
	ld.shared.f64 	%fd123, [%r21+16];
	max.f64 	%fd124, %fd122, %fd123;
	ld.shared.f64 	%fd125, [%r21+512];
	ld.shared.f64 	%fd126, [%r21+528];
	max.f64 	%fd127, %fd125, %fd126;
	max.f64 	%fd128, %fd124, %fd127;
	st.shared.f64 	[%r21], %fd128;
	bar.sync 	0;
$L__BB1_48:
	setp.lt.u32 	%p94, %r137, 2;
	or.b32  	%r22, %r9, %r5;
	setp.ne.s32 	%p95, %r22, 0;
	or.pred  	%p96, %p94, %p95;
	@%p96 bra 	$L__BB1_50;
	ld.shared.f64 	%fd129, [%r21];
	ld.shared.f64 	%fd130, [%r21+8];
	max.f64 	%fd131, %fd129, %fd130;
	ld.shared.f64 	%fd132, [%r21+256];
	ld.shared.f64 	%fd133, [%r21+264];
	max.f64 	%fd134, %fd132, %fd133;
	max.f64 	%fd135, %fd131, %fd134;
	st.shared.f64 	[%r21], %fd135;
	bar.sync 	0;
	bra.uni 	$L__BB1_51;
$L__BB1_50:
	setp.ne.s32 	%p97, %r22, 0;
	@%p97 bra 	$L__BB1_52;
$L__BB1_51:
	ld.shared.f64 	%fd136, [%r21];
	mov.u32 	%r152, %nctaid.x;
	mad.lo.s32 	%r153, %r7, %r152, %r3;
	cvta.to.global.u64 	%rd12, %rd1;
	mul.wide.u32 	%rd13, %r153, 8;
	add.s64 	%rd14, %rd12, %rd13;
	st.global.f64 	[%rd14], %fd136;
$L__BB1_52:
	ret;

}
	// .globl	_Z11computeAmaxPd4Grid
.visible .entry _Z11computeAmaxPd4Grid(
	.param .u64 .ptr .align 1 _Z11computeAmaxPd4Grid_param_0,
	.param .align 8 .b8 _Z11computeAmaxPd4Grid_param_1[24]
)
{
	.reg .pred 	%p<82>;
	.reg .b16 	%rs<5>;
	.reg .b32 	%r<132>;
	.reg .b64 	%rd<15>;
	.reg .b64 	%fd<112>;

	ld.param.u64 	%rd2, [_Z11computeAmaxPd4Grid_param_1];
	ld.param.u64 	%rd1, [_Z11computeAmaxPd4Grid_param_0];
	ld.param.v2.u32 	{%r24, %r25}, [_Z11computeAmaxPd4Grid_param_1+8];
	mov.u32 	%r26, %ctaid.x;
	mov.u32 	%r3, %ntid.x;
	mov.u32 	%r27, %tid.x;
	mad.lo.s32 	%r28, %r26, %r3, %r27;
	mov.u32 	%r29, %ctaid.y;
	mov.u32 	%r30, %ntid.y;
	mov.u32 	%r31, %tid.y;
	mad.lo.s32 	%r32, %r29, %r30, %r31;
	setp.lt.s32 	%p1, %r28, 2;
	add.s32 	%r33, %r24, 2;
	setp.ge.s32 	%p2, %r28, %r33;
	or.pred  	%p3, %p1, %p2;
	setp.lt.u32 	%p4, %r32, 2;
	or.pred  	%p5, %p4, %p3;
	add.s32 	%r34, %r25, 2;
	setp.ge.s32 	%p6, %r32, %r34;
	mov.f64 	%fd111, 0d0000000000000000;
	or.pred  	%p7, %p5, %p6;
	@%p7 bra 	$L__BB2_40;
	cvta.to.global.u64 	%rd3, %rd2;
	add.s32 	%r35, %r25, 4;
	add.s32 	%r36, %r24, 4;
	mad.lo.s32 	%r37, %r32, %r36, %r28;
	mul.wide.s32 	%rd4, %r37, 8;
	add.s64 	%rd5, %rd3, %rd4;
	ld.global.f64 	%fd1, [%rd5];
	add.s32 	%r38, %r35, %r32;
	mad.lo.s32 	%r39, %r38, %r36, %r28;
	mul.wide.s32 	%rd6, %r39, 8;
	add.s64 	%rd7, %rd3, %rd6;
	ld.global.f64 	%fd2, [%rd7];
	add.s32 	%r40, %r38, %r35;
	mad.lo.s32 	%r41, %r40, %r36, %r28;
	mul.wide.s32 	%rd8, %r41, 8;
	add.s64 	%rd9, %rd3, %rd8;
	ld.global.f64 	%fd3, [%rd9];
	add.s32 	%r42, %r40, %r35;
	mad.lo.s32 	%r43, %r42, %r36, %r28;
	mul.wide.s32 	%rd10, %r43, 8;
	add.s64 	%rd11, %rd3, %rd10;
	ld.global.f64 	%fd4, [%rd11];
	div.rn.f64 	%fd5, %fd2, %fd1;
	div.rn.f64 	%fd6, %fd3, %fd1;
	{
	.reg .b32 %temp; 
	mov.b64 	{%temp, %r6}, %fd2;
	}
	mov.f64 	%fd55, 0d4000000000000000;
	{
	.reg .b32 %temp; 
	mov.b64 	{%temp, %r44}, %fd55;
	}
	and.b32  	%r8, %r44, 2146435072;
	setp.eq.s32 	%p8, %r8, 1062207488;
	abs.f64 	%fd7, %fd2;
	{ // callseq 6, 0
	.param .b64 param0;
	st.param.f64 	[param0], %fd7;
	.param .b64 param1;
	st.param.f64 	[param1], 0d4000000000000000;
	.param .b64 retval0;
	call.uni (retval0), 
	__internal_accurate_pow, 
	(
	param0, 
	param1
	);
	ld.param.f64 	%fd56, [retval0];
	} // callseq 6
	setp.lt.s32 	%p9, %r6, 0;
	neg.f64 	%fd58, %fd56;
	selp.f64 	%fd59, %fd58, %fd56, %p8;
	selp.f64 	%fd102, %fd59, %fd56, %p9;
	setp.neu.f64 	%p10, %fd2, 0d0000000000000000;
	@%p10 bra 	$L__BB2_3;
	selp.b32 	%r45, %r6, 0, %p8;
	setp.lt.s32 	%p12, %r44, 0;
	or.b32  	%r46, %r45, 2146435072;
	selp.b32 	%r47, %r46, %r45, %p12;
	mov.b32 	%r48, 0;
	mov.b64 	%fd102, {%r48, %r47};
$L__BB2_3:
	add.f64 	%fd60, %fd2, 0d4000000000000000;
	{
	.reg .b32 %temp; 
	mov.b64 	{%temp, %r49}, %fd60;
	}
	and.b32  	%r50, %r49, 2146435072;
	setp.ne.s32 	%p13, %r50, 2146435072;
	@%p13 bra 	$L__BB2_8;
	setp.num.f64 	%p14, %fd2, %fd2;
	@%p14 bra 	$L__BB2_6;
	mov.f64 	%fd61, 0d4000000000000000;
	add.rn.f64 	%fd102, %fd2, %fd61;
	bra.uni 	$L__BB2_8;
$L__BB2_6:
	setp.neu.f64 	%p15, %fd7, 0d7FF0000000000000;
	@%p15 bra 	$L__BB2_8;
	setp.lt.s32 	%p16, %r6, 0;
	setp.eq.s32 	%p17, %r8, 1062207488;
	setp.lt.s32 	%p18, %r44, 0;
	selp.b32 	%r52, 0, 2146435072, %p18;
	and.b32  	%r53, %r44, 2147483647;
	setp.ne.s32 	%p19, %r53, 1071644672;
	or.b32  	%r54, %r52, -2147483648;
	selp.b32 	%r55, %r54, %r52, %p19;
	selp.b32 	%r56, %r55, %r52, %p17;
	selp.b32 	%r57, %r56, %r52, %p16;
	mov.b32 	%r58, 0;
	mov.b64 	%fd102, {%r58, %r57};
$L__BB2_8:
	setp.eq.s32 	%p20, %r8, 1062207488;
	setp.eq.f64 	%p21, %fd2, 0d3FF0000000000000;
	mul.f64 	%fd62, %fd102, 0d3FE0000000000000;
	selp.f64 	%fd63, 0d3FE0000000000000, %fd62, %p21;
	div.rn.f64 	%fd64, %fd63, %fd1;
	sub.f64 	%fd14, %fd4, %fd64;
	{
	.reg .b32 %temp; 
	mov.b64 	{%temp, %r9}, %fd3;
	}
	abs.f64 	%fd15, %fd3;
	{ // callseq 7, 0
	.param .b64 param0;
	st.param.f64 	[param0], %fd15;
	.param .b64 param1;
	st.param.f64 	[param1], 0d4000000000000000;
	.param .b64 retval0;
	call.uni (retval0), 
	__internal_accurate_pow, 
	(
	param0, 
	param1
	);
	ld.param.f64 	%fd65, [retval0];
	} // callseq 7
	setp.lt.s32 	%p22, %r9, 0;
	neg.f64 	%fd67, %fd65;
	selp.f64 	%fd68, %fd67, %fd65, %p20;
	selp.f64 	%fd104, %fd68, %fd65, %p22;
	setp.neu.f64 	%p23, %fd3, 0d0000000000000000;
	@%p23 bra 	$L__BB2_10;
	setp.eq.s32 	%p24, %r8, 1062207488;
	selp.b32 	%r60, %r9, 0, %p24;
	setp.lt.s32 	%p25, %r44, 0;
	or.b32  	%r61, %r60, 2146435072;
	selp.b32 	%r62, %r61, %r60, %p25;
	mov.b32 	%r63, 0;
	mov.b64 	%fd104, {%r63, %r62};
$L__BB2_10:
	add.f64 	%fd69, %fd3, 0d4000000000000000;
	{
	.reg .b32 %temp; 
	mov.b64 	{%temp, %r64}, %fd69;
	}
	and.b32  	%r65, %r64, 2146435072;
	setp.ne.s32 	%p26, %r65, 2146435072;
	@%p26 bra 	$L__BB2_15;
	setp.num.f64 	%p27, %fd3, %fd3;
	@%p27 bra 	$L__BB2_13;
	mov.f64 	%fd70, 0d4000000000000000;
	add.rn.f64 	%fd104, %fd3, %fd70;
	bra.uni 	$L__BB2_15;
$L__BB2_13:
	setp.neu.f64 	%p28, %fd15, 0d7FF0000000000000;
	@%p28 bra 	$L__BB2_15;
	setp.lt.s32 	%p29, %r9, 0;
	setp.eq.s32 	%p30, %r8, 1062207488;
	setp.lt.s32 	%p31, %r44, 0;
	selp.b32 	%r67, 0, 2146435072, %p31;
	and.b32  	%r68, %r44, 2147483647;
	setp.ne.s32 	%p32, %r68, 1071644672;
	or.b32  	%r69, %r67, -2147483648;
	selp.b32 	%r70, %r69, %r67, %p32;
	selp.b32 	%r71, %r70, %r67, %p30;
	selp.b32 	%r72, %r71, %r67, %p29;
	mov.b32 	%r73, 0;
	mov.b64 	%fd104, {%r73, %r72};
$L__BB2_15:
	setp.eq.s32 	%p33, %r8, 1062207488;
	setp.eq.f64 	%p34, %fd3, 0d3FF0000000000000;
	mul.f64 	%fd71, %fd104, 0d3FE0000000000000;
	selp.f64 	%fd72, 0d3FE0000000000000, %fd71, %p34;
	div.rn.f64 	%fd73, %fd72, %fd1;
	sub.f64 	%fd22, %fd14, %fd73;
	{
	.reg .b32 %temp; 
	mov.b64 	{%temp, %r10}, %fd5;
	}
	abs.f64 	%fd23, %fd5;
	{ // callseq 8, 0
	.param .b64 param0;
	st.param.f64 	[param0], %fd23;
	.param .b64 param1;
	st.param.f64 	[param1], 0d4000000000000000;
	.param .b64 retval0;
	call.uni (retval0), 
	__internal_accurate_pow, 
	(
	param0, 
	param1
	);
	ld.param.f64 	%fd74, [retval0];
	} // callseq 8
	setp.lt.s32 	%p35, %r10, 0;
	neg.f64 	%fd76, %fd74;
	selp.f64 	%fd77, %fd76, %fd74, %p33;
	selp.f64 	%fd106, %fd77, %fd74, %p35;
	setp.neu.f64 	%p36, %fd5, 0d0000000000000000;
	@%p36 bra 	$L__BB2_17;
	setp.eq.s32 	%p37, %r8, 1062207488;
	selp.b32 	%r75, %r10, 0, %p37;
	setp.lt.s32 	%p38, %r44, 0;
	or.b32  	%r76, %r75, 2146435072;
	selp.b32 	%r77, %r76, %r75, %p38;
	mov.b32 	%r78, 0;
	mov.b64 	%fd106, {%r78, %r77};
$L__BB2_17:
	add.f64 	%fd78, %fd5, 0d4000000000000000;
	{
	.reg .b32 %temp; 
	mov.b64 	{%temp, %r79}, %fd78;
	}
	and.b32  	%r80, %r79, 2146435072;
	setp.ne.s32 	%p39, %r80, 2146435072;
	@%p39 bra 	$L__BB2_22;
	setp.num.f64 	%p40, %fd5, %fd5;
	@%p40 bra 	$L__BB2_20;
	mov.f64 	%fd79, 0d4000000000000000;
	add.rn.f64 	%fd106, %fd5, %fd79;
	bra.uni 	$L__BB2_22;
$L__BB2_20:
	setp.neu.f64 	%p41, %fd23, 0d7FF0000000000000;
	@%p41 bra 	$L__BB2_22;
	setp.lt.s32 	%p42, %r10, 0;
	setp.eq.s32 	%p43, %r8, 1062207488;
	setp.lt.s32 	%p44, %r44, 0;
	selp.b32 	%r82, 0, 2146435072, %p44;
	and.b32  	%r83, %r44, 2147483647;
	setp.ne.s32 	%p45, %r83, 1071644672;
	or.b32  	%r84, %r82, -2147483648;
	selp.b32 	%r85, %r84, %r82, %p45;
	selp.b32 	%r86, %r85, %r82, %p43;
	selp.b32 	%r87, %r86, %r82, %p42;
	mov.b32 	%r88, 0;
	mov.b64 	%fd106, {%r88, %r87};
$L__BB2_22:
	setp.eq.s32 	%p46, %r8, 1062207488;
	setp.eq.f64 	%p47, %fd5, 0d3FF0000000000000;
	selp.f64 	%fd30, 0d3FF0000000000000, %fd106, %p47;
	{
	.reg .b32 %temp; 
	mov.b64 	{%temp, %r11}, %fd6;
	}
	abs.f64 	%fd31, %fd6;
	{ // callseq 9, 0
	.param .b64 param0;
	st.param.f64 	[param0], %fd31;
	.param .b64 param1;
	st.param.f64 	[param1], 0d4000000000000000;
	.param .b64 retval0;
	call.uni (retval0), 
	__internal_accurate_pow, 
	(
	param0, 
	param1
	);
	ld.param.f64 	%fd80, [retval0];
	} // callseq 9
	setp.lt.s32 	%p48, %r11, 0;
	neg.f64 	%fd82, %fd80;
	selp.f64 	%fd83, %fd82, %fd80, %p46;
	selp.f64 	%fd108, %fd83, %fd80, %p48;
	setp.neu.f64 	%p49, %fd6, 0d0000000000000000;
	@%p49 bra 	$L__BB2_24;
	setp.eq.s32 	%p50, %r8, 1062207488;
	selp.b32 	%r90, %r11, 0, %p50;
	setp.lt.s32 	%p51, %r44, 0;
	or.b32  	%r91, %r90, 2146435072;
	selp.b32 	%r92, %r91, %r90, %p51;
	mov.b32 	%r93, 0;
	mov.b64 	%fd108, {%r93, %r92};
$L__BB2_24:
	add.f64 	%fd84, %fd6, 0d4000000000000000;
	{
	.reg .b32 %temp; 
	mov.b64 	{%temp, %r94}, %fd84;
	}
	and.b32  	%r95, %r94, 2146435072;
	setp.ne.s32 	%p52, %r95, 2146435072;
	@%p52 bra 	$L__BB2_29;
	setp.num.f64 	%p53, %fd6, %fd6;
	@%p53 bra 	$L__BB2_27;
	mov.f64 	%fd85, 0d4000000000000000;
	add.rn.f64 	%fd108, %fd6, %fd85;
	bra.uni 	$L__BB2_29;
$L__BB2_27:
	setp.neu.f64 	%p54, %fd31, 0d7FF0000000000000;
	@%p54 bra 	$L__BB2_29;
	setp.lt.s32 	%p55, %r11, 0;
	setp.eq.s32 	%p56, %r8, 1062207488;
	setp.lt.s32 	%p57, %r44, 0;
	selp.b32 	%r97, 0, 2146435072, %p57;
	and.b32  	%r98, %r44, 2147483647;
	setp.ne.s32 	%p58, %r98, 1071644672;
	or.b32  	%r99, %r97, -2147483648;
	selp.b32 	%r100, %r99, %r97, %p58;
	selp.b32 	%r101, %r100, %r97, %p56;
	selp.b32 	%r102, %r101, %r97, %p55;
	mov.b32 	%r103, 0;
	mov.b64 	%fd108, {%r103, %r102};
$L__BB2_29:
	setp.eq.f64 	%p59, %fd6, 0d3FF0000000000000;
	selp.f64 	%fd86, 0d3FF0000000000000, %fd108, %p59;
	add.f64 	%fd38, %fd30, %fd86;
	{
	.reg .b32 %temp; 
	mov.b64 	{%temp, %r12}, %fd38;
	}
	mov.f64 	%fd87, 0d3FE0000000000000;
	{
	.reg .b32 %temp; 
	mov.b64 	{%temp, %r13}, %fd87;
	}
	and.b32  	%r14, %r13, 2146435072;
	abs.f64 	%fd39, %fd38;
	{ // callseq 10, 0
	.param .b64 param0;
	st.param.f64 	[param0], %fd39;
	.param .b64 param1;
	st.param.f64 	[param1], 0d3FE0000000000000;
	.param .b64 retval0;
	call.uni (retval0), 
	__internal_accurate_pow, 
	(
	param0, 
	param1
	);
	ld.param.f64 	%fd88, [retval0];
	} // callseq 10
	setp.lt.s32 	%p60, %r12, 0;
	setp.neu.f64 	%p61, %fd38, 0d0000000000000000;
	shr.s32 	%r104, %r13, 31;
	and.b32  	%r105, %r104, 2146435072;
	mov.b32 	%r106, 0;
	mov.b64 	%fd40, {%r106, %r105};
	selp.f64 	%fd90, 0dFFF8000000000000, %fd88, %p60;
	selp.f64 	%fd109, %fd90, %fd40, %p61;
	add.f64 	%fd91, %fd38, 0d3FE0000000000000;
	{
	.reg .b32 %temp; 
	mov.b64 	{%temp, %r107}, %fd91;
	}
	and.b32  	%r108, %r107, 2146435072;
	setp.ne.s32 	%p62, %r108, 2146435072;
	@%p62 bra 	$L__BB2_34;
	setp.num.f64 	%p63, %fd38, %fd38;
	@%p63 bra 	$L__BB2_32;
	mov.f64 	%fd92, 0d3FE0000000000000;
	add.rn.f64 	%fd109, %fd38, %fd92;
	bra.uni 	$L__BB2_34;
$L__BB2_32:
	setp.neu.f64 	%p64, %fd39, 0d7FF0000000000000;
	@%p64 bra 	$L__BB2_34;
	setp.lt.s32 	%p65, %r13, 0;
	setp.neu.f64 	%p66, %fd38, 0d0000000000000000;
	setp.lt.s32 	%p67, %r12, 0;
	setp.eq.s32 	%p68, %r14, 1071644672;
	selp.b32 	%r110, 0, 2146435072, %p65;
	and.b32  	%r111, %r13, 2147483647;
	setp.ne.s32 	%p69, %r111, 1071644672;
	or.b32  	%r112, %r110, -2147483648;
	selp.b32 	%r113, %r112, %r110, %p69;
	selp.b32 	%r114, %r113, %r110, %p68;
	selp.b32 	%r115, %r114, %r110, %p66;
	selp.b32 	%r116, %r115, %r110, %p67;
	mov.b32 	%r117, 0;
	mov.b64 	%fd109, {%r117, %r116};
$L__BB2_34:
	setp.eq.f64 	%p70, %fd38, 0d3FF0000000000000;
	selp.f64 	%fd45, 0d3FF0000000000000, %fd109, %p70;
	mul.f64 	%fd93, %fd22, 0d3FD9999999999998;
	mul.f64 	%fd94, %fd93, 0d3FF6666666666666;
	div.rn.f64 	%fd46, %fd94, %fd1;
	{
	.reg .b32 %temp; 
	mov.b64 	{%temp, %r15}, %fd46;
	}
	abs.f64 	%fd47, %fd46;
	{ // callseq 11, 0
	.param .b64 param0;
	st.param.f64 	[param0], %fd47;
	.param .b64 param1;
	st.param.f64 	[param1], 0d3FE0000000000000;
	.param .b64 retval0;
	call.uni (retval0), 
	__internal_accurate_pow, 
	(
	param0, 
	param1
	);
	ld.param.f64 	%fd95, [retval0];
	} // callseq 11
	setp.lt.s32 	%p71, %r15, 0;
	setp.neu.f64 	%p72, %fd46, 0d0000000000000000;
	selp.f64 	%fd97, 0dFFF8000000000000, %fd95, %p71;
	selp.f64 	%fd110, %fd97, %fd40, %p72;
	add.f64 	%fd98, %fd46, 0d3FE0000000000000;
	{
	.reg .b32 %temp; 
	mov.b64 	{%temp, %r118}, %fd98;
	}
	and.b32  	%r119, %r118, 2146435072;
	setp.ne.s32 	%p73, %r119, 2146435072;
	@%p73 bra 	$L__BB2_39;
	setp.num.f64 	%p74, %fd46, %fd46;
	@%p74 bra 	$L__BB2_37;
	mov.f64 	%fd99, 0d3FE0000000000000;
	add.rn.f64 	%fd110, %fd46, %fd99;
	bra.uni 	$L__BB2_39;
$L__BB2_37:
	setp.neu.f64 	%p75, %fd47, 0d7FF0000000000000;
	@%p75 bra 	$L__BB2_39;
	setp.neu.f64 	%p76, %fd46, 0d0000000000000000;
	setp.lt.s32 	%p77, %r15, 0;
	setp.lt.s32 	%p78, %r13, 0;
	setp.eq.s32 	%p79, %r14, 1071644672;
	selp.b32 	%r121, 0, 2146435072, %p78;
	and.b32  	%r122, %r13, 2147483647;
	setp.ne.s32 	%p80, %r122, 1071644672;
	or.b32  	%r123, %r121, -2147483648;
	selp.b32 	%r124, %r123, %r121, %p80;
	selp.b32 	%r125, %r124, %r121, %p79;
	selp.b32 	%r126, %r125, %r121, %p76;
	selp.b32 	%r127, %r126, %r121, %p77;
	mov.b32 	%r128, 0;
	mov.b64 	%fd110, {%r128, %r127};
$L__BB2_39:
	setp.eq.f64 	%p81, %fd46, 0d3FF0000000000000;
	selp.f64 	%fd100, 0d3FF0000000000000, %fd110, %p81;
	add.f64 	%fd111, %fd45, %fd100;
$L__BB2_40:
	cvta.to.global.u64 	%rd12, %rd1;
	mov.u32 	%r129, %nctaid.x;
	mul.lo.s32 	%r130, %r129, %r3;
	mad.lo.s32 	%r131, %r130, %r32, %r28;
	mul.wide.u32 	%rd13, %r131, 8;
	add.s64 	%rd14, %rd12, %rd13;
	st.global.f64 	[%rd14], %fd111;
	ret;

}
	// .globl	_Z18SLIC_Preparation_X4GridS_S_ddd
.visible .entry _Z18SLIC_Preparation_X4GridS_S_ddd(
	.param .align 8 .b8 _Z18SLIC_Preparation_X4GridS_S_ddd_param_0[24],
	.param .align 8 .b8 _Z18SLIC_Preparation_X4GridS_S_ddd_param_1[24],
	.param .align 8 .b8 _Z18SLIC_Preparation_X4GridS_S_ddd_param_2[24],
	.param .f64 _Z18SLIC_Preparation_X4GridS_S_ddd_param_3,
	.param .f64 _Z18SLIC_Preparation_X4GridS_S_ddd_param_4,
	.param .f64 _Z18SLIC_Preparation_X4GridS_S_ddd_param_5
)
{
	.reg .pred 	%p<118>;
	.reg .b16 	%rs<13>;
	.reg .b32 	%r<165>;
	.reg .b64 	%rd<29>;
	.reg .b64 	%fd<239>;

	ld.param.u64 	%rd3, [_Z18SLIC_Preparation_X4GridS_S_ddd_param_2];
	ld.param.u64 	%rd2, [_Z18SLIC_Preparation_X4GridS_S_ddd_param_1];
	ld.param.v2.u32 	{%r17, %r18}, [_Z18SLIC_Preparation_X4GridS_S_ddd_param_0+8];
	ld.param.u64 	%rd1, [_Z18SLIC_Preparation_X4GridS_S_ddd_param_0];
	ld.param.v2.u32 	{%r20, %r21}, [_Z18SLIC_Preparation_X4GridS_S_ddd_param_1+8];
	ld.param.v2.u32 	{%r41, %r42}, [_Z18SLIC_Preparation_X4GridS_S_ddd_param_2+8];
	ld.param.f64 	%fd93, [_Z18SLIC_Preparation_X4GridS_S_ddd_param_3];
	ld.param.f64 	%fd94, [_Z18SLIC_Preparation_X4GridS_S_ddd_param_5];
	mov.u32 	%r43, %ctaid.x;
	mov.u32 	%r44, %ntid.x;
	mov.u32 	%r45, %tid.x;
	mad.lo.s32 	%r46, %r43, %r44, %r45;
	mov.u32 	%r47, %ctaid.y;
	mov.u32 	%r48, %ntid.y;
	mov.u32 	%r49, %tid.y;
	mad.lo.s32 	%r50, %r47, %r48, %r49;
	add.s32 	%r51, %r41, 3;
	add.s32 	%r52, %r42, 2;
	setp.lt.s32 	%p1, %r46, 1;
	setp.ge.s32 	%p2, %r46, %r51;
	or.pred  	%p3, %p1, %p2;
	setp.lt.u32 	%p4, %r50, 2;
	or.pred  	%p5, %p3, %p4;
	setp.ge.s32 	%p6, %r50, %r52;
	or.pred  	%p7, %p5, %p6;
	mov.f64 	%fd222, 0d0000000000000000;
	@%p7 bra 	$L__BB3_68;
	cvta.to.global.u64 	%rd4, %rd3;
	add.s32 	%r53, %r41, 4;
	mad.lo.s32 	%r54, %r53, %r50, %r46;
	add.s32 	%r55, %r42, 4;
	mul.lo.s32 	%r56, %r55, %r53;
	mul.wide.s32 	%rd5, %r54, 8;
	add.s64 	%rd6, %rd4, %rd5;
	ld.global.f64 	%fd1, [%rd6];
	ld.global.f64 	%fd96, [%rd6+-8];
	ld.global.f64 	%fd97, [%rd6+8];
	mul.wide.s32 	%rd7, %r56, 8;
	add.s64 	%rd8, %rd6, %rd7;
	ld.global.f64 	%fd2, [%rd8];
	ld.global.f64 	%fd3, [%rd8+-8];
	ld.global.f64 	%fd4, [%rd8+8];
	add.s64 	%rd9, %rd8, %rd7;
	ld.global.f64 	%fd5, [%rd9];
	ld.global.f64 	%fd6, [%rd9+-8];
	ld.global.f64 	%fd7, [%rd9+8];
	add.s64 	%rd10, %rd9, %rd7;
	ld.global.f64 	%fd8, [%rd10];
	ld.global.f64 	%fd9, [%rd10+-8];
	ld.global.f64 	%fd10, [%rd10+8];
	sub.f64 	%fd11, %fd1, %fd96;
	sub.f64 	%fd12, %fd97, %fd1;
	div.rn.f64 	%fd13, %fd11, %fd12;
	setp.le.f64 	%p8, %fd13, 0d0000000000000000;
	mov.f64 	%fd223, %fd222;
	@%p8 bra 	$L__BB3_7;
	setp.leu.f64 	%p9, %fd13, 0d0000000000000000;
	setp.gtu.f64 	%p10, %fd13, 0d3FE0000000000000;
	or.pred  	%p11, %p9, %p10;
	@%p11 bra 	$L__BB3_4;
	add.f64 	%fd223, %fd13, %fd13;
	bra.uni 	$L__BB3_7;
$L__BB3_4:
	setp.gt.f64 	%p12, %fd13, 0d3FE0000000000000;
	setp.le.f64 	%p13, %fd13, 0d3FF0000000000000;
	and.pred  	%p14, %p12, %p13;
	mov.f64 	%fd223, 0d3FF0000000000000;
	@%p14 bra 	$L__BB3_7;
	setp.leu.f64 	%p15, %fd13, 0d3FF0000000000000;
	mov.f64 	%fd223, %fd222;
	@%p15 bra 	$L__BB3_7;
	add.f64 	%fd100, %fd13, 0d3FF0000000000000;
	mov.f64 	%fd101, 0d4000000000000000;
	div.rn.f64 	%fd102, %fd101, %fd100;
	min.f64 	%fd103, %fd13, %fd102;
	min.f64 	%fd223, %fd103, 0d4000000000000000;
$L__BB3_7:
	add.f64 	%fd105, %fd11, %fd12;
	mul.f64 	%fd106, %fd105, 0d3FE0000000000000;
	mul.f64 	%fd107, %fd223, 0d3FE0000000000000;
	mul.f64 	%fd108, %fd106, %fd107;
	sub.f64 	%fd17, %fd1, %fd108;
	add.f64 	%fd18, %fd1, %fd108;
	sub.f64 	%fd19, %fd2, %fd3;
	sub.f64 	%fd20, %fd4, %fd2;
	div.rn.f64 	%fd21, %fd19, %fd20;
	setp.le.f64 	%p16, %fd21, 0d0000000000000000;
	mov.f64 	%fd104, 0d0000000000000000;
	mov.f64 	%fd224, %fd104;
	@%p16 bra 	$L__BB3_13;
	setp.gt.f64 	%p17, %fd21, 0d0000000000000000;
	setp.le.f64 	%p18, %fd21, 0d3FE0000000000000;
	and.pred  	%p19, %p17, %p18;
	@%p19 bra 	$L__BB3_12;
	setp.gt.f64 	%p20, %fd21, 0d3FE0000000000000;
	setp.le.f64 	%p21, %fd21, 0d3FF0000000000000;
	and.pred  	%p22, %p20, %p21;
	mov.f64 	%fd224, 0d3FF0000000000000;
	@%p22 bra 	$L__BB3_13;
	setp.leu.f64 	%p23, %fd21, 0d3FF0000000000000;
	mov.f64 	%fd224, %fd104;
	@%p23 bra 	$L__BB3_13;
	add.f64 	%fd111, %fd21, 0d3FF0000000000000;
	mov.f64 	%fd112, 0d4000000000000000;
	div.rn.f64 	%fd113, %fd112, %fd111;
	min.f64 	%fd114, %fd21, %fd113;
	min.f64 	%fd224, %fd114, 0d4000000000000000;
	bra.uni 	$L__BB3_13;
$L__BB3_12:
	add.f64 	%fd224, %fd21, %fd21;
$L__BB3_13:
	add.f64 	%fd116, %fd19, %fd20;
	mul.f64 	%fd117, %fd116, 0d3FE0000000000000;
	mul.f64 	%fd118, %fd224, 0d3FE0000000000000;
	mul.f64 	%fd119, %fd117, %fd118;
	sub.f64 	%fd25, %fd2, %fd119;
	add.f64 	%fd26, %fd2, %fd119;
	sub.f64 	%fd27, %fd5, %fd6;
	sub.f64 	%fd28, %fd7, %fd5;
	div.rn.f64 	%fd29, %fd27, %fd28;
	setp.le.f64 	%p24, %fd29, 0d0000000000000000;
	mov.f64 	%fd115, 0d0000000000000000;
	mov.f64 	%fd225, %fd115;
	@%p24 bra 	$L__BB3_19;
	setp.gt.f64 	%p25, %fd29, 0d0000000000000000;
	setp.le.f64 	%p26, %fd29, 0d3FE0000000000000;
	and.pred  	%p27, %p25, %p26;
	@%p27 bra 	$L__BB3_18;
	setp.gt.f64 	%p28, %fd29, 0d3FE0000000000000;
	setp.le.f64 	%p29, %fd29, 0d3FF0000000000000;
	and.pred  	%p30, %p28, %p29;
	mov.f64 	%fd225, 0d3FF0000000000000;
	@%p30 bra 	$L__BB3_19;
	setp.leu.f64 	%p31, %fd29, 0d3FF0000000000000;
	mov.f64 	%fd225, %fd115;
	@%p31 bra 	$L__BB3_19;
	add.f64 	%fd122, %fd29, 0d3FF0000000000000;
	mov.f64 	%fd123, 0d4000000000000000;
	div.rn.f64 	%fd124, %fd123, %fd122;
	min.f64 	%fd125, %fd29, %fd124;
	min.f64 	%fd225, %fd125, 0d4000000000000000;
	bra.uni 	$L__BB3_19;
$L__BB3_18:
	add.f64 	%fd225, %fd29, %fd29;
$L__BB3_19:
	add.f64 	%fd127, %fd27, %fd28;
	mul.f64 	%fd128, %fd127, 0d3FE0000000000000;
	mul.f64 	%fd129, %fd225, 0d3FE0000000000000;
	mul.f64 	%fd130, %fd128, %fd129;
	sub.f64 	%fd33, %fd5, %fd130;
	add.f64 	%fd34, %fd5, %fd130;
	sub.f64 	%fd35, %fd8, %fd9;
	sub.f64 	%fd36, %fd10, %fd8;
	div.rn.f64 	%fd37, %fd35, %fd36;
	setp.le.f64 	%p32, %fd37, 0d0000000000000000;
	mov.f64 	%fd126, 0d0000000000000000;
	mov.f64 	%fd226, %fd126;
	@%p32 bra 	$L__BB3_25;
	setp.gt.f64 	%p33, %fd37, 0d0000000000000000;
	setp.le.f64 	%p34, %fd37, 0d3FE0000000000000;
	and.pred  	%p35, %p33, %p34;
	@%p35 bra 	$L__BB3_24;
	setp.gt.f64 	%p36, %fd37, 0d3FE0000000000000;
	setp.le.f64 	%p37, %fd37, 0d3FF0000000000000;
	and.pred  	%p38, %p36, %p37;
	mov.f64 	%fd226, 0d3FF0000000000000;
	@%p38 bra 	$L__BB3_25;
	setp.leu.f64 	%p39, %fd37, 0d3FF0000000000000;
	mov.f64 	%fd226, %fd126;
	@%p39 bra 	$L__BB3_25;
	add.f64 	%fd133, %fd37, 0d3FF0000000000000;
	mov.f64 	%fd134, 0d4000000000000000;
	div.rn.f64 	%fd135, %fd134, %fd133;
	min.f64 	%fd136, %fd37, %fd135;
	min.f64 	%fd226, %fd136, 0d4000000000000000;
	bra.uni 	$L__BB3_25;
$L__BB3_24:
	add.f64 	%fd226, %fd37, %fd37;
$L__BB3_25:
	add.f64 	%fd137, %fd35, %fd36;
	mul.f64 	%fd138, %fd137, 0d3FE0000000000000;
	mul.f64 	%fd139, %fd226, 0d3FE0000000000000;
	mul.f64 	%fd140, %fd138, %fd139;
	sub.f64 	%fd41, %fd8, %fd140;
	add.f64 	%fd42, %fd8, %fd140;
	div.rn.f64 	%fd43, %fd25, %fd17;
	{
	.reg .b32 %temp; 
	mov.b64 	{%temp, %r9}, %fd25;
	}
	mov.f64 	%fd141, 0d4000000000000000;
	{
	.reg .b32 %temp; 
	mov.b64 	{%temp, %r57}, %fd141;
	}
	and.b32  	%r11, %r57, 2146435072;
	setp.eq.s32 	%p40, %r11, 1062207488;
	abs.f64 	%fd44, %fd25;
	{ // callseq 12, 0
	.param .b64 param0;
	st.param.f64 	[param0], %fd44;
	.param .b64 param1;
	st.param.f64 	[param1], 0d4000000000000000;
	.param .b64 retval0;
	call.uni (retval0), 
	__internal_accurate_pow, 
	(
	param0, 
	param1
	);
	ld.param.f64 	%fd142, [retval0];
	} // callseq 12
	setp.lt.s32 	%p41, %r9, 0;
	neg.f64 	%fd144, %fd142;
	selp.f64 	%fd145, %fd144, %fd142, %p40;
	selp.f64 	%fd228, %fd145, %fd142, %p41;
	setp.neu.f64 	%p42, %fd25, 0d0000000000000000;
	@%p42 bra 	$L__BB3_27;
	selp.b32 	%r58, %r9, 0, %p40;
	setp.lt.s32 	%p44, %r57, 0;
	or.b32  	%r59, %r58, 2146435072;
	selp.b32 	%r60, %r59, %r58, %p44;
	mov.b32 	%r61, 0;
	mov.b64 	%fd228, {%r61, %r60};
$L__BB3_27:
	add.f64 	%fd146, %fd25, 0d4000000000000000;
	{
	.reg .b32 %temp; 
	mov.b64 	{%temp, %r62}, %fd146;
	}
	and.b32  	%r63, %r62, 2146435072;
	setp.ne.s32 	%p45, %r63, 2146435072;
	@%p45 bra 	$L__BB3_32;
	setp.num.f64 	%p46, %fd25, %fd25;
	@%p46 bra 	$L__BB3_30;
	mov.f64 	%fd147, 0d4000000000000000;
	add.rn.f64 	%fd228, %fd25, %fd147;
	bra.uni 	$L__BB3_32;
$L__BB3_30:
	setp.neu.f64 	%p47, %fd44, 0d7FF0000000000000;
	@%p47 bra 	$L__BB3_32;
	setp.lt.s32 	%p48, %r9, 0;
	setp.eq.s32 	%p49, %r11, 1062207488;
	setp.lt.s32 	%p50, %r57, 0;
	selp.b32 	%r65, 0, 2146435072, %p50;
	and.b32  	%r66, %r57, 2147483647;
	setp.ne.s32 	%p51, %r66, 1071644672;
	or.b32  	%r67, %r65, -2147483648;
	selp.b32 	%r68, %r67, %r65, %p51;
	selp.b32 	%r69, %r68, %r65, %p49;
	selp.b32 	%r70, %r69, %r65, %p48;
	mov.b32 	%r71, 0;
	mov.b64 	%fd228, {%r71, %r70};
$L__BB3_32:
	setp.eq.s32 	%p52, %r11, 1062207488;
	setp.eq.f64 	%p53, %fd25, 0d3FF0000000000000;
	mul.f64 	%fd148, %fd228, 0d3FE0000000000000;
	selp.f64 	%fd149, 0d3FE0000000000000, %fd148, %p53;
	div.rn.f64 	%fd51, %fd149, %fd17;
	{
	.reg .b32 %temp; 
	mov.b64 	{%temp, %r12}, %fd33;
	}
	abs.f64 	%fd52, %fd33;
	{ // callseq 13, 0
	.param .b64 param0;
	st.param.f64 	[param0], %fd52;
	.param .b64 param1;
	st.param.f64 	[param1], 0d4000000000000000;
	.param .b64 retval0;
	call.uni (retval0), 
	__internal_accurate_pow, 
	(
	param0, 
	param1
	);
	ld.param.f64 	%fd150, [retval0];
	} // callseq 13
	setp.lt.s32 	%p54, %r12, 0;
	neg.f64 	%fd152, %fd150;
	selp.f64 	%fd153, %fd152, %fd150, %p52;
	selp.f64 	%fd230, %fd153, %fd150, %p54;
	setp.neu.f64 	%p55, %fd33, 0d0000000000000000;
	@%p55 bra 	$L__BB3_34;
	selp.b32 	%r73, %r12, 0, %p52;
	setp.lt.s32 	%p57, %r57, 0;
	or.b32  	%r74, %r73, 2146435072;
	selp.b32 	%r75, %r74, %r73, %p57;
	mov.b32 	%r76, 0;
	mov.b64 	%fd230, {%r76, %r75};
$L__BB3_34:
	add.f64 	%fd154, %fd33, 0d4000000000000000;
	{
	.reg .b32 %temp; 
	mov.b64 	{%temp, %r77}, %fd154;
	}
	and.b32  	%r78, %r77, 2146435072;
	setp.ne.s32 	%p58, %r78, 2146435072;
	@%p58 bra 	$L__BB3_39;
	setp.num.f64 	%p59, %fd33, %fd33;
	@%p59 bra 	$L__BB3_37;
	mov.f64 	%fd155, 0d4000000000000000;
	add.rn.f64 	%fd230, %fd33, %fd155;
	bra.uni 	$L__BB3_39;
$L__BB3_37:
	setp.neu.f64 	%p60, %fd52, 0d7FF0000000000000;
	@%p60 bra 	$L__BB3_39;
	setp.lt.s32 	%p63, %r57, 0;
	selp.b32 	%r80, 0, 2146435072, %p63;
	and.b32  	%r81, %r57, 2147483647;
	setp.ne.s32 	%p64, %r81, 1071644672;
	or.b32  	%r82, %r80, -2147483648;
	selp.b32 	%r83, %r82, %r80, %p64;
	selp.b32 	%r84, %r83, %r80, %p52;
	selp.b32 	%r85, %r84, %r80, %p54;
	mov.b32 	%r86, 0;
	mov.b64 	%fd230, {%r86, %r85};
$L__BB3_39:
	setp.eq.f64 	%p66, %fd33, 0d3FF0000000000000;
	mul.f64 	%fd156, %fd230, 0d3FE0000000000000;
	selp.f64 	%fd157, 0d3FE0000000000000, %fd156, %p66;
	div.rn.f64 	%fd158, %fd157, %fd17;
	sub.f64 	%fd159, %fd41, %fd51;
	sub.f64 	%fd59, %fd159, %fd158;
	{
	.reg .b32 %temp; 
	mov.b64 	{%temp, %r13}, %fd43;
	}
	abs.f64 	%fd60, %fd43;
	{ // callseq 14, 0
	.param .b64 param0;
	st.param.f64 	[param0], %fd60;
	.param .b64 param1;
	st.param.f64 	[param1], 0d4000000000000000;
	.param .b64 retval0;
	call.uni (retval0), 
	__internal_accurate_pow, 
	(
	param0, 
	param1
	);
	ld.param.f64 	%fd160, [retval0];
	} // callseq 14
	setp.lt.s32 	%p67, %r13, 0;
	neg.f64 	%fd162, %fd160;
	selp.f64 	%fd163, %fd162, %fd160, %p52;
	selp.f64 	%fd232, %fd163, %fd160, %p67;
	setp.neu.f64 	%p68, %fd43, 0d0000000000000000;
	@%p68 bra 	$L__BB3_41;
	selp.b32 	%r88, %r13, 0, %p52;
	setp.lt.s32 	%p70, %r57, 0;
	or.b32  	%r89, %r88, 2146435072;
	selp.b32 	%r90, %r89, %r88, %p70;
	mov.b32 	%r91, 0;
	mov.b64 	%fd232, {%r91, %r90};
$L__BB3_41:
	add.f64 	%fd164, %fd43, 0d4000000000000000;
	{
	.reg .b32 %temp; 
	mov.b64 	{%temp, %r92}, %fd164;
	}
	and.b32  	%r93, %r92, 2146435072;
	setp.ne.s32 	%p71, %r93, 2146435072;
	@%p71 bra 	$L__BB3_46;
	setp.num.f64 	%p72, %fd43, %fd43;
	@%p72 bra 	$L__BB3_44;
	mov.f64 	%fd165, 0d4000000000000000;
	add.rn.f64 	%fd232, %fd43, %fd165;
	bra.uni 	$L__BB3_46;
$L__BB3_44:
	setp.neu.f64 	%p73, %fd60, 0d7FF0000000000000;
	@%p73 bra 	$L__BB3_46;
	setp.lt.s32 	%p76, %r57, 0;
	selp.b32 	%r95, 0, 2146435072, %p76;
	and.b32  	%r96, %r57, 2147483647;
	setp.ne.s32 	%p77, %r96, 1071644672;
	or.b32  	%r97, %r95, -2147483648;
	selp.b32 	%r98, %r97, %r95, %p77;
	selp.b32 	%r99, %r98, %r95, %p52;
	selp.b32 	%r100, %r99, %r95, %p67;
	mov.b32 	%r101, 0;
	mov.b64 	%fd232, {%r101, %r100};
$L__BB3_46:
	setp.eq.f64 	%p79, %fd43, 0d3FF0000000000000;
	selp.f64 	%fd166, 0d3FF0000000000000, %fd232, %p79;
	mul.f64 	%fd167, %fd17, %fd166;
	fma.rn.f64 	%fd67, %fd59, 0d3FD9999999999998, %fd167;
	fma.rn.f64 	%fd168, %fd59, 0d3FD9999999999998, %fd41;
	mul.f64 	%fd68, %fd43, %fd168;
	div.rn.f64 	%fd69, %fd26, %fd18;
	{
	.reg .b32 %temp; 
	mov.b64 	{%temp, %r14}, %fd26;
	}
	abs.f64 	%fd70, %fd26;
	{ // callseq 15, 0
	.param .b64 param0;
	st.param.f64 	[param0], %fd70;
	.param .b64 param1;
	st.param.f64 	[param1], 0d4000000000000000;
	.param .b64 retval0;
	call.uni (retval0), 
	__internal_accurate_pow, 
	(
	param0, 
	param1
	);
	ld.param.f64 	%fd169, [retval0];
	} // callseq 15
	setp.lt.s32 	%p80, %r14, 0;
	neg.f64 	%fd171, %fd169;
	selp.f64 	%fd172, %fd171, %fd169, %p52;
	selp.f64 	%fd234, %fd172, %fd169, %p80;
	setp.neu.f64 	%p81, %fd26, 0d0000000000000000;
	@%p81 bra 	$L__BB3_48;
	selp.b32 	%r103, %r14, 0, %p52;
	setp.lt.s32 	%p83, %r57, 0;
	or.b32  	%r104, %r103, 2146435072;
	selp.b32 	%r105, %r104, %r103, %p83;
	mov.b32 	%r106, 0;
	mov.b64 	%fd234, {%r106, %r105};
$L__BB3_48:
	add.f64 	%fd173, %fd26, 0d4000000000000000;
	{
	.reg .b32 %temp; 
	mov.b64 	{%temp, %r107}, %fd173;
	}
	and.b32  	%r108, %r107, 2146435072;
	setp.ne.s32 	%p84, %r108, 2146435072;
	@%p84 bra 	$L__BB3_53;
	setp.num.f64 	%p85, %fd26, %fd26;
	@%p85 bra 	$L__BB3_51;
	mov.f64 	%fd174, 0d4000000000000000;
	add.rn.f64 	%fd234, %fd26, %fd174;
	bra.uni 	$L__BB3_53;
$L__BB3_51:
	setp.neu.f64 	%p86, %fd70, 0d7FF0000000000000;
	@%p86 bra 	$L__BB3_53;
	setp.lt.s32 	%p89, %r57, 0;
	selp.b32 	%r110, 0, 2146435072, %p89;
	and.b32  	%r111, %r57, 2147483647;
	setp.ne.s32 	%p90, %r111, 1071644672;
	or.b32  	%r112, %r110, -2147483648;
	selp.b32 	%r113, %r112, %r110, %p90;
	selp.b32 	%r114, %r113, %r110, %p52;
	selp.b32 	%r115, %r114, %r110, %p80;
	mov.b32 	%r116, 0;
	mov.b64 	%fd234, {%r116, %r115};
$L__BB3_53:
	setp.eq.f64 	%p92, %fd26, 0d3FF0000000000000;
	mul.f64 	%fd175, %fd234, 0d3FE0000000000000;
	selp.f64 	%fd176, 0d3FE0000000000000, %fd175, %p92;
	div.rn.f64 	%fd77, %fd176, %fd18;
	{
	.reg .b32 %temp; 
	mov.b64 	{%temp, %r15}, %fd34;
	}
	abs.f64 	%fd78, %fd34;
	{ // callseq 16, 0
	.param .b64 param0;
	st.param.f64 	[param0], %fd78;
	.param .b64 param1;
	st.param.f64 	[param1], 0d4000000000000000;
	.param .b64 retval0;
	call.uni (retval0), 
	__internal_accurate_pow, 
	(
	param0, 
	param1
	);
	ld.param.f64 	%fd177, [retval0];
	} // callseq 16
	setp.lt.s32 	%p93, %r15, 0;
	neg.f64 	%fd179, %fd177;
	selp.f64 	%fd180, %fd179, %fd177, %p52;
	selp.f64 	%fd236, %fd180, %fd177, %p93;
	setp.neu.f64 	%p94, %fd34, 0d0000000000000000;
	@%p94 bra 	$L__BB3_55;
	selp.b32 	%r118, %r15, 0, %p52;
	setp.lt.s32 	%p96, %r57, 0;
	or.b32  	%r119, %r118, 2146435072;
	selp.b32 	%r120, %r119, %r118, %p96;
	mov.b32 	%r121, 0;
	mov.b64 	%fd236, {%r121, %r120};
$L__BB3_55:
	add.f64 	%fd181, %fd34, 0d4000000000000000;
	{
	.reg .b32 %temp; 
	mov.b64 	{%temp, %r122}, %fd181;
	}
	and.b32  	%r123, %r122, 2146435072;
	setp.ne.s32 	%p97, %r123, 2146435072;
	@%p97 bra 	$L__BB3_60;
	setp.num.f64 	%p98, %fd34, %fd34;
	@%p98 bra 	$L__BB3_58;
	mov.f64 	%fd182, 0d4000000000000000;
	add.rn.f64 	%fd236, %fd34, %fd182;
	bra.uni 	$L__BB3_60;
$L__BB3_58:
	setp.neu.f64 	%p99, %fd78, 0d7FF0000000000000;
	@%p99 bra 	$L__BB3_60;
	setp.lt.s32 	%p102, %r57, 0;
	selp.b32 	%r125, 0, 2146435072, %p102;
	and.b32  	%r126, %r57, 2147483647;
	setp.ne.s32 	%p103, %r126, 1071644672;
	or.b32  	%r127, %r125, -2147483648;
	selp.b32 	%r128, %r127, %r125, %p103;
	selp.b32 	%r129, %r128, %r125, %p52;
	selp.b32 	%r130, %r129, %r125, %p93;
	mov.b32 	%r131, 0;
	mov.b64 	%fd236, {%r131, %r130};
$L__BB3_60:
	setp.eq.f64 	%p105, %fd34, 0d3FF0000000000000;
	mul.f64 	%fd183, %fd236, 0d3FE0000000000000;
	selp.f64 	%fd184, 0d3FE0000000000000, %fd183, %p105;
	div.rn.f64 	%fd185, %fd184, %fd18;
	sub.f64 	%fd186, %fd42, %fd77;
	sub.f64 	%fd85, %fd186, %fd185;
	{
	.reg .b32 %temp; 
	mov.b64 	{%temp, %r16}, %fd69;
	}
	abs.f64 	%fd86, %fd69;
	{ // callseq 17, 0
	.param .b64 param0;
	st.param.f64 	[param0], %fd86;
	.param .b64 param1;
	st.param.f64 	[param1], 0d4000000000000000;
	.param .b64 retval0;
	call.uni (retval0), 
	__internal_accurate_pow, 
	(
	param0, 
	param1
	);
	ld.param.f64 	%fd187, [retval0];
	} // callseq 17
	setp.lt.s32 	%p106, %r16, 0;
	neg.f64 	%fd189, %fd187;
	selp.f64 	%fd190, %fd189, %fd187, %p52;
	selp.f64 	%fd238, %fd190, %fd187, %p106;
	setp.neu.f64 	%p107, %fd69, 0d0000000000000000;
	@%p107 bra 	$L__BB3_62;
	selp.b32 	%r133, %r16, 0, %p52;
	setp.lt.s32 	%p109, %r57, 0;
	or.b32  	%r134, %r133, 2146435072;
	selp.b32 	%r135, %r134, %r133, %p109;
	mov.b32 	%r136, 0;
	mov.b64 	%fd238, {%r136, %r135};
$L__BB3_62:
	add.f64 	%fd191, %fd69, 0d4000000000000000;
	{
	.reg .b32 %temp; 
	mov.b64 	{%temp, %r137}, %fd191;
	}
	and.b32  	%r138, %r137, 2146435072;
	setp.ne.s32 	%p110, %r138, 2146435072;
	@%p110 bra 	$L__BB3_67;
	setp.num.f64 	%p111, %fd69, %fd69;
	@%p111 bra 	$L__BB3_65;
	mov.f64 	%fd192, 0d4000000000000000;
	add.rn.f64 	%fd238, %fd69, %fd192;
	bra.uni 	$L__BB3_67;
$L__BB3_65:
	setp.neu.f64 	%p112, %fd86, 0d7FF0000000000000;
	@%p112 bra 	$L__BB3_67;
	setp.lt.s32 	%p115, %r57, 0;
	selp.b32 	%r140, 0, 2146435072, %p115;
	and.b32  	%r141, %r57, 2147483647;
	setp.ne.s32 	%p116, %r141, 1071644672;
	or.b32  	%r142, %r140, -2147483648;
	selp.b32 	%r143, %r142, %r140, %p116;
	selp.b32 	%r144, %r143, %r140, %p52;
	selp.b32 	%r145, %r144, %r140, %p106;
	mov.b32 	%r146, 0;
	mov.b64 	%fd238, {%r146, %r145};
$L__BB3_67:
	cvta.to.global.u64 	%rd11, %rd1;
	cvta.to.global.u64 	%rd12, %rd2;
	setp.eq.f64 	%p117, %fd69, 0d3FF0000000000000;
	selp.f64 	%fd193, 0d3FF0000000000000, %fd238, %p117;
	mul.f64 	%fd194, %fd18, %fd193;
	fma.rn.f64 	%fd195, %fd85, 0d3FD9999999999998, %fd194;
	div.rn.f64 	%fd196, %fd34, %fd18;
	mul.f64 	%fd197, %fd196, %fd18;
	mul.f64 	%fd198, %fd69, %fd197;
	fma.rn.f64 	%fd199, %fd85, 0d3FD9999999999998, %fd42;
	mul.f64 	%fd200, %fd69, %fd199;
	div.rn.f64 	%fd201, %fd94, %fd93;
	mul.f64 	%fd202, %fd201, 0d3FE0000000000000;
	sub.f64 	%fd203, %fd26, %fd25;
	mul.f64 	%fd204, %fd202, %fd203;
	sub.f64 	%fd205, %fd17, %fd204;
	sub.f64 	%fd206, %fd18, %fd204;
	sub.f64 	%fd207, %fd195, %fd67;
	mul.f64 	%fd208, %fd202, %fd207;
	sub.f64 	%fd209, %fd25, %fd208;
	sub.f64 	%fd210, %fd26, %fd208;
	div.rn.f64 	%fd211, %fd33, %fd17;
	mul.f64 	%fd212, %fd211, %fd17;
	mul.f64 	%fd213, %fd43, %fd212;
	sub.f64 	%fd214, %fd198, %fd213;
	mul.f64 	%fd215, %fd202, %fd214;
	sub.f64 	%fd216, %fd33, %fd215;
	sub.f64 	%fd217, %fd34, %fd215;
	sub.f64 	%fd218, %fd200, %fd68;
	mul.f64 	%fd219, %fd202, %fd218;
	sub.f64 	%fd220, %fd41, %fd219;
	sub.f64 	%fd221, %fd42, %fd219;
	add.s32 	%r147, %r21, 4;
	add.s32 	%r148, %r20, 4;
	add.s32 	%r149, %r18, 4;
	add.s32 	%r150, %r17, 4;
	mad.lo.s32 	%r151, %r50, %r150, %r46;
	mul.wide.s32 	%rd13, %r151, 8;
	add.s64 	%rd14, %rd11, %rd13;
	st.global.f64 	[%rd14], %fd205;
	mad.lo.s32 	%r152, %r50, %r148, %r46;
	mul.wide.s32 	%rd15, %r152, 8;
	add.s64 	%rd16, %rd12, %rd15;
	st.global.f64 	[%rd16], %fd206;
	add.s32 	%r153, %r149, %r50;
	mad.lo.s32 	%r154, %r153, %r150, %r46;
	mul.wide.s32 	%rd17, %r154, 8;
	add.s64 	%rd18, %rd11, %rd17;
	st.global.f64 	[%rd18], %fd209;
	add.s32 	%r155, %r147, %r50;
	mad.lo.s32 	%r156, %r155, %r148, %r46;
	mul.wide.s32 	%rd19, %r156, 8;
	add.s64 	%rd20, %rd12, %rd19;
	st.global.f64 	[%rd20], %fd210;
	add.s32 	%r157, %r153, %r149;
	mad.lo.s32 	%r158, %r157, %r150, %r46;
	mul.wide.s32 	%rd21, %r158, 8;
	add.s64 	%rd22, %rd11, %rd21;
	st.global.f64 	[%rd22], %fd216;
	add.s32 	%r159, %r155, %r147;
	mad.lo.s32 	%r160, %r159, %r148, %r46;
	mul.wide.s32 	%rd23, %r160, 8;
	add.s64 	%rd24, %rd12, %rd23;
	st.global.f64 	[%rd24], %fd217;
	add.s32 	%r161, %r157, %r149;
	mad.lo.s32 	%r162, %r161, %r150, %r46;
	mul.wide.s32 	%rd25, %r162, 8;
	add.s64 	%rd26, %rd11, %rd25;
	st.global.f64 	[%rd26], %fd220;
	add.s32 	%r163, %r159, %r147;
	mad.lo.s32 	%r164, %r163, %r148, %r46;
	mul.wide.s32 	%rd27, %r164, 8;
	add.s64 	%rd28, %rd12, %rd27;
	st.global.f64 	[%rd28], %fd221;
$L__BB3_68:
	ret;

}
	// .globl	_Z14SLIC_CalFlux_X4GridS_S_ddd
.visible .entry _Z14SLIC_CalFlux_X4GridS_S_ddd(
	.param .align 8 .b8 _Z14SLIC_CalFlux_X4GridS_S_ddd_param_0[24],
	.param .align 8 .b8 _Z14SLIC_CalFlux_X4GridS_S_ddd_param_1[24],
	.param .align 8 .b8 _Z14SLIC_CalFlux_X4GridS_S_ddd_param_2[24],
	.param .f64 _Z14SLIC_CalFlux_X4GridS_S_ddd_param_3,
	.param .f64 _Z14SLIC_CalFlux_X4GridS_S_ddd_param_4,
	.param .f64 _Z14SLIC_CalFlux_X4GridS_S_ddd_param_5
)
{
	.reg .pred 	%p<125>;
	.reg .b16 	%rs<5>;
	.reg .b32 	%r<198>;
	.reg .b64 	%rd<31>;
	.reg .b64 	%fd<243>;

	ld.param.v2.u32 	{%r14, %r15}, [_Z14SLIC_CalFlux_X4GridS_S_ddd_param_0+8];
	ld.param.u64 	%rd1, [_Z14SLIC_CalFlux_X4GridS_S_ddd_param_0];
	ld.param.u64 	%rd2, [_Z14SLIC_CalFlux_X4GridS_S_ddd_param_1];
	ld.param.u64 	%rd3, [_Z14SLIC_CalFlux_X4GridS_S_ddd_param_2];
	ld.param.v2.u32 	{%r22, %r23}, [_Z14SLIC_CalFlux_X4GridS_S_ddd_param_1+8];
	ld.param.v2.u32 	{%r24, %r25}, [_Z14SLIC_CalFlux_X4GridS_S_ddd_param_2+8];
	ld.param.f64 	%fd92, [_Z14SLIC_CalFlux_X4GridS_S_ddd_param_5];
	mov.u32 	%r26, %ctaid.x;
	mov.u32 	%r27, %ntid.x;
	mov.u32 	%r28, %tid.x;
	mad.lo.s32 	%r1, %r26, %r27, %r28;
	mov.u32 	%r29, %ctaid.y;
	mov.u32 	%r30, %ntid.y;
	mov.u32 	%r31, %tid.y;
	mad.lo.s32 	%r32, %r29, %r30, %r31;
	add.s32 	%r33, %r1, 1;
	add.s32 	%r34, %r23, 4;
	add.s32 	%r35, %r22, 4;
	add.s32 	%r36, %r25, 4;
	add.s32 	%r37, %r24, 4;
	cvta.to.global.u64 	%rd4, %rd3;
	cvta.to.global.u64 	%rd5, %rd2;
	mad.lo.s32 	%r38, %r32, %r37, %r1;
	mul.wide.s32 	%rd6, %r38, 8;
	add.s64 	%rd7, %rd4, %rd6;
	ld.global.f64 	%fd1, [%rd7];
	mad.lo.s32 	%r39, %r32, %r35, %r33;
	mul.wide.s32 	%rd8, %r39, 8;
	add.s64 	%rd9, %rd5, %rd8;
	ld.global.f64 	%fd2, [%rd9];
	add.s32 	%r40, %r36, %r32;
	mad.lo.s32 	%r41, %r40, %r37, %r1;
	mul.wide.s32 	%rd10, %r41, 8;
	add.s64 	%rd11, %rd4, %rd10;
	ld.global.f64 	%fd3, [%rd11];
	add.s32 	%r42, %r34, %r32;
	mad.lo.s32 	%r43, %r42, %r35, %r33;
	mul.wide.s32 	%rd12, %r43, 8;
	add.s64 	%rd13, %rd5, %rd12;
	ld.global.f64 	%fd4, [%rd13];
	add.s32 	%r44, %r40, %r36;
	mad.lo.s32 	%r45, %r44, %r37, %r1;
	mul.wide.s32 	%rd14, %r45, 8;
	add.s64 	%rd15, %rd4, %rd14;
	ld.global.f64 	%fd5, [%rd15];
	add.s32 	%r46, %r42, %r34;
	mad.lo.s32 	%r47, %r46, %r35, %r33;
	mul.wide.s32 	%rd16, %r47, 8;
	add.s64 	%rd17, %rd5, %rd16;
	ld.global.f64 	%fd6, [%rd17];
	add.s32 	%r48, %r44, %r36;
	mad.lo.s32 	%r49, %r48, %r37, %r1;
	mul.wide.s32 	%rd18, %r49, 8;
	add.s64 	%rd19, %rd4, %rd18;
	ld.global.f64 	%fd7, [%rd19];
	add.s32 	%r50, %r46, %r34;
	mad.lo.s32 	%r51, %r50, %r35, %r33;
	mul.wide.s32 	%rd20, %r51, 8;
	add.s64 	%rd21, %rd5, %rd20;
	ld.global.f64 	%fd8, [%rd21];
	add.s32 	%r52, %r22, 2;
	add.s32 	%r53, %r23, 2;
	setp.lt.s32 	%p1, %r1, 1;
	setp.ge.s32 	%p2, %r1, %r52;
	or.pred  	%p3, %p1, %p2;
	setp.lt.u32 	%p4, %r32, 2;
	or.pred  	%p5, %p3, %p4;
	setp.ge.s32 	%p6, %r32, %r53;
	or.pred  	%p7, %p5, %p6;
	@%p7 bra 	$L__BB4_65;
	div.rn.f64 	%fd9, %fd3, %fd1;
	{
	.reg .b32 %temp; 
	mov.b64 	{%temp, %r3}, %fd3;
	}
	mov.f64 	%fd93, 0d4000000000000000;
	{
	.reg .b32 %temp; 
	mov.b64 	{%temp, %r54}, %fd93;
	}
	and.b32  	%r5, %r54, 2146435072;
	setp.eq.s32 	%p8, %r5, 1062207488;
	abs.f64 	%fd10, %fd3;
	{ // callseq 18, 0
	.param .b64 param0;
	st.param.f64 	[param0], %fd10;
	.param .b64 param1;
	st.param.f64 	[param1], 0d4000000000000000;
	.param .b64 retval0;
	call.uni (retval0), 
	__internal_accurate_pow, 
	(
	param0, 
	param1
	);
	ld.param.f64 	%fd94, [retval0];
	} // callseq 18
	setp.lt.s32 	%p9, %r3, 0;
	neg.f64 	%fd96, %fd94;
	selp.f64 	%fd97, %fd96, %fd94, %p8;
	selp.f64 	%fd226, %fd97, %fd94, %p9;
	setp.neu.f64 	%p10, %fd3, 0d0000000000000000;
	@%p10 bra 	$L__BB4_3;
	setp.eq.s32 	%p11, %r5, 1062207488;
	selp.b32 	%r55, %r3, 0, %p11;
	setp.lt.s32 	%p12, %r54, 0;
	or.b32  	%r56, %r55, 2146435072;
	selp.b32 	%r57, %r56, %r55, %p12;
	mov.b32 	%r58, 0;
	mov.b64 	%fd226, {%r58, %r57};
$L__BB4_3:
	add.f64 	%fd98, %fd3, 0d4000000000000000;
	{
	.reg .b32 %temp; 
	mov.b64 	{%temp, %r59}, %fd98;
	}
	and.b32  	%r60, %r59, 2146435072;
	setp.ne.s32 	%p13, %r60, 2146435072;
	@%p13 bra 	$L__BB4_8;
	setp.num.f64 	%p14, %fd3, %fd3;
	@%p14 bra 	$L__BB4_6;
	mov.f64 	%fd99, 0d4000000000000000;
	add.rn.f64 	%fd226, %fd3, %fd99;
	bra.uni 	$L__BB4_8;
$L__BB4_6:
	setp.neu.f64 	%p15, %fd10, 0d7FF0000000000000;
	@%p15 bra 	$L__BB4_8;
	setp.lt.s32 	%p16, %r3, 0;
	setp.eq.s32 	%p17, %r5, 1062207488;
	setp.lt.s32 	%p18, %r54, 0;
	selp.b32 	%r62, 0, 2146435072, %p18;
	and.b32  	%r63, %r54, 2147483647;
	setp.ne.s32 	%p19, %r63, 1071644672;
	or.b32  	%r64, %r62, -2147483648;
	selp.b32 	%r65, %r64, %r62, %p19;
	selp.b32 	%r66, %r65, %r62, %p17;
	selp.b32 	%r67, %r66, %r62, %p16;
	mov.b32 	%r68, 0;
	mov.b64 	%fd226, {%r68, %r67};
$L__BB4_8:
	setp.eq.s32 	%p20, %r5, 1062207488;
	setp.eq.f64 	%p21, %fd3, 0d3FF0000000000000;
	mul.f64 	%fd100, %fd226, 0d3FE0000000000000;
	selp.f64 	%fd101, 0d3FE0000000000000, %fd100, %p21;
	div.rn.f64 	%fd17, %fd101, %fd1;
	{
	.reg .b32 %temp; 
	mov.b64 	{%temp, %r6}, %fd5;
	}
	abs.f64 	%fd18, %fd5;
	{ // callseq 19, 0
	.param .b64 param0;
	st.param.f64 	[param0], %fd18;
	.param .b64 param1;
	st.param.f64 	[param1], 0d4000000000000000;
	.param .b64 retval0;
	call.uni (retval0), 
	__internal_accurate_pow, 
	(
	param0, 
	param1
	);
	ld.param.f64 	%fd102, [retval0];
	} // callseq 19
	setp.lt.s32 	%p22, %r6, 0;
	neg.f64 	%fd104, %fd102;
	selp.f64 	%fd105, %fd104, %fd102, %p20;
	selp.f64 	%fd228, %fd105, %fd102, %p22;
	setp.neu.f64 	%p23, %fd5, 0d0000000000000000;
	@%p23 bra 	$L__BB4_10;
	setp.eq.s32 	%p24, %r5, 1062207488;
	selp.b32 	%r70, %r6, 0, %p24;
	setp.lt.s32 	%p25, %r54, 0;
	or.b32  	%r71, %r70, 2146435072;
	selp.b32 	%r72, %r71, %r70, %p25;
	mov.b32 	%r73, 0;
	mov.b64 	%fd228, {%r73, %r72};
$L__BB4_10:
	add.f64 	%fd106, %fd5, 0d4000000000000000;
	{
	.reg .b32 %temp; 
	mov.b64 	{%temp, %r74}, %fd106;
	}
	and.b32  	%r75, %r74, 2146435072;
	setp.ne.s32 	%p26, %r75, 2146435072;
	@%p26 bra 	$L__BB4_15;
	setp.num.f64 	%p27, %fd5, %fd5;
	@%p27 bra 	$L__BB4_13;
	mov.f64 	%fd107, 0d4000000000000000;
	add.rn.f64 	%fd228, %fd5, %fd107;
	bra.uni 	$L__BB4_15;
$L__BB4_13:
	setp.neu.f64 	%p28, %fd18, 0d7FF0000000000000;
	@%p28 bra 	$L__BB4_15;
	setp.lt.s32 	%p29, %r6, 0;
	setp.eq.s32 	%p30, %r5, 1062207488;
	setp.lt.s32 	%p31, %r54, 0;
	selp.b32 	%r77, 0, 2146435072, %p31;
	and.b32  	%r78, %r54, 2147483647;
	setp.ne.s32 	%p32, %r78, 1071644672;
	or.b32  	%r79, %r77, -2147483648;
	selp.b32 	%r80, %r79, %r77, %p32;
	selp.b32 	%r81, %r80, %r77, %p30;
	selp.b32 	%r82, %r81, %r77, %p29;
	mov.b32 	%r83, 0;
	mov.b64 	%fd228, {%r83, %r82};
$L__BB4_15:
	setp.eq.s32 	%p33, %r5, 1062207488;
	setp.eq.f64 	%p34, %fd5, 0d3FF0000000000000;
	mul.f64 	%fd108, %fd228, 0d3FE0000000000000;
	selp.f64 	%fd109, 0d3FE0000000000000, %fd108, %p34;
	div.rn.f64 	%fd110, %fd109, %fd1;
	sub.f64 	%fd111, %fd7, %fd17;
	sub.f64 	%fd25, %fd111, %fd110;
	{
	.reg .b32 %temp; 
	mov.b64 	{%temp, %r7}, %fd9;
	}
	abs.f64 	%fd26, %fd9;
	{ // callseq 20, 0
	.param .b64 param0;
	st.param.f64 	[param0], %fd26;
	.param .b64 param1;
	st.param.f64 	[param1], 0d4000000000000000;
	.param .b64 retval0;
	call.uni (retval0), 
	__internal_accurate_pow, 
	(
	param0, 
	param1
	);
	ld.param.f64 	%fd112, [retval0];
	} // callseq 20
	setp.lt.s32 	%p35, %r7, 0;
	neg.f64 	%fd114, %fd112;
	selp.f64 	%fd115, %fd114, %fd112, %p33;
	selp.f64 	%fd230, %fd115, %fd112, %p35;
	setp.neu.f64 	%p36, %fd9, 0d0000000000000000;
	@%p36 bra 	$L__BB4_17;
	setp.eq.s32 	%p37, %r5, 1062207488;
	selp.b32 	%r85, %r7, 0, %p37;
	setp.lt.s32 	%p38, %r54, 0;
	or.b32  	%r86, %r85, 2146435072;
	selp.b32 	%r87, %r86, %r85, %p38;
	mov.b32 	%r88, 0;
	mov.b64 	%fd230, {%r88, %r87};
$L__BB4_17:
	add.f64 	%fd116, %fd9, 0d4000000000000000;
	{
	.reg .b32 %temp; 
	mov.b64 	{%temp, %r89}, %fd116;
	}
	and.b32  	%r90, %r89, 2146435072;
	setp.ne.s32 	%p39, %r90, 2146435072;
	@%p39 bra 	$L__BB4_22;
	setp.num.f64 	%p40, %fd9, %fd9;
	@%p40 bra 	$L__BB4_20;
	mov.f64 	%fd117, 0d4000000000000000;
	add.rn.f64 	%fd230, %fd9, %fd117;
	bra.uni 	$L__BB4_22;
$L__BB4_20:
	setp.neu.f64 	%p41, %fd26, 0d7FF0000000000000;
	@%p41 bra 	$L__BB4_22;
	setp.lt.s32 	%p42, %r7, 0;
	setp.eq.s32 	%p43, %r5, 1062207488;
	setp.lt.s32 	%p44, %r54, 0;
	selp.b32 	%r92, 0, 2146435072, %p44;
	and.b32  	%r93, %r54, 2147483647;
	setp.ne.s32 	%p45, %r93, 1071644672;
	or.b32  	%r94, %r92, -2147483648;
	selp.b32 	%r95, %r94, %r92, %p45;
	selp.b32 	%r96, %r95, %r92, %p43;
	selp.b32 	%r97, %r96, %r92, %p42;
	mov.b32 	%r98, 0;
	mov.b64 	%fd230, {%r98, %r97};
$L__BB4_22:
	setp.eq.s32 	%p46, %r5, 1062207488;
	setp.eq.f64 	%p47, %fd9, 0d3FF0000000000000;
	selp.f64 	%fd118, 0d3FF0000000000000, %fd230, %p47;
	mul.f64 	%fd119, %fd1, %fd118;
	fma.rn.f64 	%fd33, %fd25, 0d3FD9999999999998, %fd119;
	fma.rn.f64 	%fd120, %fd25, 0d3FD9999999999998, %fd7;
	mul.f64 	%fd34, %fd9, %fd120;
	div.rn.f64 	%fd35, %fd4, %fd2;
	{
	.reg .b32 %temp; 
	mov.b64 	{%temp, %r8}, %fd4;
	}
	abs.f64 	%fd36, %fd4;
	{ // callseq 21, 0
	.param .b64 param0;
	st.param.f64 	[param0], %fd36;
	.param .b64 param1;
	st.param.f64 	[param1], 0d4000000000000000;
	.param .b64 retval0;
	call.uni (retval0), 
	__internal_accurate_pow, 
	(
	param0, 
	param1
	);
	ld.param.f64 	%fd121, [retval0];
	} // callseq 21
	setp.lt.s32 	%p48, %r8, 0;
	neg.f64 	%fd123, %fd121;
	selp.f64 	%fd124, %fd123, %fd121, %p46;
	selp.f64 	%fd232, %fd124, %fd121, %p48;
	setp.neu.f64 	%p49, %fd4, 0d0000000000000000;
	@%p49 bra 	$L__BB4_24;
	selp.b32 	%r100, %r8, 0, %p46;
	setp.lt.s32 	%p51, %r54, 0;
	or.b32  	%r101, %r100, 2146435072;
	selp.b32 	%r102, %r101, %r100, %p51;
	mov.b32 	%r103, 0;
	mov.b64 	%fd232, {%r103, %r102};
$L__BB4_24:
	add.f64 	%fd125, %fd4, 0d4000000000000000;
	{
	.reg .b32 %temp; 
	mov.b64 	{%temp, %r104}, %fd125;
	}
	and.b32  	%r105, %r104, 2146435072;
	setp.ne.s32 	%p52, %r105, 2146435072;
	@%p52 bra 	$L__BB4_29;
	setp.num.f64 	%p53, %fd4, %fd4;
	@%p53 bra 	$L__BB4_27;
	mov.f64 	%fd126, 0d4000000000000000;
	add.rn.f64 	%fd232, %fd4, %fd126;
	bra.uni 	$L__BB4_29;
$L__BB4_27:
	setp.neu.f64 	%p54, %fd36, 0d7FF0000000000000;
	@%p54 bra 	$L__BB4_29;
	setp.lt.s32 	%p55, %r8, 0;
	setp.eq.s32 	%p56, %r5, 1062207488;
	setp.lt.s32 	%p57, %r54, 0;
	selp.b32 	%r107, 0, 2146435072, %p57;
	and.b32  	%r108, %r54, 2147483647;
	setp.ne.s32 	%p58, %r108, 1071644672;
	or.b32  	%r109, %r107, -2147483648;
	selp.b32 	%r110, %r109, %r107, %p58;
	selp.b32 	%r111, %r110, %r107, %p56;
	selp.b32 	%r112, %r111, %r107, %p55;
	mov.b32 	%r113, 0;
	mov.b64 	%fd232, {%r113, %r112};
$L__BB4_29:
	setp.eq.s32 	%p59, %r5, 1062207488;
	setp.eq.f64 	%p60, %fd4, 0d3FF0000000000000;
	mul.f64 	%fd127, %fd232, 0d3FE0000000000000;
	selp.f64 	%fd128, 0d3FE0000000000000, %fd127, %p60;
	div.rn.f64 	%fd43, %fd128, %fd2;
	{
	.reg .b32 %temp; 
	mov.b64 	{%temp, %r9}, %fd6;
	}
	abs.f64 	%fd44, %fd6;
	{ // callseq 22, 0
	.param .b64 param0;
	st.param.f64 	[param0], %fd44;
	.param .b64 param1;
	st.param.f64 	[param1], 0d4000000000000000;
	.param .b64 retval0;
	call.uni (retval0), 
	__internal_accurate_pow, 
	(
	param0, 
	param1
	);
	ld.param.f64 	%fd129, [retval0];
	} // callseq 22
	setp.lt.s32 	%p61, %r9, 0;
	neg.f64 	%fd131, %fd129;
	selp.f64 	%fd132, %fd131, %fd129, %p59;
	selp.f64 	%fd234, %fd132, %fd129, %p61;
	setp.neu.f64 	%p62, %fd6, 0d0000000000000000;
	@%p62 bra 	$L__BB4_31;
	selp.b32 	%r115, %r9, 0, %p59;
	setp.lt.s32 	%p64, %r54, 0;
	or.b32  	%r116, %r115, 2146435072;
	selp.b32 	%r117, %r116, %r115, %p64;
	mov.b32 	%r118, 0;
	mov.b64 	%fd234, {%r118, %r117};
$L__BB4_31:
	add.f64 	%fd133, %fd6, 0d4000000000000000;
	{
	.reg .b32 %temp; 
	mov.b64 	{%temp, %r119}, %fd133;
	}
	and.b32  	%r120, %r119, 2146435072;
	setp.ne.s32 	%p65, %r120, 2146435072;
	@%p65 bra 	$L__BB4_36;
	setp.num.f64 	%p66, %fd6, %fd6;
	@%p66 bra 	$L__BB4_34;
	mov.f64 	%fd134, 0d4000000000000000;
	add.rn.f64 	%fd234, %fd6, %fd134;
	bra.uni 	$L__BB4_36;
$L__BB4_34:
	setp.neu.f64 	%p67, %fd44, 0d7FF0000000000000;
	@%p67 bra 	$L__BB4_36;
	setp.lt.s32 	%p70, %r54, 0;
	selp.b32 	%r122, 0, 2146435072, %p70;
	and.b32  	%r123, %r54, 2147483647;
	setp.ne.s32 	%p71, %r123, 1071644672;
	or.b32  	%r124, %r122, -2147483648;
	selp.b32 	%r125, %r124, %r122, %p71;
	selp.b32 	%r126, %r125, %r122, %p59;
	selp.b32 	%r127, %r126, %r122, %p61;
	mov.b32 	%r128, 0;
	mov.b64 	%fd234, {%r128, %r127};
$L__BB4_36:
	setp.eq.f64 	%p73, %fd6, 0d3FF0000000000000;
	mul.f64 	%fd135, %fd234, 0d3FE0000000000000;
	selp.f64 	%fd136, 0d3FE0000000000000, %fd135, %p73;
	div.rn.f64 	%fd137, %fd136, %fd2;
	sub.f64 	%fd138, %fd8, %fd43;
	sub.f64 	%fd51, %fd138, %fd137;
	{
	.reg .b32 %temp; 
	mov.b64 	{%temp, %r10}, %fd35;
	}
	abs.f64 	%fd52, %fd35;
	{ // callseq 23, 0
	.param .b64 param0;
	st.param.f64 	[param0], %fd52;
	.param .b64 param1;
	st.param.f64 	[param1], 0d4000000000000000;
	.param .b64 retval0;
	call.uni (retval0), 
	__internal_accurate_pow, 
	(
	param0, 
	param1
	);
	ld.param.f64 	%fd139, [retval0];
	} // callseq 23
	setp.lt.s32 	%p74, %r10, 0;
	neg.f64 	%fd141, %fd139;
	selp.f64 	%fd142, %fd141, %fd139, %p59;
	selp.f64 	%fd236, %fd142, %fd139, %p74;
	setp.neu.f64 	%p75, %fd35, 0d0000000000000000;
	@%p75 bra 	$L__BB4_38;
	selp.b32 	%r130, %r10, 0, %p59;
	setp.lt.s32 	%p77, %r54, 0;
	or.b32  	%r131, %r130, 2146435072;
	selp.b32 	%r132, %r131, %r130, %p77;
	mov.b32 	%r133, 0;
	mov.b64 	%fd236, {%r133, %r132};
$L__BB4_38:
	add.f64 	%fd143, %fd35, 0d4000000000000000;
	{
	.reg .b32 %temp; 
	mov.b64 	{%temp, %r134}, %fd143;
	}
	and.b32  	%r135, %r134, 2146435072;
	setp.ne.s32 	%p78, %r135, 2146435072;
	@%p78 bra 	$L__BB4_43;
	setp.num.f64 	%p79, %fd35, %fd35;
	@%p79 bra 	$L__BB4_41;
	mov.f64 	%fd144, 0d4000000000000000;
	add.rn.f64 	%fd236, %fd35, %fd144;
	bra.uni 	$L__BB4_43;
$L__BB4_41:
	setp.neu.f64 	%p80, %fd52, 0d7FF0000000000000;
	@%p80 bra 	$L__BB4_43;
	setp.lt.s32 	%p83, %r54, 0;
	selp.b32 	%r137, 0, 2146435072, %p83;
	and.b32  	%r138, %r54, 2147483647;
	setp.ne.s32 	%p84, %r138, 1071644672;
	or.b32  	%r139, %r137, -2147483648;
	selp.b32 	%r140, %r139, %r137, %p84;
	selp.b32 	%r141, %r140, %r137, %p59;
	selp.b32 	%r142, %r141, %r137, %p74;
	mov.b32 	%r143, 0;
	mov.b64 	%fd236, {%r143, %r142};
$L__BB4_43:
	ld.param.f64 	%fd224, [_Z14SLIC_CalFlux_X4GridS_S_ddd_param_3];
	div.rn.f64 	%fd145, %fd5, %fd1;
	mul.f64 	%fd146, %fd145, %fd1;
	mul.f64 	%fd147, %fd9, %fd146;
	setp.eq.f64 	%p86, %fd35, 0d3FF0000000000000;
	selp.f64 	%fd148, 0d3FF0000000000000, %fd236, %p86;
	mul.f64 	%fd149, %fd2, %fd148;
	fma.rn.f64 	%fd150, %fd51, 0d3FD9999999999998, %fd149;
	div.rn.f64 	%fd151, %fd6, %fd2;
	mul.f64 	%fd152, %fd151, %fd2;
	mul.f64 	%fd153, %fd35, %fd152;
	fma.rn.f64 	%fd154, %fd51, 0d3FD9999999999998, %fd8;
	mul.f64 	%fd155, %fd35, %fd154;
	mul.f64 	%fd156, %fd224, 0d3FE0000000000000;
	div.rn.f64 	%fd157, %fd156, %fd92;
	sub.f64 	%fd158, %fd1, %fd2;
	add.f64 	%fd159, %fd3, %fd4;
	mul.f64 	%fd160, %fd159, 0d3FE0000000000000;
	fma.rn.f64 	%fd59, %fd157, %fd158, %fd160;
	sub.f64 	%fd161, %fd3, %fd4;
	mul.f64 	%fd162, %fd157, %fd161;
	add.f64 	%fd163, %fd33, %fd150;
	fma.rn.f64 	%fd60, %fd163, 0d3FE0000000000000, %fd162;
	sub.f64 	%fd164, %fd5, %fd6;
	mul.f64 	%fd165, %fd157, %fd164;
	add.f64 	%fd166, %fd147, %fd153;
	fma.rn.f64 	%fd61, %fd166, 0d3FE0000000000000, %fd165;
	sub.f64 	%fd167, %fd7, %fd8;
	mul.f64 	%fd168, %fd157, %fd167;
	add.f64 	%fd169, %fd34, %fd155;
	fma.rn.f64 	%fd62, %fd169, 0d3FE0000000000000, %fd168;
	add.f64 	%fd170, %fd1, %fd2;
	mul.f64 	%fd171, %fd170, 0d3FE0000000000000;
	mul.f64 	%fd172, %fd92, 0d3FE0000000000000;
	div.rn.f64 	%fd173, %fd172, %fd224;
	sub.f64 	%fd174, %fd4, %fd3;
	mul.f64 	%fd175, %fd173, %fd174;
	sub.f64 	%fd63, %fd171, %fd175;
	sub.f64 	%fd176, %fd150, %fd33;
	mul.f64 	%fd177, %fd173, %fd176;
	sub.f64 	%fd64, %fd160, %fd177;
	add.f64 	%fd178, %fd5, %fd6;
	mul.f64 	%fd179, %fd178, 0d3FE0000000000000;
	sub.f64 	%fd180, %fd153, %fd147;
	mul.f64 	%fd181, %fd173, %fd180;
	sub.f64 	%fd65, %fd179, %fd181;
	add.f64 	%fd182, %fd7, %fd8;
	mul.f64 	%fd183, %fd182, 0d3FE0000000000000;
	sub.f64 	%fd184, %fd155, %fd34;
	mul.f64 	%fd185, %fd173, %fd184;
	sub.f64 	%fd66, %fd183, %fd185;
	div.rn.f64 	%fd67, %fd64, %fd63;
	{
	.reg .b32 %temp; 
	mov.b64 	{%temp, %r11}, %fd64;
	}
	abs.f64 	%fd68, %fd64;
	{ // callseq 24, 0
	.param .b64 param0;
	st.param.f64 	[param0], %fd68;
	.param .b64 param1;
	st.param.f64 	[param1], 0d4000000000000000;
	.param .b64 retval0;
	call.uni (retval0), 
	__internal_accurate_pow, 
	(
	param0, 
	param1
	);
	ld.param.f64 	%fd186, [retval0];
	} // callseq 24
	setp.lt.s32 	%p87, %r11, 0;
	neg.f64 	%fd188, %fd186;
	selp.f64 	%fd189, %fd188, %fd186, %p59;
	selp.f64 	%fd238, %fd189, %fd186, %p87;
	setp.neu.f64 	%p88, %fd64, 0d0000000000000000;
	@%p88 bra 	$L__BB4_45;
	setp.eq.s32 	%p89, %r5, 1062207488;
	selp.b32 	%r145, %r11, 0, %p89;
	setp.lt.s32 	%p90, %r54, 0;
	or.b32  	%r146, %r145, 2146435072;
	selp.b32 	%r147, %r146, %r145, %p90;
	mov.b32 	%r148, 0;
	mov.b64 	%fd238, {%r148, %r147};
$L__BB4_45:
	add.f64 	%fd190, %fd64, 0d4000000000000000;
	{
	.reg .b32 %temp; 
	mov.b64 	{%temp, %r149}, %fd190;
	}
	and.b32  	%r150, %r149, 2146435072;
	setp.ne.s32 	%p91, %r150, 2146435072;
	@%p91 bra 	$L__BB4_50;
	setp.num.f64 	%p92, %fd64, %fd64;
	@%p92 bra 	$L__BB4_48;
	mov.f64 	%fd191, 0d4000000000000000;
	add.rn.f64 	%fd238, %fd64, %fd191;
	bra.uni 	$L__BB4_50;
$L__BB4_48:
	setp.neu.f64 	%p93, %fd68, 0d7FF0000000000000;
	@%p93 bra 	$L__BB4_50;
	setp.lt.s32 	%p94, %r11, 0;
	setp.eq.s32 	%p95, %r5, 1062207488;
	setp.lt.s32 	%p96, %r54, 0;
	selp.b32 	%r152, 0, 2146435072, %p96;
	and.b32  	%r153, %r54, 2147483647;
	setp.ne.s32 	%p97, %r153, 1071644672;
	or.b32  	%r154, %r152, -2147483648;
	selp.b32 	%r155, %r154, %r152, %p97;
	selp.b32 	%r156, %r155, %r152, %p95;
	selp.b32 	%r157, %r156, %r152, %p94;
	mov.b32 	%r158, 0;
	mov.b64 	%fd238, {%r158, %r157};
$L__BB4_50:
	setp.eq.s32 	%p98, %r5, 1062207488;
	setp.eq.f64 	%p99, %fd64, 0d3FF0000000000000;
	mul.f64 	%fd192, %fd238, 0d3FE0000000000000;
	selp.f64 	%fd193, 0d3FE0000000000000, %fd192, %p99;
	div.rn.f64 	%fd75, %fd193, %fd63;
	{
	.reg .b32 %temp; 
	mov.b64 	{%temp, %r12}, %fd65;
	}
	abs.f64 	%fd76, %fd65;
	{ // callseq 25, 0
	.param .b64 param0;
	st.param.f64 	[param0], %fd76;
	.param .b64 param1;
	st.param.f64 	[param1], 0d4000000000000000;
	.param .b64 retval0;
	call.uni (retval0), 
	__internal_accurate_pow, 
	(
	param0, 
	param1
	);
	ld.param.f64 	%fd194, [retval0];
	} // callseq 25
	setp.lt.s32 	%p100, %r12, 0;
	neg.f64 	%fd196, %fd194;
	selp.f64 	%fd197, %fd196, %fd194, %p98;
	selp.f64 	%fd240, %fd197, %fd194, %p100;
	setp.neu.f64 	%p101, %fd65, 0d0000000000000000;
	@%p101 bra 	$L__BB4_52;
	setp.eq.s32 	%p102, %r5, 1062207488;
	selp.b32 	%r160, %r12, 0, %p102;
	setp.lt.s32 	%p103, %r54, 0;
	or.b32  	%r161, %r160, 2146435072;
	selp.b32 	%r162, %r161, %r160, %p103;
	mov.b32 	%r163, 0;
	mov.b64 	%fd240, {%r163, %r162};
$L__BB4_52:
	add.f64 	%fd198, %fd65, 0d4000000000000000;
	{
	.reg .b32 %temp; 
	mov.b64 	{%temp, %r164}, %fd198;
	}
	and.b32  	%r165, %r164, 2146435072;
	setp.ne.s32 	%p104, %r165, 2146435072;
	@%p104 bra 	$L__BB4_57;
	setp.num.f64 	%p105, %fd65, %fd65;
	@%p105 bra 	$L__BB4_55;
	mov.f64 	%fd199, 0d4000000000000000;
	add.rn.f64 	%fd240, %fd65, %fd199;
	bra.uni 	$L__BB4_57;
$L__BB4_55:
	setp.neu.f64 	%p106, %fd76, 0d7FF0000000000000;
	@%p106 bra 	$L__BB4_57;
	setp.lt.s32 	%p107, %r12, 0;
	setp.eq.s32 	%p108, %r5, 1062207488;
	setp.lt.s32 	%p109, %r54, 0;
	selp.b32 	%r167, 0, 2146435072, %p109;
	and.b32  	%r168, %r54, 2147483647;
	setp.ne.s32 	%p110, %r168, 1071644672;
	or.b32  	%r169, %r167, -2147483648;
	selp.b32 	%r170, %r169, %r167, %p110;
	selp.b32 	%r171, %r170, %r167, %p108;
	selp.b32 	%r172, %r171, %r167, %p107;
	mov.b32 	%r173, 0;
	mov.b64 	%fd240, {%r173, %r172};
$L__BB4_57:
	setp.eq.s32 	%p111, %r5, 1062207488;
	setp.eq.f64 	%p112, %fd65, 0d3FF0000000000000;
	mul.f64 	%fd200, %fd240, 0d3FE0000000000000;
	selp.f64 	%fd201, 0d3FE0000000000000, %fd200, %p112;
	div.rn.f64 	%fd202, %fd201, %fd63;
	sub.f64 	%fd203, %fd66, %fd75;
	sub.f64 	%fd83, %fd203, %fd202;
	{
	.reg .b32 %temp; 
	mov.b64 	{%temp, %r13}, %fd67;
	}
	abs.f64 	%fd84, %fd67;
	{ // callseq 26, 0
	.param .b64 param0;
	st.param.f64 	[param0], %fd84;
	.param .b64 param1;
	st.param.f64 	[param1], 0d4000000000000000;
	.param .b64 retval0;
	call.uni (retval0), 
	__internal_accurate_pow, 
	(
	param0, 
	param1
	);
	ld.param.f64 	%fd204, [retval0];
	} // callseq 26
	setp.lt.s32 	%p113, %r13, 0;
	neg.f64 	%fd206, %fd204;
	selp.f64 	%fd207, %fd206, %fd204, %p111;
	selp.f64 	%fd242, %fd207, %fd204, %p113;
	setp.neu.f64 	%p114, %fd67, 0d0000000000000000;
	@%p114 bra 	$L__BB4_59;
	setp.eq.s32 	%p115, %r5, 1062207488;
	selp.b32 	%r175, %r13, 0, %p115;
	setp.lt.s32 	%p116, %r54, 0;
	or.b32  	%r176, %r175, 2146435072;
	selp.b32 	%r177, %r176, %r175, %p116;
	mov.b32 	%r178, 0;
	mov.b64 	%fd242, {%r178, %r177};
$L__BB4_59:
	add.f64 	%fd208, %fd67, 0d4000000000000000;
	{
	.reg .b32 %temp; 
	mov.b64 	{%temp, %r179}, %fd208;
	}
	and.b32  	%r180, %r179, 2146435072;
	setp.ne.s32 	%p117, %r180, 2146435072;
	@%p117 bra 	$L__BB4_64;
	setp.num.f64 	%p118, %fd67, %fd67;
	@%p118 bra 	$L__BB4_62;
	mov.f64 	%fd209, 0d4000000000000000;
	add.rn.f64 	%fd242, %fd67, %fd209;
	bra.uni 	$L__BB4_64;
$L__BB4_62:
	setp.neu.f64 	%p119, %fd84, 0d7FF0000000000000;
	@%p119 bra 	$L__BB4_64;
	setp.lt.s32 	%p120, %r13, 0;
	setp.eq.s32 	%p121, %r5, 1062207488;
	setp.lt.s32 	%p122, %r54, 0;
	selp.b32 	%r182, 0, 2146435072, %p122;
	and.b32  	%r183, %r54, 2147483647;
	setp.ne.s32 	%p123, %r183, 1071644672;
	or.b32  	%r184, %r182, -2147483648;
	selp.b32 	%r185, %r184, %r182, %p123;
	selp.b32 	%r186, %r185, %r182, %p121;
	selp.b32 	%r187, %r186, %r182, %p120;
	mov.b32 	%r188, 0;
	mov.b64 	%fd242, {%r188, %r187};
$L__BB4_64:
	cvta.to.global.u64 	%rd22, %rd1;
	setp.eq.f64 	%p124, %fd67, 0d3FF0000000000000;
	selp.f64 	%fd210, 0d3FF0000000000000, %fd242, %p124;
	mul.f64 	%fd211, %fd63, %fd210;
	fma.rn.f64 	%fd212, %fd83, 0d3FD9999999999998, %fd211;
	div.rn.f64 	%fd213, %fd65, %fd63;
	mul.f64 	%fd214, %fd63, %fd213;
	fma.rn.f64 	%fd215, %fd83, 0d3FD9999999999998, %fd66;
	add.f64 	%fd216, %fd59, %fd64;
	mul.f64 	%fd217, %fd216, 0d3FE0000000000000;
	add.f64 	%fd218, %fd60, %fd212;
	mul.f64 	%fd219, %fd218, 0d3FE0000000000000;
	fma.rn.f64 	%fd220, %fd67, %fd214, %fd61;
	mul.f64 	%fd221, %fd220, 0d3FE0000000000000;
	fma.rn.f64 	%fd222, %fd67, %fd215, %fd62;
	mul.f64 	%fd223, %fd222, 0d3FE0000000000000;
	add.s32 	%r189, %r15, 4;
	add.s32 	%r190, %r14, 4;
	mad.lo.s32 	%r191, %r32, %r190, %r1;
	mul.wide.s32 	%rd23, %r191, 8;
	add.s64 	%rd24, %rd22, %rd23;
	st.global.f64 	[%rd24], %fd217;
	add.s32 	%r192, %r189, %r32;
	mad.lo.s32 	%r193, %r192, %r190, %r1;
	mul.wide.s32 	%rd25, %r193, 8;
	add.s64 	%rd26, %rd22, %rd25;
	st.global.f64 	[%rd26], %fd219;
	add.s32 	%r194, %r192, %r189;
	mad.lo.s32 	%r195, %r194, %r190, %r1;
	mul.wide.s32 	%rd27, %r195, 8;
	add.s64 	%rd28, %rd22, %rd27;
	st.global.f64 	[%rd28], %fd221;
	add.s32 	%r196, %r194, %r189;
	mad.lo.s32 	%r197, %r196, %r190, %r1;
	mul.wide.s32 	%rd29, %r197, 8;
	add.s64 	%rd30, %rd22, %rd29;
	st.global.f64 	[%rd30], %fd223;
$L__BB4_65:
	ret;

}
	// .globl	_Z13SLIC_Update_X4GridS_dd
.visible .entry _Z13SLIC_Update_X4GridS_dd(
	.param .align 8 .b8 _Z13SLIC_Update_X4GridS_dd_param_0[24],
	.param .align 8 .b8 _Z13SLIC_Update_X4GridS_dd_param_1[24],
	.param .f64 _Z13SLIC_Update_X4GridS_dd_param_2,
	.param .f64 _Z13SLIC_Update_X4GridS_dd_param_3
)
{
	.reg .pred 	%p<8>;
	.reg .b16 	%rs<9>;
	.reg .b32 	%r<46>;
	.reg .b64 	%rd<19>;
	.reg .b64 	%fd<28>;

	ld.param.v2.u32 	{%r21, %r22}, [_Z13SLIC_Update_X4GridS_dd_param_0+8];
	ld.param.u64 	%rd2, [_Z13SLIC_Update_X4GridS_dd_param_1];
	ld.param.u64 	%rd1, [_Z13SLIC_Update_X4GridS_dd_param_0];
	ld.param.v2.u32 	{%r8, %r9}, [_Z13SLIC_Update_X4GridS_dd_param_1+8];
	ld.param.f64 	%fd1, [_Z13SLIC_Update_X4GridS_dd_param_2];
	ld.param.f64 	%fd2, [_Z13SLIC_Update_X4GridS_dd_param_3];
	mov.u32 	%r23, %ctaid.x;
	mov.u32 	%r24, %ntid.x;
	mov.u32 	%r25, %tid.x;
	mad.lo.s32 	%r26, %r23, %r24, %r25;
	mov.u32 	%r27, %ctaid.y;
	mov.u32 	%r28, %ntid.y;
	mov.u32 	%r29, %tid.y;
	mad.lo.s32 	%r30, %r27, %r28, %r29;
	add.s32 	%r31, %r21, 2;
	add.s32 	%r32, %r22, 2;
	setp.lt.s32 	%p1, %r26, 2;
	setp.ge.s32 	%p2, %r26, %r31;
	or.pred  	%p3, %p1, %p2;
	setp.lt.u32 	%p4, %r30, 2;
	or.pred  	%p5, %p3, %p4;
	setp.ge.s32 	%p6, %r30, %r32;
	or.pred  	%p7, %p5, %p6;
	@%p7 bra 	$L__BB5_2;
	cvta.to.global.u64 	%rd3, %rd2;
	cvta.to.global.u64 	%rd4, %rd1;
	div.rn.f64 	%fd3, %fd2, %fd1;
	add.s32 	%r33, %r8, 4;
	mad.lo.s32 	%r34, %r33, %r30, %r26;
	add.s32 	%r35, %r9, 4;
	mul.lo.s32 	%r36, %r35, %r33;
	add.s32 	%r37, %r22, 4;
	add.s32 	%r38, %r21, 4;
	mad.lo.s32 	%r39, %r30, %r38, %r26;
	mul.wide.s32 	%rd5, %r39, 8;
	add.s64 	%rd6, %rd4, %rd5;
	ld.global.f64 	%fd4, [%rd6];
	mul.wide.s32 	%rd7, %r34, 8;
	add.s64 	%rd8, %rd3, %rd7;
	ld.global.f64 	%fd5, [%rd8];
	ld.global.f64 	%fd6, [%rd8+-8];
	sub.f64 	%fd7, %fd5, %fd6;
	mul.f64 	%fd8, %fd3, %fd7;
	sub.f64 	%fd9, %fd4, %fd8;
	st.global.f64 	[%rd6], %fd9;
	add.s32 	%r40, %r37, %r30;
	mad.lo.s32 	%r41, %r40, %r38, %r26;
	mul.wide.s32 	%rd9, %r41, 8;
	add.s64 	%rd10, %rd4, %rd9;
	ld.global.f64 	%fd10, [%rd10];
	mul.wide.s32 	%rd11, %r36, 8;
	add.s64 	%rd12, %rd8, %rd11;
	ld.global.f64 	%fd11, [%rd12];
	ld.global.f64 	%fd12, [%rd12+-8];
	sub.f64 	%fd13, %fd11, %fd12;
	mul.f64 	%fd14, %fd3, %fd13;
	sub.f64 	%fd15, %fd10, %fd14;
	st.global.f64 	[%rd10], %fd15;
	add.s32 	%r42, %r40, %r37;
	mad.lo.s32 	%r43, %r42, %r38, %r26;
	mul.wide.s32 	%rd13, %r43, 8;
	add.s64 	%rd14, %rd4, %rd13;
	ld.global.f64 	%fd16, [%rd14];
	add.s64 	%rd15, %rd12, %rd11;
	ld.global.f64 	%fd17, [%rd15];
	ld.global.f64 	%fd18, [%rd15+-8];
	sub.f64 	%fd19, %fd17, %fd18;
	mul.f64 	%fd20, %fd3, %fd19;
	sub.f64 	%fd21, %fd16, %fd20;
	st.global.f64 	[%rd14], %fd21;
	add.s32 	%r44, %r42, %r37;
	mad.lo.s32 	%r45, %r44, %r38, %r26;
	mul.wide.s32 	%rd16, %r45, 8;
	add.s64 	%rd17, %rd4, %rd16;
	ld.global.f64 	%fd22, [%rd17];
	add.s64 	%rd18, %rd15, %rd11;
	ld.global.f64 	%fd23, [%rd18];
	ld.global.f64 	%fd24, [%rd18+-8];
	sub.f64 	%fd25, %fd23, %fd24;
	mul.f64 	%fd26, %fd3, %fd25;
	sub.f64 	%fd27, %fd22, %fd26;
	st.global.f64 	[%rd17], %fd27;
$L__BB5_2:
	ret;

}
	// .globl	_Z18SLIC_Preparation_Y4GridS_S_ddd
.visible .entry _Z18SLIC_Preparation_Y4GridS_S_ddd(
	.param .align 8 .b8 _Z18SLIC_Preparation_Y4GridS_S_ddd_param_0[24],
	.param .align 8 .b8 _Z18SLIC_Preparation_Y4GridS_S_ddd_param_1[24],
	.param .align 8 .b8 _Z18SLIC_Preparation_Y4GridS_S_ddd_param_2[24],
	.param .f64 _Z18SLIC_Preparation_Y4GridS_S_ddd_param_3,
	.param .f64 _Z18SLIC_Preparation_Y4GridS_S_ddd_param_4,
	.param .f64 _Z18SLIC_Preparation_Y4GridS_S_ddd_param_5
)
{
	.reg .pred 	%p<118>;
	.reg .b16 	%rs<13>;
	.reg .b32 	%r<168>;
	.reg .b64 	%rd<39>;
	.reg .b64 	%fd<239>;

	ld.param.u64 	%rd3, [_Z18SLIC_Preparation_Y4GridS_S_ddd_param_2];
	ld.param.u64 	%rd2, [_Z18SLIC_Preparation_Y4GridS_S_ddd_param_1];
	ld.param.v2.u32 	{%r17, %r18}, [_Z18SLIC_Preparation_Y4GridS_S_ddd_param_0+8];
	ld.param.u64 	%rd1, [_Z18SLIC_Preparation_Y4GridS_S_ddd_param_0];
	ld.param.v2.u32 	{%r20, %r21}, [_Z18SLIC_Preparation_Y4GridS_S_ddd_param_1+8];
	ld.param.v2.u32 	{%r41, %r42}, [_Z18SLIC_Preparation_Y4GridS_S_ddd_param_2+8];
	ld.param.f64 	%fd93, [_Z18SLIC_Preparation_Y4GridS_S_ddd_param_4];
	ld.param.f64 	%fd94, [_Z18SLIC_Preparation_Y4GridS_S_ddd_param_5];
	mov.u32 	%r43, %ctaid.x;
	mov.u32 	%r44, %ntid.x;
	mov.u32 	%r45, %tid.x;
	mad.lo.s32 	%r46, %r43, %r44, %r45;
	mov.u32 	%r47, %ctaid.y;
	mov.u32 	%r48, %ntid.y;
	mov.u32 	%r49, %tid.y;
	mad.lo.s32 	%r50, %r47, %r48, %r49;
	add.s32 	%r51, %r41, 2;
	add.s32 	%r52, %r42, 3;
	setp.lt.s32 	%p1, %r46, 2;
	setp.ge.s32 	%p2, %r46, %r51;
	or.pred  	%p3, %p1, %p2;
	setp.eq.s32 	%p4, %r50, 0;
	or.pred  	%p5, %p3, %p4;
	setp.ge.s32 	%p6, %r50, %r52;
	or.pred  	%p7, %p5, %p6;
	mov.f64 	%fd222, 0d0000000000000000;
	@%p7 bra 	$L__BB6_68;
	cvta.to.global.u64 	%rd4, %rd3;
	add.s32 	%r53, %r41, 4;
	mul.lo.s32 	%r54, %r53, %r50;
	add.s32 	%r55, %r54, %r46;
	add.s32 	%r56, %r42, 4;
	mul.lo.s32 	%r57, %r56, %r53;
	sub.s32 	%r58, %r54, %r53;
	add.s32 	%r59, %r58, %r46;
	mul.wide.s32 	%rd5, %r55, 8;
	add.s64 	%rd6, %rd4, %rd5;
	ld.global.f64 	%fd1, [%rd6];
	mul.wide.s32 	%rd7, %r59, 8;
	add.s64 	%rd8, %rd4, %rd7;
	ld.global.f64 	%fd96, [%rd8];
	mul.wide.s32 	%rd9, %r53, 8;
	add.s64 	%rd10, %rd6, %rd9;
	ld.global.f64 	%fd97, [%rd10];
	mul.wide.s32 	%rd11, %r57, 8;
	add.s64 	%rd12, %rd6, %rd11;
	ld.global.f64 	%fd2, [%rd12];
	add.s64 	%rd13, %rd8, %rd11;
	ld.global.f64 	%fd3, [%rd13];
	add.s64 	%rd14, %rd12, %rd9;
	ld.global.f64 	%fd4, [%rd14];
	add.s64 	%rd15, %rd12, %rd11;
	ld.global.f64 	%fd5, [%rd15];
	add.s64 	%rd16, %rd13, %rd11;
	ld.global.f64 	%fd6, [%rd16];
	add.s64 	%rd17, %rd15, %rd9;
	ld.global.f64 	%fd7, [%rd17];
	add.s64 	%rd18, %rd15, %rd11;
	ld.global.f64 	%fd8, [%rd18];
	add.s64 	%rd19, %rd16, %rd11;
	ld.global.f64 	%fd9, [%rd19];
	add.s64 	%rd20, %rd18, %rd9;
	ld.global.f64 	%fd10, [%rd20];
	sub.f64 	%fd11, %fd1, %fd96;
	sub.f64 	%fd12, %fd97, %fd1;
	div.rn.f64 	%fd13, %fd11, %fd12;
	setp.le.f64 	%p8, %fd13, 0d0000000000000000;
	mov.f64 	%fd223, %fd222;
	@%p8 bra 	$L__BB6_7;
	setp.leu.f64 	%p9, %fd13, 0d0000000000000000;
	setp.gtu.f64 	%p10, %fd13, 0d3FE0000000000000;
	or.pred  	%p11, %p9, %p10;
	@%p11 bra 	$L__BB6_4;
	add.f64 	%fd223, %fd13, %fd13;
	bra.uni 	$L__BB6_7;
$L__BB6_4:
	setp.gt.f64 	%p12, %fd13, 0d3FE0000000000000;
	setp.le.f64 	%p13, %fd13, 0d3FF0000000000000;
	and.pred  	%p14, %p12, %p13;
	mov.f64 	%fd223, 0d3FF0000000000000;
	@%p14 bra 	$L__BB6_7;
	setp.leu.f64 	%p15, %fd13, 0d3FF0000000000000;
	mov.f64 	%fd223, %fd222;
	@%p15 bra 	$L__BB6_7;
	add.f64 	%fd100, %fd13, 0d3FF0000000000000;
	mov.f64 	%fd101, 0d4000000000000000;
	div.rn.f64 	%fd102, %fd101, %fd100;
	min.f64 	%fd103, %fd13, %fd102;
	min.f64 	%fd223, %fd103, 0d4000000000000000;
$L__BB6_7:
	add.f64 	%fd105, %fd11, %fd12;
	mul.f64 	%fd106, %fd105, 0d3FE0000000000000;
	mul.f64 	%fd107, %fd223, 0d3FE0000000000000;
	mul.f64 	%fd108, %fd106, %fd107;
	sub.f64 	%fd17, %fd1, %fd108;
	add.f64 	%fd18, %fd1, %fd108;
	sub.f64 	%fd19, %fd2, %fd3;
	sub.f64 	%fd20, %fd4, %fd2;
	div.rn.f64 	%fd21, %fd19, %fd20;
	setp.le.f64 	%p16, %fd21, 0d0000000000000000;
	mov.f64 	%fd104, 0d0000000000000000;
	mov.f64 	%fd224, %fd104;
	@%p16 bra 	$L__BB6_13;
	setp.gt.f64 	%p17, %fd21, 0d0000000000000000;
	setp.le.f64 	%p18, %fd21, 0d3FE0000000000000;
	and.pred  	%p19, %p17, %p18;
	@%p19 bra 	$L__BB6_12;
	setp.gt.f64 	%p20, %fd21, 0d3FE0000000000000;
	setp.le.f64 	%p21, %fd21, 0d3FF0000000000000;
	and.pred  	%p22, %p20, %p21;
	mov.f64 	%fd224, 0d3FF0000000000000;
	@%p22 bra 	$L__BB6_13;
	setp.leu.f64 	%p23, %fd21, 0d3FF0000000000000;
	mov.f64 	%fd224, %fd104;
	@%p23 bra 	$L__BB6_13;
	add.f64 	%fd111, %fd21, 0d3FF0000000000000;
	mov.f64 	%fd112, 0d4000000000000000;
	div.rn.f64 	%fd113, %fd112, %fd111;
	min.f64 	%fd114, %fd21, %fd113;
	min.f64 	%fd224, %fd114, 0d4000000000000000;
	bra.uni 	$L__BB6_13;
$L__BB6_12:
	add.f64 	%fd224, %fd21, %fd21;
$L__BB6_13:
	add.f64 	%fd116, %fd19, %fd20;
	mul.f64 	%fd117, %fd116, 0d3FE0000000000000;
	mul.f64 	%fd118, %fd224, 0d3FE0000000000000;
	mul.f64 	%fd119, %fd117, %fd118;
	sub.f64 	%fd25, %fd2, %fd119;
	add.f64 	%fd26, %fd2, %fd119;
	sub.f64 	%fd27, %fd5, %fd6;
	sub.f64 	%fd28, %fd7, %fd5;
	div.rn.f64 	%fd29, %fd27, %fd28;
	setp.le.f64 	%p24, %fd29, 0d0000000000000000;
	mov.f64 	%fd115, 0d0000000000000000;
	mov.f64 	%fd225, %fd115;
	@%p24 bra 	$L__BB6_19;
	setp.gt.f64 	%p25, %fd29, 0d0000000000000000;
	setp.le.f64 	%p26, %fd29, 0d3FE0000000000000;
	and.pred  	%p27, %p25, %p26;
	@%p27 bra 	$L__BB6_18;
	setp.gt.f64 	%p28, %fd29, 0d3FE0000000000000;
	setp.le.f64 	%p29, %fd29, 0d3FF0000000000000;
	and.pred  	%p30, %p28, %p29;
	mov.f64 	%fd225, 0d3FF0000000000000;
	@%p30 bra 	$L__BB6_19;
	setp.leu.f64 	%p31, %fd29, 0d3FF0000000000000;
	mov.f64 	%fd225, %fd115;
	@%p31 bra 	$L__BB6_19;
	add.f64 	%fd122, %fd29, 0d3FF0000000000000;
	mov.f64 	%fd123, 0d4000000000000000;
	div.rn.f64 	%fd124, %fd123, %fd122;
	min.f64 	%fd125, %fd29, %fd124;
	min.f64 	%fd225, %fd125, 0d4000000000000000;
	bra.uni 	$L__BB6_19;
$L__BB6_18:
	add.f64 	%fd225, %fd29, %fd29;
$L__BB6_19:
	add.f64 	%fd127, %fd27, %fd28;
	mul.f64 	%fd128, %fd127, 0d3FE0000000000000;
	mul.f64 	%fd129, %fd225, 0d3FE0000000000000;
	mul.f64 	%fd130, %fd128, %fd129;
	sub.f64 	%fd33, %fd5, %fd130;
	add.f64 	%fd34, %fd5, %fd130;
	sub.f64 	%fd35, %fd8, %fd9;
	sub.f64 	%fd36, %fd10, %fd8;
	div.rn.f64 	%fd37, %fd35, %fd36;
	setp.le.f64 	%p32, %fd37, 0d0000000000000000;
	mov.f64 	%fd126, 0d0000000000000000;
	mov.f64 	%fd226, %fd126;
	@%p32 bra 	$L__BB6_25;
	setp.gt.f64 	%p33, %fd37, 0d0000000000000000;
	setp.le.f64 	%p34, %fd37, 0d3FE0000000000000;
	and.pred  	%p35, %p33, %p34;
	@%p35 bra 	$L__BB6_24;
	setp.gt.f64 	%p36, %fd37, 0d3FE0000000000000;
	setp.le.f64 	%p37, %fd37, 0d3FF0000000000000;
	and.pred  	%p38, %p36, %p37;
	mov.f64 	%fd226, 0d3FF0000000000000;
	@%p38 bra 	$L__BB6_25;
	setp.leu.f64 	%p39, %fd37, 0d3FF0000000000000;
	mov.f64 	%fd226, %fd126;
	@%p39 bra 	$L__BB6_25;
	add.f64 	%fd133, %fd37, 0d3FF0000000000000;
	mov.f64 	%fd134, 0d4000000000000000;
	div.rn.f64 	%fd135, %fd134, %fd133;
	min.f64 	%fd136, %fd37, %fd135;
	min.f64 	%fd226, %fd136, 0d4000000000000000;
	bra.uni 	$L__BB6_25;
$L__BB6_24:
	add.f64 	%fd226, %fd37, %fd37;
$L__BB6_25:
	add.f64 	%fd137, %fd35, %fd36;
	mul.f64 	%fd138, %fd137, 0d3FE0000000000000;
	mul.f64 	%fd139, %fd226, 0d3FE0000000000000;
	mul.f64 	%fd140, %fd138, %fd139;
	sub.f64 	%fd41, %fd8, %fd140;
	add.f64 	%fd42, %fd8, %fd140;
	div.rn.f64 	%fd43, %fd33, %fd17;
	{
	.reg .b32 %temp; 
	mov.b64 	{%temp, %r9}, %fd25;
	}
	mov.f64 	%fd141, 0d4000000000000000;
	{
	.reg .b32 %temp; 
	mov.b64 	{%temp, %r60}, %fd141;
	}
	and.b32  	%r11, %r60, 2146435072;
	setp.eq.s32 	%p40, %r11, 1062207488;
	abs.f64 	%fd44, %fd25;
	{ // callseq 27, 0
	.param .b64 param0;
	st.param.f64 	[param0], %fd44;
	.param .b64 param1;
	st.param.f64 	[param1], 0d4000000000000000;
	.param .b64 retval0;
	call.uni (retval0), 
	__internal_accurate_pow, 
	(
	param0, 
	param1
	);
	ld.param.f64 	%fd142, [retval0];
	} // callseq 27
	setp.lt.s32 	%p41, %r9, 0;
	neg.f64 	%fd144, %fd142;
	selp.f64 	%fd145, %fd144, %fd142, %p40;
	selp.f64 	%fd228, %fd145, %fd142, %p41;
	setp.neu.f64 	%p42, %fd25, 0d0000000000000000;
	@%p42 bra 	$L__BB6_27;
	selp.b32 	%r61, %r9, 0, %p40;
	setp.lt.s32 	%p44, %r60, 0;
	or.b32  	%r62, %r61, 2146435072;
	selp.b32 	%r63, %r62, %r61, %p44;
	mov.b32 	%r64, 0;
	mov.b64 	%fd228, {%r64, %r63};
$L__BB6_27:
	add.f64 	%fd146, %fd25, 0d4000000000000000;
	{
	.reg .b32 %temp; 
	mov.b64 	{%temp, %r65}, %fd146;
	}
	and.b32  	%r66, %r65, 2146435072;
	setp.ne.s32 	%p45, %r66, 2146435072;
	@%p45 bra 	$L__BB6_32;
	setp.num.f64 	%p46, %fd25, %fd25;
	@%p46 bra 	$L__BB6_30;
	mov.f64 	%fd147, 0d4000000000000000;
	add.rn.f64 	%fd228, %fd25, %fd147;
	bra.uni 	$L__BB6_32;
$L__BB6_30:
	setp.neu.f64 	%p47, %fd44, 0d7FF0000000000000;
	@%p47 bra 	$L__BB6_32;
	setp.lt.s32 	%p48, %r9, 0;
	setp.eq.s32 	%p49, %r11, 1062207488;
	setp.lt.s32 	%p50, %r60, 0;
	selp.b32 	%r68, 0, 2146435072, %p50;
	and.b32  	%r69, %r60, 2147483647;
	setp.ne.s32 	%p51, %r69, 1071644672;
	or.b32  	%r70, %r68, -2147483648;
	selp.b32 	%r71, %r70, %r68, %p51;
	selp.b32 	%r72, %r71, %r68, %p49;
	selp.b32 	%r73, %r72, %r68, %p48;
	mov.b32 	%r74, 0;
	mov.b64 	%fd228, {%r74, %r73};
$L__BB6_32:
	setp.eq.s32 	%p52, %r11, 1062207488;
	setp.eq.f64 	%p53, %fd25, 0d3FF0000000000000;
	mul.f64 	%fd148, %fd228, 0d3FE0000000000000;
	selp.f64 	%fd149, 0d3FE0000000000000, %fd148, %p53;
	div.rn.f64 	%fd51, %fd149, %fd17;
	{
	.reg .b32 %temp; 
	mov.b64 	{%temp, %r12}, %fd33;
	}
	abs.f64 	%fd52, %fd33;
	{ // callseq 28, 0
	.param .b64 param0;
	st.param.f64 	[param0], %fd52;
	.param .b64 param1;
	st.param.f64 	[param1], 0d4000000000000000;
	.param .b64 retval0;
	call.uni (retval0), 
	__internal_accurate_pow, 
	(
	param0, 
	param1
	);
	ld.param.f64 	%fd150, [retval0];
	} // callseq 28
	setp.lt.s32 	%p54, %r12, 0;
	neg.f64 	%fd152, %fd150;
	selp.f64 	%fd153, %fd152, %fd150, %p52;
	selp.f64 	%fd230, %fd153, %fd150, %p54;
	setp.neu.f64 	%p55, %fd33, 0d0000000000000000;
	@%p55 bra 	$L__BB6_34;
	selp.b32 	%r76, %r12, 0, %p52;
	setp.lt.s32 	%p57, %r60, 0;
	or.b32  	%r77, %r76, 2146435072;
	selp.b32 	%r78, %r77, %r76, %p57;
	mov.b32 	%r79, 0;
	mov.b64 	%fd230, {%r79, %r78};
$L__BB6_34:
	add.f64 	%fd154, %fd33, 0d4000000000000000;
	{
	.reg .b32 %temp; 
	mov.b64 	{%temp, %r80}, %fd154;
	}
	and.b32  	%r81, %r80, 2146435072;
	setp.ne.s32 	%p58, %r81, 2146435072;
	@%p58 bra 	$L__BB6_39;
	setp.num.f64 	%p59, %fd33, %fd33;
	@%p59 bra 	$L__BB6_37;
	mov.f64 	%fd155, 0d4000000000000000;
	add.rn.f64 	%fd230, %fd33, %fd155;
	bra.uni 	$L__BB6_39;
$L__BB6_37:
	setp.neu.f64 	%p60, %fd52, 0d7FF0000000000000;
	@%p60 bra 	$L__BB6_39;
	setp.lt.s32 	%p63, %r60, 0;
	selp.b32 	%r83, 0, 2146435072, %p63;
	and.b32  	%r84, %r60, 2147483647;
	setp.ne.s32 	%p64, %r84, 1071644672;
	or.b32  	%r85, %r83, -2147483648;
	selp.b32 	%r86, %r85, %r83, %p64;
	selp.b32 	%r87, %r86, %r83, %p52;
	selp.b32 	%r88, %r87, %r83, %p54;
	mov.b32 	%r89, 0;
	mov.b64 	%fd230, {%r89, %r88};
$L__BB6_39:
	setp.eq.f64 	%p66, %fd33, 0d3FF0000000000000;
	mul.f64 	%fd156, %fd230, 0d3FE0000000000000;
	selp.f64 	%fd157, 0d3FE0000000000000, %fd156, %p66;
	div.rn.f64 	%fd158, %fd157, %fd17;
	sub.f64 	%fd159, %fd41, %fd51;
	sub.f64 	%fd59, %fd159, %fd158;
	{
	.reg .b32 %temp; 
	mov.b64 	{%temp, %r13}, %fd43;
	}
	abs.f64 	%fd60, %fd43;
	{ // callseq 29, 0
	.param .b64 param0;
	st.param.f64 	[param0], %fd60;
	.param .b64 param1;
	st.param.f64 	[param1], 0d4000000000000000;
	.param .b64 retval0;
	call.uni (retval0), 
	__internal_accurate_pow, 
	(
	param0, 
	param1
	);
	ld.param.f64 	%fd160, [retval0];
	} // callseq 29
	setp.lt.s32 	%p67, %r13, 0;
	neg.f64 	%fd162, %fd160;
	selp.f64 	%fd163, %fd162, %fd160, %p52;
	selp.f64 	%fd232, %fd163, %fd160, %p67;
	setp.neu.f64 	%p68, %fd43, 0d0000000000000000;
	@%p68 bra 	$L__BB6_41;
	selp.b32 	%r91, %r13, 0, %p52;
	setp.lt.s32 	%p70, %r60, 0;
	or.b32  	%r92, %r91, 2146435072;
	selp.b32 	%r93, %r92, %r91, %p70;
	mov.b32 	%r94, 0;
	mov.b64 	%fd232, {%r94, %r93};
$L__BB6_41:
	add.f64 	%fd164, %fd43, 0d4000000000000000;
	{
	.reg .b32 %temp; 
	mov.b64 	{%temp, %r95}, %fd164;
	}
	and.b32  	%r96, %r95, 2146435072;
	setp.ne.s32 	%p71, %r96, 2146435072;
	@%p71 bra 	$L__BB6_46;
	setp.num.f64 	%p72, %fd43, %fd43;
	@%p72 bra 	$L__BB6_44;
	mov.f64 	%fd165, 0d4000000000000000;
	add.rn.f64 	%fd232, %fd43, %fd165;
	bra.uni 	$L__BB6_46;
$L__BB6_44:
	setp.neu.f64 	%p73, %fd60, 0d7FF0000000000000;
	@%p73 bra 	$L__BB6_46;
	setp.lt.s32 	%p76, %r60, 0;
	selp.b32 	%r98, 0, 2146435072, %p76;
	and.b32  	%r99, %r60, 2147483647;
	setp.ne.s32 	%p77, %r99, 1071644672;
	or.b32  	%r100, %r98, -2147483648;
	selp.b32 	%r101, %r100, %r98, %p77;
	selp.b32 	%r102, %r101, %r98, %p52;
	selp.b32 	%r103, %r102, %r98, %p67;
	mov.b32 	%r104, 0;
	mov.b64 	%fd232, {%r104, %r103};
$L__BB6_46:
	setp.eq.f64 	%p79, %fd43, 0d3FF0000000000000;
	selp.f64 	%fd166, 0d3FF0000000000000, %fd232, %p79;
	mul.f64 	%fd167, %fd17, %fd166;
	fma.rn.f64 	%fd67, %fd59, 0d3FD9999999999998, %fd167;
	fma.rn.f64 	%fd168, %fd59, 0d3FD9999999999998, %fd41;
	mul.f64 	%fd68, %fd43, %fd168;
	div.rn.f64 	%fd69, %fd34, %fd18;
	{
	.reg .b32 %temp; 
	mov.b64 	{%temp, %r14}, %fd26;
	}
	abs.f64 	%fd70, %fd26;
	{ // callseq 30, 0
	.param .b64 param0;
	st.param.f64 	[param0], %fd70;
	.param .b64 param1;
	st.param.f64 	[param1], 0d4000000000000000;
	.param .b64 retval0;
	call.uni (retval0), 
	__internal_accurate_pow, 
	(
	param0, 
	param1
	);
	ld.param.f64 	%fd169, [retval0];
	} // callseq 30
	setp.lt.s32 	%p80, %r14, 0;
	neg.f64 	%fd171, %fd169;
	selp.f64 	%fd172, %fd171, %fd169, %p52;
	selp.f64 	%fd234, %fd172, %fd169, %p80;
	setp.neu.f64 	%p81, %fd26, 0d0000000000000000;
	@%p81 bra 	$L__BB6_48;
	selp.b32 	%r106, %r14, 0, %p52;
	setp.lt.s32 	%p83, %r60, 0;
	or.b32  	%r107, %r106, 2146435072;
	selp.b32 	%r108, %r107, %r106, %p83;
	mov.b32 	%r109, 0;
	mov.b64 	%fd234, {%r109, %r108};
$L__BB6_48:
	add.f64 	%fd173, %fd26, 0d4000000000000000;
	{
	.reg .b32 %temp; 
	mov.b64 	{%temp, %r110}, %fd173;
	}
	and.b32  	%r111, %r110, 2146435072;
	setp.ne.s32 	%p84, %r111, 2146435072;
	@%p84 bra 	$L__BB6_53;
	setp.num.f64 	%p85, %fd26, %fd26;
	@%p85 bra 	$L__BB6_51;
	mov.f64 	%fd174, 0d4000000000000000;
	add.rn.f64 	%fd234, %fd26, %fd174;
	bra.uni 	$L__BB6_53;
$L__BB6_51:
	setp.neu.f64 	%p86, %fd70, 0d7FF0000000000000;
	@%p86 bra 	$L__BB6_53;
	setp.lt.s32 	%p89, %r60, 0;
	selp.b32 	%r113, 0, 2146435072, %p89;
	and.b32  	%r114, %r60, 2147483647;
	setp.ne.s32 	%p90, %r114, 1071644672;
	or.b32  	%r115, %r113, -2147483648;
	selp.b32 	%r116, %r115, %r113, %p90;
	selp.b32 	%r117, %r116, %r113, %p52;
	selp.b32 	%r118, %r117, %r113, %p80;
	mov.b32 	%r119, 0;
	mov.b64 	%fd234, {%r119, %r118};
$L__BB6_53:
	setp.eq.f64 	%p92, %fd26, 0d3FF0000000000000;
	mul.f64 	%fd175, %fd234, 0d3FE0000000000000;
	selp.f64 	%fd176, 0d3FE0000000000000, %fd175, %p92;
	div.rn.f64 	%fd77, %fd176, %fd18;
	{
	.reg .b32 %temp; 
	mov.b64 	{%temp, %r15}, %fd34;
	}
	abs.f64 	%fd78, %fd34;
	{ // callseq 31, 0
	.param .b64 param0;
	st.param.f64 	[param0], %fd78;
	.param .b64 param1;
	st.param.f64 	[param1], 0d4000000000000000;
	.param .b64 retval0;
	call.uni (retval0), 
	__internal_accurate_pow, 
	(
	param0, 
	param1
	);
	ld.param.f64 	%fd177, [retval0];
	} // callseq 31
	setp.lt.s32 	%p93, %r15, 0;
	neg.f64 	%fd179, %fd177;
	selp.f64 	%fd180, %fd179, %fd177, %p52;
	selp.f64 	%fd236, %fd180, %fd177, %p93;
	setp.neu.f64 	%p94, %fd34, 0d0000000000000000;
	@%p94 bra 	$L__BB6_55;
	selp.b32 	%r121, %r15, 0, %p52;
	setp.lt.s32 	%p96, %r60, 0;
	or.b32  	%r122, %r121, 2146435072;
	selp.b32 	%r123, %r122, %r121, %p96;
	mov.b32 	%r124, 0;
	mov.b64 	%fd236, {%r124, %r123};
$L__BB6_55:
	add.f64 	%fd181, %fd34, 0d4000000000000000;
	{
	.reg .b32 %temp; 
	mov.b64 	{%temp, %r125}, %fd181;
	}
	and.b32  	%r126, %r125, 2146435072;
	setp.ne.s32 	%p97, %r126, 2146435072;
	@%p97 bra 	$L__BB6_60;
	setp.num.f64 	%p98, %fd34, %fd34;
	@%p98 bra 	$L__BB6_58;
	mov.f64 	%fd182, 0d4000000000000000;
	add.rn.f64 	%fd236, %fd34, %fd182;
	bra.uni 	$L__BB6_60;
$L__BB6_58:
	setp.neu.f64 	%p99, %fd78, 0d7FF0000000000000;
	@%p99 bra 	$L__BB6_60;
	setp.lt.s32 	%p102, %r60, 0;
	selp.b32 	%r128, 0, 2146435072, %p102;
	and.b32  	%r129, %r60, 2147483647;
	setp.ne.s32 	%p103, %r129, 1071644672;
	or.b32  	%r130, %r128, -2147483648;
	selp.b32 	%r131, %r130, %r128, %p103;
	selp.b32 	%r132, %r131, %r128, %p52;
	selp.b32 	%r133, %r132, %r128, %p93;
	mov.b32 	%r134, 0;
	mov.b64 	%fd236, {%r134, %r133};
$L__BB6_60:
	setp.eq.f64 	%p105, %fd34, 0d3FF0000000000000;
	mul.f64 	%fd183, %fd236, 0d3FE0000000000000;
	selp.f64 	%fd184, 0d3FE0000000000000, %fd183, %p105;
	div.rn.f64 	%fd185, %fd184, %fd18;
	sub.f64 	%fd186, %fd42, %fd77;
	sub.f64 	%fd85, %fd186, %fd185;
	{
	.reg .b32 %temp; 
	mov.b64 	{%temp, %r16}, %fd69;
	}
	abs.f64 	%fd86, %fd69;
	{ // callseq 32, 0
	.param .b64 param0;
	st.param.f64 	[param0], %fd86;
	.param .b64 param1;
	st.param.f64 	[param1], 0d4000000000000000;
	.param .b64 retval0;
	call.uni (retval0), 
	__internal_accurate_pow, 
	(
	param0, 
	param1
	);
	ld.param.f64 	%fd187, [retval0];
	} // callseq 32
	setp.lt.s32 	%p106, %r16, 0;
	neg.f64 	%fd189, %fd187;
	selp.f64 	%fd190, %fd189, %fd187, %p52;
	selp.f64 	%fd238, %fd190, %fd187, %p106;
	setp.neu.f64 	%p107, %fd69, 0d0000000000000000;
	@%p107 bra 	$L__BB6_62;
	selp.b32 	%r136, %r16, 0, %p52;
	setp.lt.s32 	%p109, %r60, 0;
	or.b32  	%r137, %r136, 2146435072;
	selp.b32 	%r138, %r137, %r136, %p109;
	mov.b32 	%r139, 0;
	mov.b64 	%fd238, {%r139, %r138};
$L__BB6_62:
	add.f64 	%fd191, %fd69, 0d4000000000000000;
	{
	.reg .b32 %temp; 
	mov.b64 	{%temp, %r140}, %fd191;
	}
	and.b32  	%r141, %r140, 2146435072;
	setp.ne.s32 	%p110, %r141, 2146435072;
	@%p110 bra 	$L__BB6_67;
	setp.num.f64 	%p111, %fd69, %fd69;
	@%p111 bra 	$L__BB6_65;
	mov.f64 	%fd192, 0d4000000000000000;
	add.rn.f64 	%fd238, %fd69, %fd192;
	bra.uni 	$L__BB6_67;
$L__BB6_65:
	setp.neu.f64 	%p112, %fd86, 0d7FF0000000000000;
	@%p112 bra 	$L__BB6_67;
	setp.lt.s32 	%p115, %r60, 0;
	selp.b32 	%r143, 0, 2146435072, %p115;
	and.b32  	%r144, %r60, 2147483647;
	setp.ne.s32 	%p116, %r144, 1071644672;
	or.b32  	%r145, %r143, -2147483648;
	selp.b32 	%r146, %r145, %r143, %p116;
	selp.b32 	%r147, %r146, %r143, %p52;
	selp.b32 	%r148, %r147, %r143, %p106;
	mov.b32 	%r149, 0;
	mov.b64 	%fd238, {%r149, %r148};
$L__BB6_67:
	cvta.to.global.u64 	%rd21, %rd1;
	cvta.to.global.u64 	%rd22, %rd2;
	setp.eq.f64 	%p117, %fd69, 0d3FF0000000000000;
	selp.f64 	%fd193, 0d3FF0000000000000, %fd238, %p117;
	mul.f64 	%fd194, %fd18, %fd193;
	fma.rn.f64 	%fd195, %fd85, 0d3FD9999999999998, %fd194;
	fma.rn.f64 	%fd196, %fd85, 0d3FD9999999999998, %fd42;
	mul.f64 	%fd197, %fd69, %fd196;
	div.rn.f64 	%fd198, %fd94, %fd93;
	mul.f64 	%fd199, %fd198, 0d3FE0000000000000;
	sub.f64 	%fd200, %fd34, %fd33;
	mul.f64 	%fd201, %fd199, %fd200;
	sub.f64 	%fd202, %fd17, %fd201;
	sub.f64 	%fd203, %fd18, %fd201;
	div.rn.f64 	%fd204, %fd25, %fd17;
	mul.f64 	%fd205, %fd204, %fd17;
	mul.f64 	%fd206, %fd43, %fd205;
	div.rn.f64 	%fd207, %fd26, %fd18;
	mul.f64 	%fd208, %fd207, %fd18;
	mul.f64 	%fd209, %fd69, %fd208;
	sub.f64 	%fd210, %fd209, %fd206;
	mul.f64 	%fd211, %fd199, %fd210;
	sub.f64 	%fd212, %fd25, %fd211;
	sub.f64 	%fd213, %fd26, %fd211;
	sub.f64 	%fd214, %fd195, %fd67;
	mul.f64 	%fd215, %fd199, %fd214;
	sub.f64 	%fd216, %fd33, %fd215;
	sub.f64 	%fd217, %fd34, %fd215;
	sub.f64 	%fd218, %fd197, %fd68;
	mul.f64 	%fd219, %fd199, %fd218;
	sub.f64 	%fd220, %fd41, %fd219;
	sub.f64 	%fd221, %fd42, %fd219;
	add.s32 	%r150, %r21, 4;
	add.s32 	%r151, %r20, 4;
	add.s32 	%r152, %r18, 4;
	add.s32 	%r153, %r17, 4;
	mad.lo.s32 	%r154, %r50, %r153, %r46;
	mul.wide.s32 	%rd23, %r154, 8;
	add.s64 	%rd24, %rd21, %rd23;
	st.global.f64 	[%rd24], %fd202;
	mad.lo.s32 	%r155, %r50, %r151, %r46;
	mul.wide.s32 	%rd25, %r155, 8;
	add.s64 	%rd26, %rd22, %rd25;
	st.global.f64 	[%rd26], %fd203;
	add.s32 	%r156, %r152, %r50;
	mad.lo.s32 	%r157, %r156, %r153, %r46;
	mul.wide.s32 	%rd27, %r157, 8;
	add.s64 	%rd28, %rd21, %rd27;
	st.global.f64 	[%rd28], %fd212;
	add.s32 	%r158, %r150, %r50;
	mad.lo.s32 	%r159, %r158, %r151, %r46;
	mul.wide.s32 	%rd29, %r159, 8;
	add.s64 	%rd30, %rd22, %rd29;
	st.global.f64 	[%rd30], %fd213;
	add.s32 	%r160, %r156, %r152;
	mad.lo.s32 	%r161, %r160, %r153, %r46;
	mul.wide.s32 	%rd31, %r161, 8;
	add.s64 	%rd32, %rd21, %rd31;
	st.global.f64 	[%rd32], %fd216;
	add.s32 	%r162, %r158, %r150;
	mad.lo.s32 	%r163, %r162, %r151, %r46;
	mul.wide.s32 	%rd33, %r163, 8;
	add.s64 	%rd34, %rd22, %rd33;
	st.global.f64 	[%rd34], %fd217;
	add.s32 	%r164, %r160, %r152;
	mad.lo.s32 	%r165, %r164, %r153, %r46;
	mul.wide.s32 	%rd35, %r165, 8;
	add.s64 	%rd36, %rd21, %rd35;
	st.global.f64 	[%rd36], %fd220;
	add.s32 	%r166, %r162, %r150;
	mad.lo.s32 	%r167, %r166, %r151, %r46;
	mul.wide.s32 	%rd37, %r167, 8;
	add.s64 	%rd38, %rd22, %rd37;
	st.global.f64 	[%rd38], %fd221;
$L__BB6_68:
	ret;

}
	// .globl	_Z14SLIC_CalFlux_Y4GridS_S_ddd
.visible .entry _Z14SLIC_CalFlux_Y4GridS_S_ddd(
	.param .align 8 .b8 _Z14SLIC_CalFlux_Y4GridS_S_ddd_param_0[24],
	.param .align 8 .b8 _Z14SLIC_CalFlux_Y4GridS_S_ddd_param_1[24],
	.param .align 8 .b8 _Z14SLIC_CalFlux_Y4GridS_S_ddd_param_2[24],
	.param .f64 _Z14SLIC_CalFlux_Y4GridS_S_ddd_param_3,
	.param .f64 _Z14SLIC_CalFlux_Y4GridS_S_ddd_param_4,
	.param .f64 _Z14SLIC_CalFlux_Y4GridS_S_ddd_param_5
)
{
	.reg .pred 	%p<125>;
	.reg .b16 	%rs<5>;
	.reg .b32 	%r<200>;
	.reg .b64 	%rd<31>;
	.reg .b64 	%fd<243>;

	ld.param.v2.u32 	{%r14, %r15}, [_Z14SLIC_CalFlux_Y4GridS_S_ddd_param_0+8];
	ld.param.u64 	%rd1, [_Z14SLIC_CalFlux_Y4GridS_S_ddd_param_0];
	ld.param.u64 	%rd2, [_Z14SLIC_CalFlux_Y4GridS_S_ddd_param_1];
	ld.param.u64 	%rd3, [_Z14SLIC_CalFlux_Y4GridS_S_ddd_param_2];
	ld.param.v2.u32 	{%r22, %r23}, [_Z14SLIC_CalFlux_Y4GridS_S_ddd_param_1+8];
	ld.param.v2.u32 	{%r24, %r25}, [_Z14SLIC_CalFlux_Y4GridS_S_ddd_param_2+8];
	ld.param.f64 	%fd93, [_Z14SLIC_CalFlux_Y4GridS_S_ddd_param_5];
	mov.u32 	%r26, %ctaid.x;
	mov.u32 	%r27, %ntid.x;
	mov.u32 	%r28, %tid.x;
	mad.lo.s32 	%r1, %r26, %r27, %r28;
	mov.u32 	%r29, %ctaid.y;
	mov.u32 	%r30, %ntid.y;
	mov.u32 	%r31, %tid.y;
	mad.lo.s32 	%r2, %r29, %r30, %r31;
	add.s32 	%r32, %r23, 4;
	add.s32 	%r33, %r22, 4;
	add.s32 	%r34, %r2, %r32;
	add.s32 	%r35, %r25, 4;
	add.s32 	%r36, %r24, 4;
	cvta.to.global.u64 	%rd4, %rd3;
	cvta.to.global.u64 	%rd5, %rd2;
	mad.lo.s32 	%r37, %r2, %r36, %r1;
	mul.wide.s32 	%rd6, %r37, 8;
	add.s64 	%rd7, %rd4, %rd6;
	ld.global.f64 	%fd1, [%rd7];
	mad.lo.s32 	%r38, %r33, %r2, %r33;
	add.s32 	%r39, %r38, %r1;
	mul.wide.s32 	%rd8, %r39, 8;
	add.s64 	%rd9, %rd5, %rd8;
	ld.global.f64 	%fd2, [%rd9];
	add.s32 	%r40, %r35, %r2;
	mad.lo.s32 	%r41, %r40, %r36, %r1;
	mul.wide.s32 	%rd10, %r41, 8;
	add.s64 	%rd11, %rd4, %rd10;
	ld.global.f64 	%fd3, [%rd11];
	add.s32 	%r42, %r34, %r32;
	mad.lo.s32 	%r43, %r33, %r34, %r33;
	add.s32 	%r44, %r43, %r1;
	mul.wide.s32 	%rd12, %r44, 8;
	add.s64 	%rd13, %rd5, %rd12;
	ld.global.f64 	%fd4, [%rd13];
	add.s32 	%r45, %r40, %r35;
	mad.lo.s32 	%r46, %r45, %r36, %r1;
	mul.wide.s32 	%rd14, %r46, 8;
	add.s64 	%rd15, %rd4, %rd14;
	ld.global.f64 	%fd5, [%rd15];
	add.s32 	%r47, %r42, 1;
	mad.lo.s32 	%r48, %r33, %r42, %r33;
	add.s32 	%r49, %r48, %r1;
	mul.wide.s32 	%rd16, %r49, 8;
	add.s64 	%rd17, %rd5, %rd16;
	ld.global.f64 	%fd6, [%rd17];
	add.s32 	%r50, %r45, %r35;
	mad.lo.s32 	%r51, %r50, %r36, %r1;
	mul.wide.s32 	%rd18, %r51, 8;
	add.s64 	%rd19, %rd4, %rd18;
	ld.global.f64 	%fd7, [%rd19];
	add.s32 	%r52, %r47, %r32;
	mad.lo.s32 	%r53, %r52, %r33, %r1;
	mul.wide.s32 	%rd20, %r53, 8;
	add.s64 	%rd21, %rd5, %rd20;
	ld.global.f64 	%fd8, [%rd21];
	add.s32 	%r54, %r22, 2;
	add.s32 	%r55, %r23, 2;
	setp.lt.s32 	%p1, %r1, 2;
	setp.ge.s32 	%p2, %r1, %r54;
	or.pred  	%p3, %p1, %p2;
	setp.eq.s32 	%p4, %r2, 0;
	or.pred  	%p5, %p3, %p4;
	setp.ge.s32 	%p6, %r2, %r55;
	or.pred  	%p7, %p5, %p6;
	@%p7 bra 	$L__BB7_65;
	div.rn.f64 	%fd9, %fd5, %fd1;
	{
	.reg .b32 %temp; 
	mov.b64 	{%temp, %r3}, %fd3;
	}
	mov.f64 	%fd94, 0d4000000000000000;
	{
	.reg .b32 %temp; 
	mov.b64 	{%temp, %r56}, %fd94;
	}
	and.b32  	%r5, %r56, 2146435072;
	setp.eq.s32 	%p8, %r5, 1062207488;
	abs.f64 	%fd10, %fd3;
	{ // callseq 33, 0
	.param .b64 param0;
	st.param.f64 	[param0], %fd10;
	.param .b64 param1;
	st.param.f64 	[param1], 0d4000000000000000;
	.param .b64 retval0;
	call.uni (retval0), 
	__internal_accurate_pow, 
	(
	param0, 
	param1
	);
	ld.param.f64 	%fd95, [retval0];
	} // callseq 33
	setp.lt.s32 	%p9, %r3, 0;
	neg.f64 	%fd97, %fd95;
	selp.f64 	%fd98, %fd97, %fd95, %p8;
	selp.f64 	%fd226, %fd98, %fd95, %p9;
	setp.neu.f64 	%p10, %fd3, 0d0000000000000000;
	@%p10 bra 	$L__BB7_3;
	setp.eq.s32 	%p11, %r5, 1062207488;
	selp.b32 	%r57, %r3, 0, %p11;
	setp.lt.s32 	%p12, %r56, 0;
	or.b32  	%r58, %r57, 2146435072;
	selp.b32 	%r59, %r58, %r57, %p12;
	mov.b32 	%r60, 0;
	mov.b64 	%fd226, {%r60, %r59};
$L__BB7_3:
	add.f64 	%fd99, %fd3, 0d4000000000000000;
	{
	.reg .b32 %temp; 
	mov.b64 	{%temp, %r61}, %fd99;
	}
	and.b32  	%r62, %r61, 2146435072;
	setp.ne.s32 	%p13, %r62, 2146435072;
	@%p13 bra 	$L__BB7_8;
	setp.num.f64 	%p14, %fd3, %fd3;
	@%p14 bra 	$L__BB7_6;
	mov.f64 	%fd100, 0d4000000000000000;
	add.rn.f64 	%fd226, %fd3, %fd100;
	bra.uni 	$L__BB7_8;
$L__BB7_6:
	setp.neu.f64 	%p15, %fd10, 0d7FF0000000000000;
	@%p15 bra 	$L__BB7_8;
	setp.lt.s32 	%p16, %r3, 0;
	setp.eq.s32 	%p17, %r5, 1062207488;
	setp.lt.s32 	%p18, %r56, 0;
	selp.b32 	%r64, 0, 2146435072, %p18;
	and.b32  	%r65, %r56, 2147483647;
	setp.ne.s32 	%p19, %r65, 1071644672;
	or.b32  	%r66, %r64, -2147483648;
	selp.b32 	%r67, %r66, %r64, %p19;
	selp.b32 	%r68, %r67, %r64, %p17;
	selp.b32 	%r69, %r68, %r64, %p16;
	mov.b32 	%r70, 0;
	mov.b64 	%fd226, {%r70, %r69};
$L__BB7_8:
	setp.eq.s32 	%p20, %r5, 1062207488;
	setp.eq.f64 	%p21, %fd3, 0d3FF0000000000000;
	mul.f64 	%fd101, %fd226, 0d3FE0000000000000;
	selp.f64 	%fd102, 0d3FE0000000000000, %fd101, %p21;
	div.rn.f64 	%fd17, %fd102, %fd1;
	{
	.reg .b32 %temp; 
	mov.b64 	{%temp, %r6}, %fd5;
	}
	abs.f64 	%fd18, %fd5;
	{ // callseq 34, 0
	.param .b64 param0;
	st.param.f64 	[param0], %fd18;
	.param .b64 param1;
	st.param.f64 	[param1], 0d4000000000000000;
	.param .b64 retval0;
	call.uni (retval0), 
	__internal_accurate_pow, 
	(
	param0, 
	param1
	);
	ld.param.f64 	%fd103, [retval0];
	} // callseq 34
	setp.lt.s32 	%p22, %r6, 0;
	neg.f64 	%fd105, %fd103;
	selp.f64 	%fd106, %fd105, %fd103, %p20;
	selp.f64 	%fd228, %fd106, %fd103, %p22;
	setp.neu.f64 	%p23, %fd5, 0d0000000000000000;
	@%p23 bra 	$L__BB7_10;
	setp.eq.s32 	%p24, %r5, 1062207488;
	selp.b32 	%r72, %r6, 0, %p24;
	setp.lt.s32 	%p25, %r56, 0;
	or.b32  	%r73, %r72, 2146435072;
	selp.b32 	%r74, %r73, %r72, %p25;
	mov.b32 	%r75, 0;
	mov.b64 	%fd228, {%r75, %r74};
$L__BB7_10:
	add.f64 	%fd107, %fd5, 0d4000000000000000;
	{
	.reg .b32 %temp; 
	mov.b64 	{%temp, %r76}, %fd107;
	}
	and.b32  	%r77, %r76, 2146435072;
	setp.ne.s32 	%p26, %r77, 2146435072;
	@%p26 bra 	$L__BB7_15;
	setp.num.f64 	%p27, %fd5, %fd5;
	@%p27 bra 	$L__BB7_13;
	mov.f64 	%fd108, 0d4000000000000000;
	add.rn.f64 	%fd228, %fd5, %fd108;
	bra.uni 	$L__BB7_15;
$L__BB7_13:
	setp.neu.f64 	%p28, %fd18, 0d7FF0000000000000;
	@%p28 bra 	$L__BB7_15;
	setp.lt.s32 	%p29, %r6, 0;
	setp.eq.s32 	%p30, %r5, 1062207488;
	setp.lt.s32 	%p31, %r56, 0;
	selp.b32 	%r79, 0, 2146435072, %p31;
	and.b32  	%r80, %r56, 2147483647;
	setp.ne.s32 	%p32, %r80, 1071644672;
	or.b32  	%r81, %r79, -2147483648;
	selp.b32 	%r82, %r81, %r79, %p32;
	selp.b32 	%r83, %r82, %r79, %p30;
	selp.b32 	%r84, %r83, %r79, %p29;
	mov.b32 	%r85, 0;
	mov.b64 	%fd228, {%r85, %r84};
$L__BB7_15:
	setp.eq.s32 	%p33, %r5, 1062207488;
	setp.eq.f64 	%p34, %fd5, 0d3FF0000000000000;
	mul.f64 	%fd109, %fd228, 0d3FE0000000000000;
	selp.f64 	%fd110, 0d3FE0000000000000, %fd109, %p34;
	div.rn.f64 	%fd111, %fd110, %fd1;
	sub.f64 	%fd112, %fd7, %fd17;
	sub.f64 	%fd25, %fd112, %fd111;
	{
	.reg .b32 %temp; 
	mov.b64 	{%temp, %r7}, %fd9;
	}
	abs.f64 	%fd26, %fd9;
	{ // callseq 35, 0
	.param .b64 param0;
	st.param.f64 	[param0], %fd26;
	.param .b64 param1;
	st.param.f64 	[param1], 0d4000000000000000;
	.param .b64 retval0;
	call.uni (retval0), 
	__internal_accurate_pow, 
	(
	param0, 
	param1
	);
	ld.param.f64 	%fd113, [retval0];
	} // callseq 35
	setp.lt.s32 	%p35, %r7, 0;
	neg.f64 	%fd115, %fd113;
	selp.f64 	%fd116, %fd115, %fd113, %p33;
	selp.f64 	%fd230, %fd116, %fd113, %p35;
	setp.neu.f64 	%p36, %fd9, 0d0000000000000000;
	@%p36 bra 	$L__BB7_17;
	setp.eq.s32 	%p37, %r5, 1062207488;
	selp.b32 	%r87, %r7, 0, %p37;
	setp.lt.s32 	%p38, %r56, 0;
	or.b32  	%r88, %r87, 2146435072;
	selp.b32 	%r89, %r88, %r87, %p38;
	mov.b32 	%r90, 0;
	mov.b64 	%fd230, {%r90, %r89};
$L__BB7_17:
	add.f64 	%fd117, %fd9, 0d4000000000000000;
	{
	.reg .b32 %temp; 
	mov.b64 	{%temp, %r91}, %fd117;
	}
	and.b32  	%r92, %r91, 2146435072;
	setp.ne.s32 	%p39, %r92, 2146435072;
	@%p39 bra 	$L__BB7_22;
	setp.num.f64 	%p40, %fd9, %fd9;
	@%p40 bra 	$L__BB7_20;
	mov.f64 	%fd118, 0d4000000000000000;
	add.rn.f64 	%fd230, %fd9, %fd118;
	bra.uni 	$L__BB7_22;
$L__BB7_20:
	setp.neu.f64 	%p41, %fd26, 0d7FF0000000000000;
	@%p41 bra 	$L__BB7_22;
	setp.lt.s32 	%p42, %r7, 0;
	setp.eq.s32 	%p43, %r5, 1062207488;
	setp.lt.s32 	%p44, %r56, 0;
	selp.b32 	%r94, 0, 2146435072, %p44;
	and.b32  	%r95, %r56, 2147483647;
	setp.ne.s32 	%p45, %r95, 1071644672;
	or.b32  	%r96, %r94, -2147483648;
	selp.b32 	%r97, %r96, %r94, %p45;
	selp.b32 	%r98, %r97, %r94, %p43;
	selp.b32 	%r99, %r98, %r94, %p42;
	mov.b32 	%r100, 0;
	mov.b64 	%fd230, {%r100, %r99};
$L__BB7_22:
	setp.eq.s32 	%p46, %r5, 1062207488;
	setp.eq.f64 	%p47, %fd9, 0d3FF0000000000000;
	selp.f64 	%fd119, 0d3FF0000000000000, %fd230, %p47;
	mul.f64 	%fd120, %fd1, %fd119;
	fma.rn.f64 	%fd33, %fd25, 0d3FD9999999999998, %fd120;
	fma.rn.f64 	%fd121, %fd25, 0d3FD9999999999998, %fd7;
	mul.f64 	%fd34, %fd9, %fd121;
	div.rn.f64 	%fd35, %fd6, %fd2;
	{
	.reg .b32 %temp; 
	mov.b64 	{%temp, %r8}, %fd4;
	}
	abs.f64 	%fd36, %fd4;
	{ // callseq 36, 0
	.param .b64 param0;
	st.param.f64 	[param0], %fd36;
	.param .b64 param1;
	st.param.f64 	[param1], 0d4000000000000000;
	.param .b64 retval0;
	call.uni (retval0), 
	__internal_accurate_pow, 
	(
	param0, 
	param1
	);
	ld.param.f64 	%fd122, [retval0];
	} // callseq 36
	setp.lt.s32 	%p48, %r8, 0;
	neg.f64 	%fd124, %fd122;
	selp.f64 	%fd125, %fd124, %fd122, %p46;
	selp.f64 	%fd232, %fd125, %fd122, %p48;
	setp.neu.f64 	%p49, %fd4, 0d0000000000000000;
	@%p49 bra 	$L__BB7_24;
	selp.b32 	%r102, %r8, 0, %p46;
	setp.lt.s32 	%p51, %r56, 0;
	or.b32  	%r103, %r102, 2146435072;
	selp.b32 	%r104, %r103, %r102, %p51;
	mov.b32 	%r105, 0;
	mov.b64 	%fd232, {%r105, %r104};
$L__BB7_24:
	add.f64 	%fd126, %fd4, 0d4000000000000000;
	{
	.reg .b32 %temp; 
	mov.b64 	{%temp, %r106}, %fd126;
	}
	and.b32  	%r107, %r106, 2146435072;
	setp.ne.s32 	%p52, %r107, 2146435072;
	@%p52 bra 	$L__BB7_29;
	setp.num.f64 	%p53, %fd4, %fd4;
	@%p53 bra 	$L__BB7_27;
	mov.f64 	%fd127, 0d4000000000000000;
	add.rn.f64 	%fd232, %fd4, %fd127;
	bra.uni 	$L__BB7_29;
$L__BB7_27:
	setp.neu.f64 	%p54, %fd36, 0d7FF0000000000000;
	@%p54 bra 	$L__BB7_29;
	setp.lt.s32 	%p55, %r8, 0;
	setp.eq.s32 	%p56, %r5, 1062207488;
	setp.lt.s32 	%p57, %r56, 0;
	selp.b32 	%r109, 0, 2146435072, %p57;
	and.b32  	%r110, %r56, 2147483647;
	setp.ne.s32 	%p58, %r110, 1071644672;
	or.b32  	%r111, %r109, -2147483648;
	selp.b32 	%r112, %r111, %r109, %p58;
	selp.b32 	%r113, %r112, %r109, %p56;
	selp.b32 	%r114, %r113, %r109, %p55;
	mov.b32 	%r115, 0;
	mov.b64 	%fd232, {%r115, %r114};
$L__BB7_29:
	setp.eq.s32 	%p59, %r5, 1062207488;
	setp.eq.f64 	%p60, %fd4, 0d3FF0000000000000;
	mul.f64 	%fd128, %fd232, 0d3FE0000000000000;
	selp.f64 	%fd129, 0d3FE0000000000000, %fd128, %p60;
	div.rn.f64 	%fd43, %fd129, %fd2;
	{
	.reg .b32 %temp; 
	mov.b64 	{%temp, %r9}, %fd6;
	}
	abs.f64 	%fd44, %fd6;
	{ // callseq 37, 0
	.param .b64 param0;
	st.param.f64 	[param0], %fd44;
	.param .b64 param1;
	st.param.f64 	[param1], 0d4000000000000000;
	.param .b64 retval0;
	call.uni (retval0), 
	__internal_accurate_pow, 
	(
	param0, 
	param1
	);
	ld.param.f64 	%fd130, [retval0];
	} // callseq 37
	setp.lt.s32 	%p61, %r9, 0;
	neg.f64 	%fd132, %fd130;
	selp.f64 	%fd133, %fd132, %fd130, %p59;
	selp.f64 	%fd234, %fd133, %fd130, %p61;
	setp.neu.f64 	%p62, %fd6, 0d0000000000000000;
	@%p62 bra 	$L__BB7_31;
	selp.b32 	%r117, %r9, 0, %p59;
	setp.lt.s32 	%p64, %r56, 0;
	or.b32  	%r118, %r117, 2146435072;
	selp.b32 	%r119, %r118, %r117, %p64;
	mov.b32 	%r120, 0;
	mov.b64 	%fd234, {%r120, %r119};
$L__BB7_31:
	add.f64 	%fd134, %fd6, 0d4000000000000000;
	{
	.reg .b32 %temp; 
	mov.b64 	{%temp, %r121}, %fd134;
	}
	and.b32  	%r122, %r121, 2146435072;
	setp.ne.s32 	%p65, %r122, 2146435072;
	@%p65 bra 	$L__BB7_36;
	setp.num.f64 	%p66, %fd6, %fd6;
	@%p66 bra 	$L__BB7_34;
	mov.f64 	%fd135, 0d4000000000000000;
	add.rn.f64 	%fd234, %fd6, %fd135;
	bra.uni 	$L__BB7_36;
$L__BB7_34:
	setp.neu.f64 	%p67, %fd44, 0d7FF0000000000000;
	@%p67 bra 	$L__BB7_36;
	setp.lt.s32 	%p70, %r56, 0;
	selp.b32 	%r124, 0, 2146435072, %p70;
	and.b32  	%r125, %r56, 2147483647;
	setp.ne.s32 	%p71, %r125, 1071644672;
	or.b32  	%r126, %r124, -2147483648;
	selp.b32 	%r127, %r126, %r124, %p71;
	selp.b32 	%r128, %r127, %r124, %p59;
	selp.b32 	%r129, %r128, %r124, %p61;
	mov.b32 	%r130, 0;
	mov.b64 	%fd234, {%r130, %r129};
$L__BB7_36:
	setp.eq.f64 	%p73, %fd6, 0d3FF0000000000000;
	mul.f64 	%fd136, %fd234, 0d3FE0000000000000;
	selp.f64 	%fd137, 0d3FE0000000000000, %fd136, %p73;
	div.rn.f64 	%fd138, %fd137, %fd2;
	sub.f64 	%fd139, %fd8, %fd43;
	sub.f64 	%fd51, %fd139, %fd138;
	{
	.reg .b32 %temp; 
	mov.b64 	{%temp, %r10}, %fd35;
	}
	abs.f64 	%fd52, %fd35;
	{ // callseq 38, 0
	.param .b64 param0;
	st.param.f64 	[param0], %fd52;
	.param .b64 param1;
	st.param.f64 	[param1], 0d4000000000000000;
	.param .b64 retval0;
	call.uni (retval0), 
	__internal_accurate_pow, 
	(
	param0, 
	param1
	);
	ld.param.f64 	%fd140, [retval0];
	} // callseq 38
	setp.lt.s32 	%p74, %r10, 0;
	neg.f64 	%fd142, %fd140;
	selp.f64 	%fd143, %fd142, %fd140, %p59;
	selp.f64 	%fd236, %fd143, %fd140, %p74;
	setp.neu.f64 	%p75, %fd35, 0d0000000000000000;
	@%p75 bra 	$L__BB7_38;
	selp.b32 	%r132, %r10, 0, %p59;
	setp.lt.s32 	%p77, %r56, 0;
	or.b32  	%r133, %r132, 2146435072;
	selp.b32 	%r134, %r133, %r132, %p77;
	mov.b32 	%r135, 0;
	mov.b64 	%fd236, {%r135, %r134};
$L__BB7_38:
	add.f64 	%fd144, %fd35, 0d4000000000000000;
	{
	.reg .b32 %temp; 
	mov.b64 	{%temp, %r136}, %fd144;
	}
	and.b32  	%r137, %r136, 2146435072;
	setp.ne.s32 	%p78, %r137, 2146435072;
	@%p78 bra 	$L__BB7_43;
	setp.num.f64 	%p79, %fd35, %fd35;
	@%p79 bra 	$L__BB7_41;
	mov.f64 	%fd145, 0d4000000000000000;
	add.rn.f64 	%fd236, %fd35, %fd145;
	bra.uni 	$L__BB7_43;
$L__BB7_41:
	setp.neu.f64 	%p80, %fd52, 0d7FF0000000000000;
	@%p80 bra 	$L__BB7_43;
	setp.lt.s32 	%p83, %r56, 0;
	selp.b32 	%r139, 0, 2146435072, %p83;
	and.b32  	%r140, %r56, 2147483647;
	setp.ne.s32 	%p84, %r140, 1071644672;
	or.b32  	%r141, %r139, -2147483648;
	selp.b32 	%r142, %r141, %r139, %p84;
	selp.b32 	%r143, %r142, %r139, %p59;
	selp.b32 	%r144, %r143, %r139, %p74;
	mov.b32 	%r145, 0;
	mov.b64 	%fd236, {%r145, %r144};
$L__BB7_43:
	ld.param.f64 	%fd224, [_Z14SLIC_CalFlux_Y4GridS_S_ddd_param_4];
	div.rn.f64 	%fd146, %fd4, %fd2;
	mul.f64 	%fd147, %fd146, %fd2;
	mul.f64 	%fd148, %fd35, %fd147;
	div.rn.f64 	%fd149, %fd3, %fd1;
	mul.f64 	%fd150, %fd149, %fd1;
	mul.f64 	%fd151, %fd9, %fd150;
	setp.eq.f64 	%p86, %fd35, 0d3FF0000000000000;
	selp.f64 	%fd152, 0d3FF0000000000000, %fd236, %p86;
	mul.f64 	%fd153, %fd2, %fd152;
	fma.rn.f64 	%fd154, %fd51, 0d3FD9999999999998, %fd153;
	fma.rn.f64 	%fd155, %fd51, 0d3FD9999999999998, %fd8;
	mul.f64 	%fd156, %fd35, %fd155;
	mul.f64 	%fd157, %fd224, 0d3FE0000000000000;
	div.rn.f64 	%fd158, %fd157, %fd93;
	sub.f64 	%fd159, %fd1, %fd2;
	add.f64 	%fd160, %fd5, %fd6;
	mul.f64 	%fd161, %fd160, 0d3FE0000000000000;
	fma.rn.f64 	%fd59, %fd158, %fd159, %fd161;
	sub.f64 	%fd162, %fd3, %fd4;
	mul.f64 	%fd163, %fd158, %fd162;
	add.f64 	%fd164, %fd151, %fd148;
	fma.rn.f64 	%fd60, %fd164, 0d3FE0000000000000, %fd163;
	sub.f64 	%fd165, %fd5, %fd6;
	mul.f64 	%fd166, %fd158, %fd165;
	add.f64 	%fd167, %fd33, %fd154;
	fma.rn.f64 	%fd61, %fd167, 0d3FE0000000000000, %fd166;
	sub.f64 	%fd168, %fd7, %fd8;
	mul.f64 	%fd169, %fd158, %fd168;
	add.f64 	%fd170, %fd34, %fd156;
	fma.rn.f64 	%fd62, %fd170, 0d3FE0000000000000, %fd169;
	add.f64 	%fd171, %fd1, %fd2;
	mul.f64 	%fd172, %fd171, 0d3FE0000000000000;
	mul.f64 	%fd173, %fd93, 0d3FE0000000000000;
	div.rn.f64 	%fd174, %fd173, %fd224;
	sub.f64 	%fd175, %fd6, %fd5;
	mul.f64 	%fd176, %fd174, %fd175;
	sub.f64 	%fd63, %fd172, %fd176;
	add.f64 	%fd177, %fd3, %fd4;
	mul.f64 	%fd178, %fd177, 0d3FE0000000000000;
	sub.f64 	%fd179, %fd148, %fd151;
	mul.f64 	%fd180, %fd174, %fd179;
	sub.f64 	%fd64, %fd178, %fd180;
	sub.f64 	%fd181, %fd154, %fd33;
	mul.f64 	%fd182, %fd174, %fd181;
	sub.f64 	%fd65, %fd161, %fd182;
	add.f64 	%fd183, %fd7, %fd8;
	mul.f64 	%fd184, %fd183, 0d3FE0000000000000;
	sub.f64 	%fd185, %fd156, %fd34;
	mul.f64 	%fd186, %fd174, %fd185;
	sub.f64 	%fd66, %fd184, %fd186;
	div.rn.f64 	%fd67, %fd65, %fd63;
	{
	.reg .b32 %temp; 
	mov.b64 	{%temp, %r11}, %fd64;
	}
	abs.f64 	%fd68, %fd64;
	{ // callseq 39, 0
	.param .b64 param0;
	st.param.f64 	[param0], %fd68;
	.param .b64 param1;
	st.param.f64 	[param1], 0d4000000000000000;
	.param .b64 retval0;
	call.uni (retval0), 
	__internal_accurate_pow, 
	(
	param0, 
	param1
	);
	ld.param.f64 	%fd187, [retval0];
	} // callseq 39
	setp.lt.s32 	%p87, %r11, 0;
	neg.f64 	%fd189, %fd187;
	selp.f64 	%fd190, %fd189, %fd187, %p59;
	selp.f64 	%fd238, %fd190, %fd187, %p87;
	setp.neu.f64 	%p88, %fd64, 0d0000000000000000;
	@%p88 bra 	$L__BB7_45;
	setp.eq.s32 	%p89, %r5, 1062207488;
	selp.b32 	%r147, %r11, 0, %p89;
	setp.lt.s32 	%p90, %r56, 0;
	or.b32  	%r148, %r147, 2146435072;
	selp.b32 	%r149, %r148, %r147, %p90;
	mov.b32 	%r150, 0;
	mov.b64 	%fd238, {%r150, %r149};
$L__BB7_45:
	add.f64 	%fd191, %fd64, 0d4000000000000000;
	{
	.reg .b32 %temp; 
	mov.b64 	{%temp, %r151}, %fd191;
	}
	and.b32  	%r152, %r151, 2146435072;
	setp.ne.s32 	%p91, %r152, 2146435072;
	@%p91 bra 	$L__BB7_50;
	setp.num.f64 	%p92, %fd64, %fd64;
	@%p92 bra 	$L__BB7_48;
	mov.f64 	%fd192, 0d4000000000000000;
	add.rn.f64 	%fd238, %fd64, %fd192;
	bra.uni 	$L__BB7_50;
$L__BB7_48:
	setp.neu.f64 	%p93, %fd68, 0d7FF0000000000000;
	@%p93 bra 	$L__BB7_50;
	setp.lt.s32 	%p94, %r11, 0;
	setp.eq.s32 	%p95, %r5, 1062207488;
	setp.lt.s32 	%p96, %r56, 0;
	selp.b32 	%r154, 0, 2146435072, %p96;
	and.b32  	%r155, %r56, 2147483647;
	setp.ne.s32 	%p97, %r155, 1071644672;
	or.b32  	%r156, %r154, -2147483648;
	selp.b32 	%r157, %r156, %r154, %p97;
	selp.b32 	%r158, %r157, %r154, %p95;
	selp.b32 	%r159, %r158, %r154, %p94;
	mov.b32 	%r160, 0;
	mov.b64 	%fd238, {%r160, %r159};
$L__BB7_50:
	setp.eq.s32 	%p98, %r5, 1062207488;
	setp.eq.f64 	%p99, %fd64, 0d3FF0000000000000;
	mul.f64 	%fd193, %fd238, 0d3FE0000000000000;
	selp.f64 	%fd194, 0d3FE0000000000000, %fd193, %p99;
	div.rn.f64 	%fd75, %fd194, %fd63;
	{
	.reg .b32 %temp; 
	mov.b64 	{%temp, %r12}, %fd65;
	}
	abs.f64 	%fd76, %fd65;
	{ // callseq 40, 0
	.param .b64 param0;
	st.param.f64 	[param0], %fd76;
	.param .b64 param1;
	st.param.f64 	[param1], 0d4000000000000000;
	.param .b64 retval0;
	call.uni (retval0), 
	__internal_accurate_pow, 
	(
	param0, 
	param1
	);
	ld.param.f64 	%fd195, [retval0];
	} // callseq 40
	setp.lt.s32 	%p100, %r12, 0;
	neg.f64 	%fd197, %fd195;
	selp.f64 	%fd198, %fd197, %fd195, %p98;
	selp.f64 	%fd240, %fd198, %fd195, %p100;
	setp.neu.f64 	%p101, %fd65, 0d0000000000000000;
	@%p101 bra 	$L__BB7_52;
	setp.eq.s32 	%p102, %r5, 1062207488;
	selp.b32 	%r162, %r12, 0, %p102;
	setp.lt.s32 	%p103, %r56, 0;
	or.b32  	%r163, %r162, 2146435072;
	selp.b32 	%r164, %r163, %r162, %p103;
	mov.b32 	%r165, 0;
	mov.b64 	%fd240, {%r165, %r164};
$L__BB7_52:
	add.f64 	%fd199, %fd65, 0d4000000000000000;
	{
	.reg .b32 %temp; 
	mov.b64 	{%temp, %r166}, %fd199;
	}
	and.b32  	%r167, %r166, 2146435072;
	setp.ne.s32 	%p104, %r167, 2146435072;
	@%p104 bra 	$L__BB7_57;
	setp.num.f64 	%p105, %fd65, %fd65;
	@%p105 bra 	$L__BB7_55;
	mov.f64 	%fd200, 0d4000000000000000;
	add.rn.f64 	%fd240, %fd65, %fd200;
	bra.uni 	$L__BB7_57;
$L__BB7_55:
	setp.neu.f64 	%p106, %fd76, 0d7FF0000000000000;
	@%p106 bra 	$L__BB7_57;
	setp.lt.s32 	%p107, %r12, 0;
	setp.eq.s32 	%p108, %r5, 1062207488;
	setp.lt.s32 	%p109, %r56, 0;
	selp.b32 	%r169, 0, 2146435072, %p109;
	and.b32  	%r170, %r56, 2147483647;
	setp.ne.s32 	%p110, %r170, 1071644672;
	or.b32  	%r171, %r169, -2147483648;
	selp.b32 	%r172, %r171, %r169, %p110;
	selp.b32 	%r173, %r172, %r169, %p108;
	selp.b32 	%r174, %r173, %r169, %p107;
	mov.b32 	%r175, 0;
	mov.b64 	%fd240, {%r175, %r174};
$L__BB7_57:
	setp.eq.s32 	%p111, %r5, 1062207488;
	setp.eq.f64 	%p112, %fd65, 0d3FF0000000000000;
	mul.f64 	%fd201, %fd240, 0d3FE0000000000000;
	selp.f64 	%fd202, 0d3FE0000000000000, %fd201, %p112;
	div.rn.f64 	%fd203, %fd202, %fd63;
	sub.f64 	%fd204, %fd66, %fd75;
	sub.f64 	%fd83, %fd204, %fd203;
	div.rn.f64 	%fd205, %fd64, %fd63;
	mul.f64 	%fd84, %fd63, %fd205;
	{
	.reg .b32 %temp; 
	mov.b64 	{%temp, %r13}, %fd67;
	}
	abs.f64 	%fd85, %fd67;
	{ // callseq 41, 0
	.param .b64 param0;
	st.param.f64 	[param0], %fd85;
	.param .b64 param1;
	st.param.f64 	[param1], 0d4000000000000000;
	.param .b64 retval0;
	call.uni (retval0), 
	__internal_accurate_pow, 
	(
	param0, 
	param1
	);
	ld.param.f64 	%fd206, [retval0];
	} // callseq 41
	setp.lt.s32 	%p113, %r13, 0;
	neg.f64 	%fd208, %fd206;
	selp.f64 	%fd209, %fd208, %fd206, %p111;
	selp.f64 	%fd242, %fd209, %fd206, %p113;
	setp.neu.f64 	%p114, %fd67, 0d0000000000000000;
	@%p114 bra 	$L__BB7_59;
	setp.eq.s32 	%p115, %r5, 1062207488;
	selp.b32 	%r177, %r13, 0, %p115;
	setp.lt.s32 	%p116, %r56, 0;
	or.b32  	%r178, %r177, 2146435072;
	selp.b32 	%r179, %r178, %r177, %p116;
	mov.b32 	%r180, 0;
	mov.b64 	%fd242, {%r180, %r179};
$L__BB7_59:
	add.f64 	%fd210, %fd67, 0d4000000000000000;
	{
	.reg .b32 %temp; 
	mov.b64 	{%temp, %r181}, %fd210;
	}
	and.b32  	%r182, %r181, 2146435072;
	setp.ne.s32 	%p117, %r182, 2146435072;
	@%p117 bra 	$L__BB7_64;
	setp.num.f64 	%p118, %fd67, %fd67;
	@%p118 bra 	$L__BB7_62;
	mov.f64 	%fd211, 0d4000000000000000;
	add.rn.f64 	%fd242, %fd67, %fd211;
	bra.uni 	$L__BB7_64;
$L__BB7_62:
	setp.neu.f64 	%p119, %fd85, 0d7FF0000000000000;
	@%p119 bra 	$L__BB7_64;
	setp.lt.s32 	%p120, %r13, 0;
	setp.eq.s32 	%p121, %r5, 1062207488;
	setp.lt.s32 	%p122, %r56, 0;
	selp.b32 	%r184, 0, 2146435072, %p122;
	and.b32  	%r185, %r56, 2147483647;
	setp.ne.s32 	%p123, %r185, 1071644672;
	or.b32  	%r186, %r184, -2147483648;
	selp.b32 	%r187, %r186, %r184, %p123;
	selp.b32 	%r188, %r187, %r184, %p121;
	selp.b32 	%r189, %r188, %r184, %p120;
	mov.b32 	%r190, 0;
	mov.b64 	%fd242, {%r190, %r189};
$L__BB7_64:
	cvta.to.global.u64 	%rd22, %rd1;
	setp.eq.f64 	%p124, %fd67, 0d3FF0000000000000;
	selp.f64 	%fd212, 0d3FF0000000000000, %fd242, %p124;
	mul.f64 	%fd213, %fd63, %fd212;
	fma.rn.f64 	%fd214, %fd83, 0d3FD9999999999998, %fd213;
	fma.rn.f64 	%fd215, %fd83, 0d3FD9999999999998, %fd66;
	add.f64 	%fd216, %fd59, %fd65;
	mul.f64 	%fd217, %fd216, 0d3FE0000000000000;
	fma.rn.f64 	%fd218, %fd84, %fd67, %fd60;
	mul.f64 	%fd219, %fd218, 0d3FE0000000000000;
	add.f64 	%fd220, %fd61, %fd214;
	mul.f64 	%fd221, %fd220, 0d3FE0000000000000;
	fma.rn.f64 	%fd222, %fd67, %fd215, %fd62;
	mul.f64 	%fd223, %fd222, 0d3FE0000000000000;
	add.s32 	%r191, %r15, 4;
	add.s32 	%r192, %r14, 4;
	mad.lo.s32 	%r193, %r2, %r192, %r1;
	mul.wide.s32 	%rd23, %r193, 8;
	add.s64 	%rd24, %rd22, %rd23;
	st.global.f64 	[%rd24], %fd217;
	add.s32 	%r194, %r191, %r2;
	mad.lo.s32 	%r195, %r194, %r192, %r1;
	mul.wide.s32 	%rd25, %r195, 8;
	add.s64 	%rd26, %rd22, %rd25;
	st.global.f64 	[%rd26], %fd219;
	add.s32 	%r196, %r194, %r191;
	mad.lo.s32 	%r197, %r196, %r192, %r1;
	mul.wide.s32 	%rd27, %r197, 8;
	add.s64 	%rd28, %rd22, %rd27;
	st.global.f64 	[%rd28], %fd221;
	add.s32 	%r198, %r196, %r191;
	mad.lo.s32 	%r199, %r198, %r192, %r1;
	mul.wide.s32 	%rd29, %r199, 8;
	add.s64 	%rd30, %rd22, %rd29;
	st.global.f64 	[%rd30], %fd223;
$L__BB7_65:
	ret;

}
	// .globl	_Z13SLIC_Update_Y4GridS_dd
.visible .entry _Z13SLIC_Update_Y4GridS_dd(
	.param .align 8 .b8 _Z13SLIC_Update_Y4GridS_dd_param_0[24],
	.param .align 8 .b8 _Z13SLIC_Update_Y4GridS_dd_param_1[24],
	.param .f64 _Z13SLIC_Update_Y4GridS_dd_param_2,
	.param .f64 _Z13SLIC_Update_Y4GridS_dd_param_3
)
{
	.reg .pred 	%p<8>;
	.reg .b16 	%rs<9>;
	.reg .b32 	%r<49>;
	.reg .b64 	%rd<24>;
	.reg .b64 	%fd<28>;

	ld.param.v2.u32 	{%r21, %r22}, [_Z13SLIC_Update_Y4GridS_dd_param_0+8];
	ld.param.u64 	%rd2, [_Z13SLIC_Update_Y4GridS_dd_param_1];
	ld.param.u64 	%rd1, [_Z13SLIC_Update_Y4GridS_dd_param_0];
	ld.param.v2.u32 	{%r8, %r9}, [_Z13SLIC_Update_Y4GridS_dd_param_1+8];
	ld.param.f64 	%fd1, [_Z13SLIC_Update_Y4GridS_dd_param_2];
	ld.param.f64 	%fd2, [_Z13SLIC_Update_Y4GridS_dd_param_3];
	mov.u32 	%r23, %ctaid.x;
	mov.u32 	%r24, %ntid.x;
	mov.u32 	%r25, %tid.x;
	mad.lo.s32 	%r26, %r23, %r24, %r25;
	mov.u32 	%r27, %ctaid.y;
	mov.u32 	%r28, %ntid.y;
	mov.u32 	%r29, %tid.y;
	mad.lo.s32 	%r30, %r27, %r28, %r29;
	add.s32 	%r31, %r21, 2;
	add.s32 	%r32, %r22, 2;
	setp.lt.s32 	%p1, %r26, 2;
	setp.ge.s32 	%p2, %r26, %r31;
	or.pred  	%p3, %p1, %p2;
	setp.lt.u32 	%p4, %r30, 2;
	or.pred  	%p5, %p3, %p4;
	setp.ge.s32 	%p6, %r30, %r32;
	or.pred  	%p7, %p5, %p6;
	@%p7 bra 	$L__BB8_2;
	cvta.to.global.u64 	%rd3, %rd2;
	cvta.to.global.u64 	%rd4, %rd1;
	div.rn.f64 	%fd3, %fd2, %fd1;
	add.s32 	%r33, %r8, 4;
	mul.lo.s32 	%r34, %r33, %r30;
	add.s32 	%r35, %r34, %r26;
	add.s32 	%r36, %r9, 4;
	mul.lo.s32 	%r37, %r36, %r33;
	sub.s32 	%r38, %r34, %r33;
	add.s32 	%r39, %r38, %r26;
	add.s32 	%r40, %r22, 4;
	add.s32 	%r41, %r21, 4;
	mad.lo.s32 	%r42, %r30, %r41, %r26;
	mul.wide.s32 	%rd5, %r42, 8;
	add.s64 	%rd6, %rd4, %rd5;
	ld.global.f64 	%fd4, [%rd6];
	mul.wide.s32 	%rd7, %r35, 8;
	add.s64 	%rd8, %rd3, %rd7;
	ld.global.f64 	%fd5, [%rd8];
	mul.wide.s32 	%rd9, %r39, 8;
	add.s64 	%rd10, %rd3, %rd9;
	ld.global.f64 	%fd6, [%rd10];
	sub.f64 	%fd7, %fd5, %fd6;
	mul.f64 	%fd8, %fd3, %fd7;
	sub.f64 	%fd9, %fd4, %fd8;
	st.global.f64 	[%rd6], %fd9;
	add.s32 	%r43, %r40, %r30;
	mad.lo.s32 	%r44, %r43, %r41, %r26;
	mul.wide.s32 	%rd11, %r44, 8;
	add.s64 	%rd12, %rd4, %rd11;
	ld.global.f64 	%fd10, [%rd12];
	mul.wide.s32 	%rd13, %r37, 8;
	add.s64 	%rd14, %rd8, %rd13;
	ld.global.f64 	%fd11, [%rd14];
	add.s64 	%rd15, %rd10, %rd13;
	ld.global.f64 	%fd12, [%rd15];
	sub.f64 	%fd13, %fd11, %fd12;
	mul.f64 	%fd14, %fd3, %fd13;
	sub.f64 	%fd15, %fd10, %fd14;
	st.global.f64 	[%rd12], %fd15;
	add.s32 	%r45, %r43, %r40;
	mad.lo.s32 	%r46, %r45, %r41, %r26;
	mul.wide.s32 	%rd16, %r46, 8;
	add.s64 	%rd17, %rd4, %rd16;
	ld.global.f64 	%fd16, [%rd17];
	add.s64 	%rd18, %rd14, %rd13;
	ld.global.f64 	%fd17, [%rd18];
	add.s64 	%rd19, %rd15, %rd13;
	ld.global.f64 	%fd18, [%rd19];
	sub.f64 	%fd19, %fd17, %fd18;
	mul.f64 	%fd20, %fd3, %fd19;
	sub.f64 	%fd21, %fd16, %fd20;
	st.global.f64 	[%rd17], %fd21;
	add.s32 	%r47, %r45, %r40;
	mad.lo.s32 	%r48, %r47, %r41, %r26;
	mul.wide.s32 	%rd20, %r48, 8;
	add.s64 	%rd21, %rd4, %rd20;
	ld.global.f64 	%fd22, [%rd21];
	add.s64 	%rd22, %rd18, %rd13;
	ld.global.f64 	%fd23, [%rd22];
	add.s64 	%rd23, %rd19, %rd13;
	ld.global.f64 	%fd24, [%rd23];
	sub.f64 	%fd25, %fd23, %fd24;
	mul.f64 	%fd26, %fd3, %fd25;
	sub.f64 	%fd27, %fd22, %fd26;
	st.global.f64 	[%rd21], %fd27;
$L__BB8_2:
	ret;

}
	// .globl	_Z10initialize4Griddddddi
.visible .entry _Z10initialize4Griddddddi(
	.param .align 8 .b8 _Z10initialize4Griddddddi_param_0[24],
	.param .f64 _Z10initialize4Griddddddi_param_1,
	.param .f64 _Z10initialize4Griddddddi_param_2,
	.param .f64 _Z10initialize4Griddddddi_param_3,
	.param .f64 _Z10initialize4Griddddddi_param_4,
	.param .f64 _Z10initialize4Griddddddi_param_5,
	.param .u32 _Z10initialize4Griddddddi_param_6
)
{
	.reg .pred 	%p<81>;
	.reg .b32 	%r<113>;
	.reg .b64 	%rd<10>;
	.reg .b64 	%fd<126>;

	ld.param.v2.u32 	{%r16, %r17}, [_Z10initialize4Griddddddi_param_0+8];
	ld.param.u64 	%rd1, [_Z10initialize4Griddddddi_param_0];
	ld.param.f64 	%fd49, [_Z10initialize4Griddddddi_param_1];
	ld.param.f64 	%fd50, [_Z10initialize4Griddddddi_param_2];
	ld.param.f64 	%fd51, [_Z10initialize4Griddddddi_param_3];
	ld.param.f64 	%fd52, [_Z10initialize4Griddddddi_param_4];
	ld.param.f64 	%fd53, [_Z10initialize4Griddddddi_param_5];
	ld.param.u32 	%r15, [_Z10initialize4Griddddddi_param_6];
	mov.u32 	%r18, %ctaid.x;
	mov.u32 	%r19, %ntid.x;
	mov.u32 	%r20, %tid.x;
	mad.lo.s32 	%r21, %r18, %r19, %r20;
	mov.u32 	%r22, %ctaid.y;
	mov.u32 	%r23, %ntid.y;
	mov.u32 	%r24, %tid.y;
	mad.lo.s32 	%r25, %r22, %r23, %r24;
	setp.lt.s32 	%p1, %r21, 2;
	add.s32 	%r26, %r16, 2;
	setp.ge.s32 	%p2, %r21, %r26;
	or.pred  	%p3, %p1, %p2;
	setp.lt.u32 	%p4, %r25, 2;
	or.pred  	%p5, %p4, %p3;
	add.s32 	%r27, %r17, 2;
	setp.ge.s32 	%p6, %r25, %r27;
	or.pred  	%p7, %p5, %p6;
	@%p7 bra 	$L__BB9_40;
	add.s32 	%r28, %r21, -2;
	cvt.rn.f64.u32 	%fd55, %r28;
	add.f64 	%fd56, %fd55, 0d3FE0000000000000;
	fma.rn.f64 	%fd1, %fd56, %fd52, %fd49;
	add.s32 	%r29, %r25, -2;
	cvt.rn.f64.u32 	%fd57, %r29;
	add.f64 	%fd58, %fd57, 0d3FE0000000000000;
	fma.rn.f64 	%fd2, %fd58, %fd53, %fd50;
	setp.eq.s32 	%p8, %r15, 2;
	mov.f64 	%fd120, 0d0000000000000000;
	@%p8 bra 	$L__BB9_4;
	setp.ne.s32 	%p9, %r15, 1;
	@%p9 bra 	$L__BB9_25;
	setp.lt.f64 	%p49, %fd1, 0d3FE0000000000000;
	setp.ge.f64 	%p50, %fd2, 0d3FE0000000000000;
	and.pred  	%p51, %p49, %p50;
	selp.f64 	%fd87, 0d3FE10A3D70A3D70A, 0d3FF8000000000000, %p51;
	selp.f64 	%fd88, 0d3FD3333333333333, 0d3FF8000000000000, %p51;
	setp.lt.f64 	%p52, %fd2, 0d3FE0000000000000;
	and.pred  	%p53, %p49, %p52;
	selp.f64 	%fd89, 0d3FC1A9FBE76C8B44, %fd87, %p53;
	selp.f64 	%fd90, 0d3FF34BC6A7EF9DB2, 0d0000000000000000, %p51;
	selp.f64 	%fd91, 0d3FF34BC6A7EF9DB2, %fd90, %p53;
	selp.f64 	%fd92, 0d3F9DB22D0E560419, %fd88, %p53;
	setp.ge.f64 	%p54, %fd1, 0d3FE0000000000000;
	and.pred  	%p55, %p54, %p52;
	selp.f64 	%fd118, 0d3FE10A3D70A3D70A, %fd89, %p55;
	selp.f64 	%fd119, 0d0000000000000000, %fd91, %p55;
	selp.u32 	%r74, -1, 0, %p53;
	selp.u32 	%r75, -1, 0, %p52;
	selp.b32 	%r76, %r75, %r74, %p54;
	and.b32  	%r77, %r76, 1;
	setp.eq.b32 	%p56, %r77, 1;
	selp.f64 	%fd120, 0d3FF34BC6A7EF9DB2, 0d0000000000000000, %p56;
	selp.f64 	%fd121, 0d3FD3333333333333, %fd92, %p55;
	bra.uni 	$L__BB9_25;
$L__BB9_4:
	setp.lt.f64 	%p10, %fd1, 0d4014000000000000;
	mov.f64 	%fd121, 0d41036AA000000000;
	mov.f64 	%fd119, 0d405BA851EB851EB8;
	mov.f64 	%fd118, 0d3FFC6872B020C49C;
	@%p10 bra 	$L__BB9_25;
	add.f64 	%fd7, %fd1, 0dC041800000000000;
	{
	.reg .b32 %temp; 
	mov.b64 	{%temp, %r5}, %fd7;
	}
	mov.f64 	%fd63, 0d4000000000000000;
	{
	.reg .b32 %temp; 
	mov.b64 	{%temp, %r30}, %fd63;
	}
	and.b32  	%r7, %r30, 2146435072;
	setp.eq.s32 	%p11, %r7, 1062207488;
	abs.f64 	%fd8, %fd7;
	{ // callseq 42, 0
	.param .b64 param0;
	st.param.f64 	[param0], %fd8;
	.param .b64 param1;
	st.param.f64 	[param1], 0d4000000000000000;
	.param .b64 retval0;
	call.uni (retval0), 
	__internal_accurate_pow, 
	(
	param0, 
	param1
	);
	ld.param.f64 	%fd64, [retval0];
	} // callseq 42
	setp.lt.s32 	%p12, %r5, 0;
	neg.f64 	%fd66, %fd64;
	selp.f64 	%fd67, %fd66, %fd64, %p11;
	selp.f64 	%fd114, %fd67, %fd64, %p12;
	setp.neu.f64 	%p13, %fd7, 0d0000000000000000;
	@%p13 bra 	$L__BB9_7;
	setp.eq.s32 	%p14, %r7, 1062207488;
	selp.b32 	%r31, %r5, 0, %p14;
	setp.lt.s32 	%p15, %r30, 0;
	or.b32  	%r32, %r31, 2146435072;
	selp.b32 	%r33, %r32, %r31, %p15;
	mov.b32 	%r34, 0;
	mov.b64 	%fd114, {%r34, %r33};
$L__BB9_7:
	add.f64 	%fd68, %fd7, 0d4000000000000000;
	{
	.reg .b32 %temp; 
	mov.b64 	{%temp, %r35}, %fd68;
	}
	and.b32  	%r36, %r35, 2146435072;
	setp.ne.s32 	%p16, %r36, 2146435072;
	@%p16 bra 	$L__BB9_12;
	setp.num.f64 	%p17, %fd7, %fd7;
	@%p17 bra 	$L__BB9_10;
	mov.f64 	%fd69, 0d4000000000000000;
	add.rn.f64 	%fd114, %fd7, %fd69;
	bra.uni 	$L__BB9_12;
$L__BB9_10:
	setp.neu.f64 	%p18, %fd8, 0d7FF0000000000000;
	@%p18 bra 	$L__BB9_12;
	setp.lt.s32 	%p19, %r5, 0;
	setp.eq.s32 	%p20, %r7, 1062207488;
	setp.lt.s32 	%p21, %r30, 0;
	selp.b32 	%r38, 0, 2146435072, %p21;
	and.b32  	%r39, %r30, 2147483647;
	setp.ne.s32 	%p22, %r39, 1071644672;
	or.b32  	%r40, %r38, -2147483648;
	selp.b32 	%r41, %r40, %r38, %p22;
	selp.b32 	%r42, %r41, %r38, %p20;
	selp.b32 	%r43, %r42, %r38, %p19;
	mov.b32 	%r44, 0;
	mov.b64 	%fd114, {%r44, %r43};
$L__BB9_12:
	setp.eq.s32 	%p23, %r7, 1062207488;
	setp.eq.f64 	%p24, %fd7, 0d3FF0000000000000;
	selp.f64 	%fd15, 0d3FF0000000000000, %fd114, %p24;
	fma.rn.f64 	%fd16, %fd51, 0dBFE0000000000000, %fd2;
	{
	.reg .b32 %temp; 
	mov.b64 	{%temp, %r8}, %fd16;
	}
	abs.f64 	%fd17, %fd16;
	{ // callseq 43, 0
	.param .b64 param0;
	st.param.f64 	[param0], %fd17;
	.param .b64 param1;
	st.param.f64 	[param1], 0d4000000000000000;
	.param .b64 retval0;
	call.uni (retval0), 
	__internal_accurate_pow, 
	(
	param0, 
	param1
	);
	ld.param.f64 	%fd70, [retval0];
	} // callseq 43
	setp.lt.s32 	%p25, %r8, 0;
	neg.f64 	%fd72, %fd70;
	selp.f64 	%fd73, %fd72, %fd70, %p23;
	selp.f64 	%fd116, %fd73, %fd70, %p25;
	setp.neu.f64 	%p26, %fd16, 0d0000000000000000;
	@%p26 bra 	$L__BB9_14;
	setp.eq.s32 	%p27, %r7, 1062207488;
	selp.b32 	%r46, %r8, 0, %p27;
	setp.lt.s32 	%p28, %r30, 0;
	or.b32  	%r47, %r46, 2146435072;
	selp.b32 	%r48, %r47, %r46, %p28;
	mov.b32 	%r49, 0;
	mov.b64 	%fd116, {%r49, %r48};
$L__BB9_14:
	add.f64 	%fd74, %fd16, 0d4000000000000000;
	{
	.reg .b32 %temp; 
	mov.b64 	{%temp, %r50}, %fd74;
	}
	and.b32  	%r51, %r50, 2146435072;
	setp.ne.s32 	%p29, %r51, 2146435072;
	@%p29 bra 	$L__BB9_19;
	setp.num.f64 	%p30, %fd16, %fd16;
	@%p30 bra 	$L__BB9_17;
	mov.f64 	%fd75, 0d4000000000000000;
	add.rn.f64 	%fd116, %fd16, %fd75;
	bra.uni 	$L__BB9_19;
$L__BB9_17:
	setp.neu.f64 	%p31, %fd17, 0d7FF0000000000000;
	@%p31 bra 	$L__BB9_19;
	setp.lt.s32 	%p32, %r8, 0;
	setp.eq.s32 	%p33, %r7, 1062207488;
	setp.lt.s32 	%p34, %r30, 0;
	selp.b32 	%r53, 0, 2146435072, %p34;
	and.b32  	%r54, %r30, 2147483647;
	setp.ne.s32 	%p35, %r54, 1071644672;
	or.b32  	%r55, %r53, -2147483648;
	selp.b32 	%r56, %r55, %r53, %p35;
	selp.b32 	%r57, %r56, %r53, %p33;
	selp.b32 	%r58, %r57, %r53, %p32;
	mov.b32 	%r59, 0;
	mov.b64 	%fd116, {%r59, %r58};
$L__BB9_19:
	setp.eq.f64 	%p36, %fd16, 0d3FF0000000000000;
	selp.f64 	%fd76, 0d3FF0000000000000, %fd116, %p36;
	add.f64 	%fd24, %fd15, %fd76;
	{
	.reg .b32 %temp; 
	mov.b64 	{%temp, %r9}, %fd24;
	}
	mov.f64 	%fd77, 0d3FE0000000000000;
	{
	.reg .b32 %temp; 
	mov.b64 	{%temp, %r10}, %fd77;
	}
	abs.f64 	%fd25, %fd24;
	{ // callseq 44, 0
	.param .b64 param0;
	st.param.f64 	[param0], %fd25;
	.param .b64 param1;
	st.param.f64 	[param1], 0d3FE0000000000000;
	.param .b64 retval0;
	call.uni (retval0), 
	__internal_accurate_pow, 
	(
	param0, 
	param1
	);
	ld.param.f64 	%fd78, [retval0];
	} // callseq 44
	setp.lt.s32 	%p37, %r9, 0;
	setp.neu.f64 	%p38, %fd24, 0d0000000000000000;
	shr.s32 	%r60, %r10, 31;
	and.b32  	%r61, %r60, 2146435072;
	mov.b32 	%r62, 0;
	mov.b64 	%fd80, {%r62, %r61};
	selp.f64 	%fd81, 0dFFF8000000000000, %fd78, %p37;
	selp.f64 	%fd117, %fd81, %fd80, %p38;
	add.f64 	%fd82, %fd24, 0d3FE0000000000000;
	{
	.reg .b32 %temp; 
	mov.b64 	{%temp, %r63}, %fd82;
	}
	and.b32  	%r64, %r63, 2146435072;
	setp.ne.s32 	%p39, %r64, 2146435072;
	@%p39 bra 	$L__BB9_24;
	setp.num.f64 	%p40, %fd24, %fd24;
	@%p40 bra 	$L__BB9_22;
	mov.f64 	%fd83, 0d3FE0000000000000;
	add.rn.f64 	%fd117, %fd24, %fd83;
	bra.uni 	$L__BB9_24;
$L__BB9_22:
	setp.neu.f64 	%p41, %fd25, 0d7FF0000000000000;
	@%p41 bra 	$L__BB9_24;
	setp.lt.s32 	%p42, %r10, 0;
	setp.neu.f64 	%p43, %fd24, 0d0000000000000000;
	setp.lt.s32 	%p44, %r9, 0;
	and.b32  	%r65, %r10, 2146435072;
	setp.eq.s32 	%p45, %r65, 1071644672;
	selp.b32 	%r66, 0, 2146435072, %p42;
	and.b32  	%r67, %r10, 2147483647;
	setp.ne.s32 	%p46, %r67, 1071644672;
	or.b32  	%r68, %r66, -2147483648;
	selp.b32 	%r69, %r68, %r66, %p46;
	selp.b32 	%r70, %r69, %r66, %p45;
	selp.b32 	%r71, %r70, %r66, %p43;
	selp.b32 	%r72, %r71, %r66, %p44;
	mov.b32 	%r73, 0;
	mov.b64 	%fd117, {%r73, %r72};
$L__BB9_24:
	setp.neu.f64 	%p47, %fd24, 0d3FF0000000000000;
	setp.gtu.f64 	%p48, %fd117, 0d4039000000000000;
	selp.f64 	%fd86, 0d3FF4A3D70A3D70A4, 0d3FCB645A1CAC0831, %p48;
	selp.f64 	%fd118, %fd86, 0d3FCB645A1CAC0831, %p47;
	mov.f64 	%fd121, 0d40F8BCD000000000;
	mov.f64 	%fd119, 0d0000000000000000;
$L__BB9_25:
	{
	.reg .b32 %temp; 
	mov.b64 	{%temp, %r11}, %fd119;
	}
	mov.f64 	%fd93, 0d4000000000000000;
	{
	.reg .b32 %temp; 
	mov.b64 	{%temp, %r78}, %fd93;
	}
	and.b32  	%r13, %r78, 2146435072;
	setp.eq.s32 	%p57, %r13, 1062207488;
	abs.f64 	%fd35, %fd119;
	{ // callseq 45, 0
	.param .b64 param0;
	st.param.f64 	[param0], %fd35;
	.param .b64 param1;
	st.param.f64 	[param1], 0d4000000000000000;
	.param .b64 retval0;
	call.uni (retval0), 
	__internal_accurate_pow, 
	(
	param0, 
	param1
	);
	ld.param.f64 	%fd94, [retval0];
	} // callseq 45
	setp.lt.s32 	%p58, %r11, 0;
	neg.f64 	%fd96, %fd94;
	selp.f64 	%fd97, %fd96, %fd94, %p57;
	selp.f64 	%fd123, %fd97, %fd94, %p58;
	setp.neu.f64 	%p59, %fd119, 0d0000000000000000;
	@%p59 bra 	$L__BB9_27;
	setp.eq.s32 	%p60, %r13, 1062207488;
	selp.b32 	%r79, %r11, 0, %p60;
	setp.lt.s32 	%p61, %r78, 0;
	or.b32  	%r80, %r79, 2146435072;
	selp.b32 	%r81, %r80, %r79, %p61;
	mov.b32 	%r82, 0;
	mov.b64 	%fd123, {%r82, %r81};
$L__BB9_27:
	add.f64 	%fd98, %fd119, 0d4000000000000000;
	{
	.reg .b32 %temp; 
	mov.b64 	{%temp, %r83}, %fd98;
	}
	and.b32  	%r84, %r83, 2146435072;
	setp.ne.s32 	%p62, %r84, 2146435072;
	@%p62 bra 	$L__BB9_32;
	setp.num.f64 	%p63, %fd119, %fd119;
	@%p63 bra 	$L__BB9_30;
	mov.f64 	%fd99, 0d4000000000000000;
	add.rn.f64 	%fd123, %fd119, %fd99;
	bra.uni 	$L__BB9_32;
$L__BB9_30:
	setp.neu.f64 	%p64, %fd35, 0d7FF0000000000000;
	@%p64 bra 	$L__BB9_32;
	setp.lt.s32 	%p65, %r11, 0;
	setp.eq.s32 	%p66, %r13, 1062207488;
	setp.lt.s32 	%p67, %r78, 0;
	selp.b32 	%r86, 0, 2146435072, %p67;
	and.b32  	%r87, %r78, 2147483647;
	setp.ne.s32 	%p68, %r87, 1071644672;
	or.b32  	%r88, %r86, -2147483648;
	selp.b32 	%r89, %r88, %r86, %p68;
	selp.b32 	%r90, %r89, %r86, %p66;
	selp.b32 	%r91, %r90, %r86, %p65;
	mov.b32 	%r92, 0;
	mov.b64 	%fd123, {%r92, %r91};
$L__BB9_32:
	setp.eq.s32 	%p69, %r13, 1062207488;
	{
	.reg .b32 %temp; 
	mov.b64 	{%temp, %r14}, %fd120;
	}
	abs.f64 	%fd42, %fd120;
	{ // callseq 46, 0
	.param .b64 param0;
	st.param.f64 	[param0], %fd42;
	.param .b64 param1;
	st.param.f64 	[param1], 0d4000000000000000;
	.param .b64 retval0;
	call.uni (retval0), 
	__internal_accurate_pow, 
	(
	param0, 
	param1
	);
	ld.param.f64 	%fd100, [retval0];
	} // callseq 46
	setp.lt.s32 	%p70, %r14, 0;
	neg.f64 	%fd102, %fd100;
	selp.f64 	%fd103, %fd102, %fd100, %p69;
	selp.f64 	%fd125, %fd103, %fd100, %p70;
	setp.neu.f64 	%p71, %fd120, 0d0000000000000000;
	@%p71 bra 	$L__BB9_34;
	setp.eq.s32 	%p72, %r13, 1062207488;
	selp.b32 	%r94, %r14, 0, %p72;
	setp.lt.s32 	%p73, %r78, 0;
	or.b32  	%r95, %r94, 2146435072;
	selp.b32 	%r96, %r95, %r94, %p73;
	mov.b32 	%r97, 0;
	mov.b64 	%fd125, {%r97, %r96};
$L__BB9_34:
	add.f64 	%fd104, %fd120, 0d4000000000000000;
	{
	.reg .b32 %temp; 
	mov.b64 	{%temp, %r98}, %fd104;
	}
	and.b32  	%r99, %r98, 2146435072;
	setp.ne.s32 	%p74, %r99, 2146435072;
	@%p74 bra 	$L__BB9_39;
	setp.num.f64 	%p75, %fd120, %fd120;
	@%p75 bra 	$L__BB9_37;
	mov.f64 	%fd105, 0d4000000000000000;
	add.rn.f64 	%fd125, %fd120, %fd105;
	bra.uni 	$L__BB9_39;
$L__BB9_37:
	setp.neu.f64 	%p76, %fd42, 0d7FF0000000000000;
	@%p76 bra 	$L__BB9_39;
	setp.lt.s32 	%p77, %r14, 0;
	setp.eq.s32 	%p78, %r13, 1062207488;
	setp.lt.s32 	%p79, %r78, 0;
	selp.b32 	%r101, 0, 2146435072, %p79;
	and.b32  	%r102, %r78, 2147483647;
	setp.ne.s32 	%p80, %r102, 1071644672;
	or.b32  	%r103, %r101, -2147483648;
	selp.b32 	%r104, %r103, %r101, %p80;
	selp.b32 	%r105, %r104, %r101, %p78;
	selp.b32 	%r106, %r105, %r101, %p77;
	mov.b32 	%r107, 0;
	mov.b64 	%fd125, {%r107, %r106};
$L__BB9_39:
	add.f64 	%fd106, %fd123, %fd125;
	mul.f64 	%fd107, %fd118, 0d3FE0000000000000;
	div.rn.f64 	%fd108, %fd121, 0d3FD9999999999998;
	fma.rn.f64 	%fd109, %fd107, %fd106, %fd108;
	add.s32 	%r108, %r16, 4;
	mad.lo.s32 	%r109, %r108, %r25, %r21;
	cvta.to.global.u64 	%rd2, %rd1;
	mul.wide.s32 	%rd3, %r109, 8;
	add.s64 	%rd4, %rd2, %rd3;
	st.global.f64 	[%rd4], %fd118;
	add.s32 	%r110, %r17, 4;
	mul.lo.s32 	%r111, %r108, %r110;
	mul.wide.s32 	%rd5, %r111, 8;
	add.s64 	%rd6, %rd4, %rd5;
	mul.f64 	%fd110, %fd118, %fd119;
	st.global.f64 	[%rd6], %fd110;
	shl.b32 	%r112, %r111, 1;
	mul.wide.s32 	%rd7, %r112, 8;
	add.s64 	%rd8, %rd4, %rd7;
	mul.f64 	%fd111, %fd118, %fd120;
	st.global.f64 	[%rd8], %fd111;
	add.s64 	%rd9, %rd8, %rd5;
	st.global.f64 	[%rd9], %fd109;
$L__BB9_40:
	ret;

}
.func  (.param .b64 func_retval0) __internal_accurate_pow(
	.param .b64 __internal_accurate_pow_param_0,
	.param .b64 __internal_accurate_pow_param_1
)
{
	.reg .pred 	%p<8>;
	.reg .b32 	%r<49>;
	.reg .b32 	%f<3>;
	.reg .b64 	%fd<109>;

	ld.param.f64 	%fd10, [__internal_accurate_pow_param_0];
	ld.param.f64 	%fd11, [__internal_accurate_pow_param_1];
	{
	.reg .b32 %temp; 
	mov.b64 	{%temp, %r46}, %fd10;
	}
	{
	.reg .b32 %temp; 
	mov.b64 	{%r45, %temp}, %fd10;
	}
	shr.u32 	%r47, %r46, 20;
	setp.gt.u32 	%p1, %r46, 1048575;
	@%p1 bra 	$L__BB10_2;
	mul.f64 	%fd12, %fd10, 0d4350000000000000;
	{
	.reg .b32 %temp; 
	mov.b64 	{%temp, %r46}, %fd12;
	}
	{
	.reg .b32 %temp; 
	mov.b64 	{%r45, %temp}, %fd12;
	}
	shr.u32 	%r16, %r46, 20;
	add.s32 	%r47, %r16, -54;
$L__BB10_2:
	add.s32 	%r48, %r47, -1023;
	and.b32  	%r17, %r46, -2146435073;
	or.b32  	%r18, %r17, 1072693248;
	mov.b64 	%fd107, {%r45, %r18};
	setp.lt.u32 	%p2, %r18, 1073127583;
	@%p2 bra 	$L__BB10_4;
	{
	.reg .b32 %temp; 
	mov.b64 	{%r19, %temp}, %fd107;
	}
	{
	.reg .b32 %temp; 
	mov.b64 	{%temp, %r20}, %fd107;
	}
	add.s32 	%r21, %r20, -1048576;
	mov.b64 	%fd107, {%r19, %r21};
	add.s32 	%r48, %r47, -1022;
$L__BB10_4:
	add.f64 	%fd13, %fd107, 0dBFF0000000000000;
	add.f64 	%fd14, %fd107, 0d3FF0000000000000;
	rcp.approx.ftz.f64 	%fd15, %fd14;
	neg.f64 	%fd16, %fd14;
	fma.rn.f64 	%fd17, %fd16, %fd15, 0d3FF0000000000000;
	fma.rn.f64 	%fd18, %fd17, %fd17, %fd17;
	fma.rn.f64 	%fd19, %fd18, %fd15, %fd15;
	mul.f64 	%fd20, %fd13, %fd19;
	fma.rn.f64 	%fd21, %fd13, %fd19, %fd20;
	mul.f64 	%fd22, %fd21, %fd21;
	fma.rn.f64 	%fd23, %fd22, 0d3EB0F5FF7D2CAFE2, 0d3ED0F5D241AD3B5A;
	fma.rn.f64 	%fd24, %fd23, %fd22, 0d3EF3B20A75488A3F;
	fma.rn.f64 	%fd25, %fd24, %fd22, 0d3F1745CDE4FAECD5;
	fma.rn.f64 	%fd26, %fd25, %fd22, 0d3F3C71C7258A578B;
	fma.rn.f64 	%fd27, %fd26, %fd22, 0d3F6249249242B910;
	fma.rn.f64 	%fd28, %fd27, %fd22, 0d3F89999999999DFB;
	sub.f64 	%fd29, %fd13, %fd21;
	add.f64 	%fd30, %fd29, %fd29;
	neg.f64 	%fd31, %fd21;
	fma.rn.f64 	%fd32, %fd31, %fd13, %fd30;
	mul.f64 	%fd33, %fd19, %fd32;
	fma.rn.f64 	%fd34, %fd22, %fd28, 0d3FB5555555555555;
	mov.f64 	%fd35, 0d3FB5555555555555;
	sub.f64 	%fd36, %fd35, %fd34;
	fma.rn.f64 	%fd37, %fd22, %fd28, %fd36;
	add.f64 	%fd38, %fd37, 0dBC46A4CB00B9E7B0;
	add.f64 	%fd39, %fd34, %fd38;
	sub.f64 	%fd40, %fd34, %fd39;
	add.f64 	%fd41, %fd38, %fd40;
	mul.rn.f64 	%fd42, %fd21, %fd21;
	neg.f64 	%fd43, %fd42;
	fma.rn.f64 	%fd44, %fd21, %fd21, %fd43;
	{
	.reg .b32 %temp; 
	mov.b64 	{%r22, %temp}, %fd33;
	}
	{
	.reg .b32 %temp; 
	mov.b64 	{%temp, %r23}, %fd33;
	}
	add.s32 	%r24, %r23, 1048576;
	mov.b64 	%fd45, {%r22, %r24};
	fma.rn.f64 	%fd46, %fd21, %fd45, %fd44;
	mul.rn.f64 	%fd47, %fd42, %fd21;
	neg.f64 	%fd48, %fd47;
	fma.rn.f64 	%fd49, %fd42, %fd21, %fd48;
	fma.rn.f64 	%fd50, %fd42, %fd33, %fd49;
	fma.rn.f64 	%fd51, %fd46, %fd21, %fd50;
	mul.rn.f64 	%fd52, %fd39, %fd47;
	neg.f64 	%fd53, %fd52;
	fma.rn.f64 	%fd54, %fd39, %fd47, %fd53;
	fma.rn.f64 	%fd55, %fd39, %fd51, %fd54;
	fma.rn.f64 	%fd56, %fd41, %fd47, %fd55;
	add.f64 	%fd57, %fd52, %fd56;
	sub.f64 	%fd58, %fd52, %fd57;
	add.f64 	%fd59, %fd56, %fd58;
	add.f64 	%fd60, %fd21, %fd57;
	sub.f64 	%fd61, %fd21, %fd60;
	add.f64 	%fd62, %fd57, %fd61;
	add.f64 	%fd63, %fd59, %fd62;
	add.f64 	%fd64, %fd33, %fd63;
	add.f64 	%fd65, %fd60, %fd64;
	sub.f64 	%fd66, %fd60, %fd65;
	add.f64 	%fd67, %fd64, %fd66;
	xor.b32  	%r25, %r48, -2147483648;
	mov.b32 	%r26, 1127219200;
	mov.b64 	%fd68, {%r25, %r26};
	mov.b32 	%r27, -2147483648;
	mov.b64 	%fd69, {%r27, %r26};
	sub.f64 	%fd70, %fd68, %fd69;
	fma.rn.f64 	%fd71, %fd70, 0d3FE62E42FEFA39EF, %fd65;
	fma.rn.f64 	%fd72, %fd70, 0dBFE62E42FEFA39EF, %fd71;
	sub.f64 	%fd73, %fd72, %fd65;
	sub.f64 	%fd74, %fd67, %fd73;
	fma.rn.f64 	%fd75, %fd70, 0d3C7ABC9E3B39803F, %fd74;
	add.f64 	%fd76, %fd71, %fd75;
	sub.f64 	%fd77, %fd71, %fd76;
	add.f64 	%fd78, %fd75, %fd77;
	{
	.reg .b32 %temp; 
	mov.b64 	{%temp, %r28}, %fd11;
	}
	{
	.reg .b32 %temp; 
	mov.b64 	{%r29, %temp}, %fd11;
	}
	shl.b32 	%r30, %r28, 1;
	setp.gt.u32 	%p3, %r30, -33554433;
	and.b32  	%r31, %r28, -15728641;
	selp.b32 	%r32, %r31, %r28, %p3;
	mov.b64 	%fd79, {%r29, %r32};
	mul.rn.f64 	%fd80, %fd76, %fd79;
	neg.f64 	%fd81, %fd80;
	fma.rn.f64 	%fd82, %fd76, %fd79, %fd81;
	fma.rn.f64 	%fd83, %fd78, %fd79, %fd82;
	add.f64 	%fd4, %fd80, %fd83;
	sub.f64 	%fd84, %fd80, %fd4;
	add.f64 	%fd5, %fd83, %fd84;
	fma.rn.f64 	%fd85, %fd4, 0d3FF71547652B82FE, 0d4338000000000000;
	{
	.reg .b32 %temp; 
	mov.b64 	{%r13, %temp}, %fd85;
	}
	mov.f64 	%fd86, 0dC338000000000000;
	add.rn.f64 	%fd87, %fd85, %fd86;
	fma.rn.f64 	%fd88, %fd87, 0dBFE62E42FEFA39EF, %fd4;
	fma.rn.f64 	%fd89, %fd87, 0dBC7ABC9E3B39803F, %fd88;
	fma.rn.f64 	%fd90, %fd89, 0d3E5ADE1569CE2BDF, 0d3E928AF3FCA213EA;
	fma.rn.f64 	%fd91, %fd90, %fd89, 0d3EC71DEE62401315;
	fma.rn.f64 	%fd92, %fd91, %fd89, 0d3EFA01997C89EB71;
	fma.rn.f64 	%fd93, %fd92, %fd89, 0d3F2A01A014761F65;
	fma.rn.f64 	%fd94, %fd93, %fd89, 0d3F56C16C1852B7AF;
	fma.rn.f64 	%fd95, %fd94, %fd89, 0d3F81111111122322;
	fma.rn.f64 	%fd96, %fd95, %fd89, 0d3FA55555555502A1;
	fma.rn.f64 	%fd97, %fd96, %fd89, 0d3FC5555555555511;
	fma.rn.f64 	%fd98, %fd97, %fd89, 0d3FE000000000000B;
	fma.rn.f64 	%fd99, %fd98, %fd89, 0d3FF0000000000000;
	fma.rn.f64 	%fd100, %fd99, %fd89, 0d3FF0000000000000;
	{
	.reg .b32 %temp; 
	mov.b64 	{%r14, %temp}, %fd100;
	}
	{
	.reg .b32 %temp; 
	mov.b64 	{%temp, %r15}, %fd100;
	}
	shl.b32 	%r33, %r13, 20;
	add.s32 	%r34, %r33, %r15;
	mov.b64 	%fd108, {%r14, %r34};
	{
	.reg .b32 %temp; 
	mov.b64 	{%temp, %r35}, %fd4;
	}
	mov.b32 	%f2, %r35;
	abs.f32 	%f1, %f2;
	setp.lt.f32 	%p4, %f1, 0f4086232B;
	@%p4 bra 	$L__BB10_7;
	setp.lt.f64 	%p5, %fd4, 0d0000000000000000;
	add.f64 	%fd101, %fd4, 0d7FF0000000000000;
	selp.f64 	%fd108, 0d0000000000000000, %fd101, %p5;
	setp.geu.f32 	%p6, %f1, 0f40874800;
	@%p6 bra 	$L__BB10_7;
	shr.u32 	%r36, %r13, 31;
	add.s32 	%r37, %r13, %r36;
	shr.s32 	%r38, %r37, 1;
	shl.b32 	%r39, %r38, 20;
	add.s32 	%r40, %r15, %r39;
	mov.b64 	%fd102, {%r14, %r40};
	sub.s32 	%r41, %r13, %r38;
	shl.b32 	%r42, %r41, 20;
	add.s32 	%r43, %r42, 1072693248;
	mov.b32 	%r44, 0;
	mov.b64 	%fd103, {%r44, %r43};
	mul.f64 	%fd108, %fd103, %fd102;
$L__BB10_7:
	abs.f64 	%fd104, %fd108;
	setp.eq.f64 	%p7, %fd104, 0d7FF0000000000000;
	fma.rn.f64 	%fd105, %fd108, %fd5, %fd108;
	selp.f64 	%fd106, %fd108, %fd105, %p7;
	st.param.f64 	[func_retval0], %fd106;
	ret;

}


// ===== COMPILED SASS (sm_100) =====

	.target	sm_100

	.elftype	@"ET_EXEC"


//--------------------- .note.nv.tkinfo           --------------------------
	.section	.note.nv.tkinfo,"",@"SHT_NOTE"
	.sectionflags	@"SHF_NOTE_NV_TKINFO"
	.tkinfo
        /*0018*/ 	.word	0x00000002
        /*0030*/ 	.string	""
        /*0030*/ 	.string	"ptxas"
        /*0030*/ 	.string	"Cuda compilation tools, release 13.0, V13.0.88"
        /*0030*/ 	.string	"Build cuda_13.0.r13.0/compiler.36424714_0"
        /*0030*/ 	.string	"-arch sm_100 -m 64 "



//--------------------- .note.nv.cuinfo           --------------------------
	.section	.note.nv.cuinfo,"",@"SHT_NOTE"
	.sectionflags	@"SHF_NOTE_NV_CUINFO"
        /*0018*/ 	.short	0x0002
        /*001a*/ 	.short	0x0064
        /*001c*/ 	.short	0x0082
	.zero		2


//--------------------- .nv.info                  --------------------------
	.section	.nv.info,"",@"SHT_CUDA_INFO"
	.align	4


	//----- nvinfo : EIATTR_REGCOUNT
	.align		4
        /*0000*/ 	.byte	0x04, 0x2f
        /*0002*/ 	.short	(.L_1 - .L_0)
	.align		4
.L_0:
        /*0004*/ 	.word	index@(_Z20setBoundaryCondition4Grid)
        /*0008*/ 	.word	0x0000001e


	//----- nvinfo : EIATTR_FRAME_SIZE
	.align		4
.L_1:
        /*000c*/ 	.byte	0x04, 0x11
        /*000e*/ 	.short	(.L_3 - .L_2)
	.align		4
.L_2:
        /*0010*/ 	.word	index@(_Z20setBoundaryCondition4Grid)
        /*0014*/ 	.word	0x00000000


	//----- nvinfo : EIATTR_REGCOUNT
	.align		4
.L_3:
        /*0018*/ 	.byte	0x04, 0x2f
        /*001a*/ 	.short	(.L_5 - .L_4)
	.align		4
.L_4:
        /*001c*/ 	.word	index@(_Z14computeAmaxOptPd4Grid)
        /*0020*/ 	.word	0x00000028


	//----- nvinfo : EIATTR_FRAME_SIZE
	.align		4
.L_5:
        /*0024*/ 	.byte	0x04, 0x11
        /*0026*/ 	.short	(.L_7 - .L_6)
	.align		4
.L_6:
        /*0028*/ 	.word	index@($_Z14computeAmaxOptPd4Grid$__internal_accurate_pow)
        /*002c*/ 	.word	0x00000000


	//----- nvinfo : EIATTR_FRAME_SIZE
	.align		4
.L_7:
        /*0030*/ 	.byte	0x04, 0x11
        /*0032*/ 	.short	(.L_9 - .L_8)
	.align		4
.L_8:
        /*0034*/ 	.word	index@($__internal_8_$__cuda_sm20_div_rn_f64_full)
        /*0038*/ 	.word	0x00000000


	//----- nvinfo : EIATTR_FRAME_SIZE
	.align		4
.L_9:
        /*003c*/ 	.byte	0x04, 0x11
        /*003e*/ 	.short	(.L_11 - .L_10)
	.align		4
.L_10:
        /*0040*/ 	.word	index@(_Z14computeAmaxOptPd4Grid)
        /*0044*/ 	.word	0x00000000


	//----- nvinfo : EIATTR_REGCOUNT
	.align		4
.L_11:
        /*0048*/ 	.byte	0x04, 0x2f
        /*004a*/ 	.short	(.L_13 - .L_12)
	.align		4
.L_12:
        /*004c*/ 	.word	index@(_Z11computeAmaxPd4Grid)
        /*0050*/ 	.word	0x00000028


	//----- nvinfo : EIATTR_FRAME_SIZE
	.align		4
.L_13:
        /*0054*/ 	.byte	0x04, 0x11
        /*0056*/ 	.short	(.L_15 - .L_14)
	.align		4
.L_14:
        /*0058*/ 	.word	index@($_Z11computeAmaxPd4Grid$__internal_accurate_pow)
        /*005c*/ 	.word	0x00000000


	//----- nvinfo : EIATTR_FRAME_SIZE
	.align		4
.L_15:
        /*0060*/ 	.byte	0x04, 0x11
        /*0062*/ 	.short	(.L_17 - .L_16)
	.align		4
.L_16:
        /*0064*/ 	.word	index@($__internal_7_$__cuda_sm20_div_rn_f64_full)
        /*0068*/ 	.word	0x00000000


	//----- nvinfo : EIATTR_FRAME_SIZE
	.align		4
.L_17:
        /*006c*/ 	.byte	0x04, 0x11
        /*006e*/ 	.short	(.L_19 - .L_18)
	.align		4
.L_18:
        /*0070*/ 	.word	index@(_Z11computeAmaxPd4Grid)
        /*0074*/ 	.word	0x00000000


	//----- nvinfo : EIATTR_REGCOUNT
	.align		4
.L_19:
        /*0078*/ 	.byte	0x04, 0x2f
        /*007a*/ 	.short	(.L_21 - .L_20)
	.align		4
.L_20:
        /*007c*/ 	.word	index@(_Z18SLIC_Preparation_X4GridS_S_ddd)
        /*0080*/ 	.word	0x00000036


	//----- nvinfo : EIATTR_FRAME_SIZE
	.align		4
.L_21:
        /*0084*/ 	.byte	0x04, 0x11
        /*0086*/ 	.short	(.L_23 - .L_22)
	.align		4
.L_22:
        /*0088*/ 	.word	index@($_Z18SLIC_Preparation_X4GridS_S_ddd$__internal_accurate_pow)
        /*008c*/ 	.word	0x00000000


	//----- nvinfo : EIATTR_FRAME_SIZE
	.align		4
.L_23:
        /*0090*/ 	.byte	0x04, 0x11
        /*0092*/ 	.short	(.L_25 - .L_24)
	.align		4
.L_24:
        /*0094*/ 	.word	index@($__internal_6_$__cuda_sm20_div_rn_f64_full)
        /*0098*/ 	.word	0x00000000


	//----- nvinfo : EIATTR_FRAME_SIZE
	.align		4
.L_25:
        /*009c*/ 	.byte	0x04, 0x11
        /*009e*/ 	.short	(.L_27 - .L_26)
	.align		4
.L_26:
        /*00a0*/ 	.word	index@(_Z18SLIC_Preparation_X4GridS_S_ddd)
        /*00a4*/ 	.word	0x00000000


	//----- nvinfo : EIATTR_REGCOUNT
	.align		4
.L_27:
        /*00a8*/ 	.byte	0x04, 0x2f
        /*00aa*/ 	.short	(.L_29 - .L_28)
	.align		4
.L_28:
        /*00ac*/ 	.word	index@(_Z14SLIC_CalFlux_X4GridS_S_ddd)
        /*00b0*/ 	.word	0x00000040


	//----- nvinfo : EIATTR_FRAME_SIZE
	.align		4
.L_29:
        /*00b4*/ 	.byte	0x04, 0x11
        /*00b6*/ 	.short	(.L_31 - .L_30)
	.align		4
.L_30:
        /*00b8*/ 	.word	index@($_Z14SLIC_CalFlux_X4GridS_S_ddd$__internal_accurate_pow)
        /*00bc*/ 	.word	0x00000000


	//----- nvinfo : EIATTR_FRAME_SIZE
	.align		4
.L_31:
        /*00c0*/ 	.byte	0x04, 0x11
        /*00c2*/ 	.short	(.L_33 - .L_32)
	.align		4
.L_32:
        /*00c4*/ 	.word	index@($__internal_5_$__cuda_sm20_div_rn_f64_full)
        /*00c8*/ 	.word	0x00000000


	//----- nvinfo : EIATTR_FRAME_SIZE
	.align		4
.L_33:
        /*00cc*/ 	.byte	0x04, 0x11
        /*00ce*/ 	.short	(.L_35 - .L_34)
	.align		4
.L_34:
        /*00d0*/ 	.word	index@(_Z14SLIC_CalFlux_X4GridS_S_ddd)
        /*00d4*/ 	.word	0x00000000


	//----- nvinfo : EIATTR_REGCOUNT
	.align		4
.L_35:
        /*00d8*/ 	.byte	0x04, 0x2f
        /*00da*/ 	.short	(.L_37 - .L_36)
	.align		4
.L_36:
        /*00dc*/ 	.word	index@(_Z13SLIC_Update_X4GridS_dd)
        /*00e0*/ 	.word	0x0000001b


	//----- nvinfo : EIATTR_FRAME_SIZE
	.align		4
.L_37:
        /*00e4*/ 	.byte	0x04, 0x11
        /*00e6*/ 	.short	(.L_39 - .L_38)
	.align		4
.L_38:
        /*00e8*/ 	.word	index@($__internal_4_$__cuda_sm20_div_rn_f64_full)
        /*00ec*/ 	.word	0x00000000


	//----- nvinfo : EIATTR_FRAME_SIZE
	.align		4
.L_39:
        /*00f0*/ 	.byte	0x04, 0x11
        /*00f2*/ 	.short	(.L_41 - .L_40)
	.align		4
.L_40:
        /*00f4*/ 	.word	index@(_Z13SLIC_Update_X4GridS_dd)
        /*00f8*/ 	.word	0x00000000


	//----- nvinfo : EIATTR_REGCOUNT
	.align		4
.L_41:
        /*00fc*/ 	.byte	0x04, 0x2f
        /*00fe*/ 	.short	(.L_43 - .L_42)
	.align		4
.L_42:
        /*0100*/ 	.word	index@(_Z18SLIC_Preparation_Y4GridS_S_ddd)
        /*0104*/ 	.word	0x0000003a


	//----- nvinfo : EIATTR_FRAME_SIZE
	.align		4
.L_43:
        /*0108*/ 	.byte	0x04, 0x11
        /*010a*/ 	.short	(.L_45 - .L_44)
	.align		4
.L_44:
        /*010c*/ 	.word	index@($_Z18SLIC_Preparation_Y4GridS_S_ddd$__internal_accurate_pow)
        /*0110*/ 	.word	0x00000000


	//----- nvinfo : EIATTR_FRAME_SIZE
	.align		4
.L_45:
        /*0114*/ 	.byte	0x04, 0x11
        /*0116*/ 	.short	(.L_47 - .L_46)
	.align		4
.L_46:
        /*0118*/ 	.word	index@($__internal_3_$__cuda_sm20_div_rn_f64_full)
        /*011c*/ 	.word	0x00000000


	//----- nvinfo : EIATTR_FRAME_SIZE
	.align		4
.L_47:
        /*0120*/ 	.byte	0x04, 0x11
        /*0122*/ 	.short	(.L_49 - .L_48)
	.align		4
.L_48:
        /*0124*/ 	.word	index@(_Z18SLIC_Preparation_Y4GridS_S_ddd)
        /*0128*/ 	.word	0x00000000


	//----- nvinfo : EIATTR_REGCOUNT
	.align		4
.L_49:
        /*012c*/ 	.byte	0x04, 0x2f
        /*012e*/ 	.short	(.L_51 - .L_50)
	.align		4
.L_50:
        /*0130*/ 	.word	index@(_Z14SLIC_CalFlux_Y4GridS_S_ddd)
        /*0134*/ 	.word	0x00000042


	//----- nvinfo : EIATTR_FRAME_SIZE
	.align		4
.L_51:
        /*0138*/ 	.byte	0x04, 0x11
        /*013a*/ 	.short	(.L_53 - .L_52)
	.align		4
.L_52:
        /*013c*/ 	.word	index@($_Z14SLIC_CalFlux_Y4GridS_S_ddd$__internal_accurate_pow)
        /*0140*/ 	.word	0x00000000


	//----- nvinfo : EIATTR_FRAME_SIZE
	.align		4
.L_53:
        /*0144*/ 	.byte	0x04, 0x11
        /*0146*/ 	.short	(.L_55 - .L_54)
	.align		4
.L_54:
        /*0148*/ 	.word	index@($__internal_2_$__cuda_sm20_div_rn_f64_full)
        /*014c*/ 	.word	0x00000000


	//----- nvinfo : EIATTR_FRAME_SIZE
	.align		4
.L_55:
        /*0150*/ 	.byte	0x04, 0x11
        /*0152*/ 	.short	(.L_57 - .L_56)
	.align		4
.L_56:
        /*0154*/ 	.word	index@(_Z14SLIC_CalFlux_Y4GridS_S_ddd)
        /*0158*/ 	.word	0x00000000


	//----- nvinfo : EIATTR_REGCOUNT
	.align		4
.L_57:
        /*015c*/ 	.byte	0x04, 0x2f
        /*015e*/ 	.short	(.L_59 - .L_58)
	.align		4
.L_58:
        /*0160*/ 	.word	index@(_Z13SLIC_Update_Y4GridS_dd)
        /*0164*/ 	.word	0x0000001c


	//----- nvinfo : EIATTR_FRAME_SIZE
	.align		4
.L_59:
        /*0168*/ 	.byte	0x04, 0x11
        /*016a*/ 	.short	(.L_61 - .L_60)
	.align		4
.L_60:
        /*016c*/ 	.word	index@($__internal_1_$__cuda_sm20_div_rn_f64_full)
        /*0170*/ 	.word	0x00000000


	//----- nvinfo : EIATTR_FRAME_SIZE
	.align		4
.L_61:
        /*0174*/ 	.byte	0x04, 0x11
        /*0176*/ 	.short	(.L_63 - .L_62)
	.align		4
.L_62:
        /*0178*/ 	.word	index@(_Z13SLIC_Update_Y4GridS_dd)
        /*017c*/ 	.word	0x00000000


	//----- nvinfo : EIATTR_REGCOUNT
	.align		4
.L_63:
        /*0180*/ 	.byte	0x04, 0x2f
        /*0182*/ 	.short	(.L_65 - .L_64)
	.align		4
.L_64:
        /*0184*/ 	.word	index@(_Z10initialize4Griddddddi)
        /*0188*/ 	.word	0x00000028


	//----- nvinfo : EIATTR_FRAME_SIZE
	.align		4
.L_65:
        /*018c*/ 	.byte	0x04, 0x11
        /*018e*/ 	.short	(.L_67 - .L_66)
	.align		4
.L_66:
        /*0190*/ 	.word	index@($_Z10initialize4Griddddddi$__internal_accurate_pow)
        /*0194*/ 	.word	0x00000000


	//----- nvinfo : EIATTR_FRAME_SIZE
	.align		4
.L_67:
        /*0198*/ 	.byte	0x04, 0x11
        /*019a*/ 	.short	(.L_69 - .L_68)
	.align		4
.L_68:
        /*019c*/ 	.word	index@($__internal_0_$__cuda_sm20_div_rn_f64_full)
        /*01a0*/ 	.word	0x00000000


	//----- nvinfo : EIATTR_FRAME_SIZE
	.align		4
.L_69:
        /*01a4*/ 	.byte	0x04, 0x11
        /*01a6*/ 	.short	(.L_71 - .L_70)
	.align		4
.L_70:
        /*01a8*/ 	.word	index@(_Z10initialize4Griddddddi)
        /*01ac*/ 	.word	0x00000000


	//----- nvinfo : EIATTR_MIN_STACK_SIZE
	.align		4
.L_71:
        /*01b0*/ 	.byte	0x04, 0x12
        /*01b2*/ 	.short	(.L_73 - .L_72)
	.align		4
.L_72:
        /*01b4*/ 	.word	index@(_Z10initialize4Griddddddi)
        /*01b8*/ 	.word	0x00000000


	//----- nvinfo : EIATTR_MIN_STACK_SIZE
	.align		4
.L_73:
        /*01bc*/ 	.byte	0x04, 0x12
        /*01be*/ 	.short	(.L_75 - .L_74)
	.align		4
.L_74:
        /*01c0*/ 	.word	index@(_Z13SLIC_Update_Y4GridS_dd)
        /*01c4*/ 	.word	0x00000000


	//----- nvinfo : EIATTR_MIN_STACK_SIZE
	.align		4
.L_75:
        /*01c8*/ 	.byte	0x04, 0x12
        /*01ca*/ 	.short	(.L_77 - .L_76)
	.align		4
.L_76:
        /*01cc*/ 	.word	index@(_Z14SLIC_CalFlux_Y4GridS_S_ddd)
        /*01d0*/ 	.word	0x00000000


	//----- nvinfo : EIATTR_MIN_STACK_SIZE
	.align		4
.L_77:
        /*01d4*/ 	.byte	0x04, 0x12
        /*01d6*/ 	.short	(.L_79 - .L_78)
	.align		4
.L_78:
        /*01d8*/ 	.word	index@(_Z18SLIC_Preparation_Y4GridS_S_ddd)
        /*01dc*/ 	.word	0x00000000


	//----- nvinfo : EIATTR_MIN_STACK_SIZE
	.align		4
.L_79:
        /*01e0*/ 	.byte	0x04, 0x12
        /*01e2*/ 	.short	(.L_81 - .L_80)
	.align		4
.L_80:
        /*01e4*/ 	.word	index@(_Z13SLIC_Update_X4GridS_dd)
        /*01e8*/ 	.word	0x00000000


	//----- nvinfo : EIATTR_MIN_STACK_SIZE
	.align		4
.L_81:
        /*01ec*/ 	.byte	0x04, 0x12
        /*01ee*/ 	.short	(.L_83 - .L_82)
	.align		4
.L_82:
        /*01f0*/ 	.word	index@(_Z14SLIC_CalFlux_X4GridS_S_ddd)
        /*01f4*/ 	.word	0x00000000


	//----- nvinfo : EIATTR_MIN_STACK_SIZE
	.align		4
.L_83:
        /*01f8*/ 	.byte	0x04, 0x12
        /*01fa*/ 	.short	(.L_85 - .L_84)
	.align		4
.L_84:
        /*01fc*/ 	.word	index@(_Z18SLIC_Preparation_X4GridS_S_ddd)
        /*0200*/ 	.word	0x00000000


	//----- nvinfo : EIATTR_MIN_STACK_SIZE
	.align		4
.L_85:
        /*0204*/ 	.byte	0x04, 0x12
        /*0206*/ 	.short	(.L_87 - .L_86)
	.align		4
.L_86:
        /*0208*/ 	.word	index@(_Z11computeAmaxPd4Grid)
        /*020c*/ 	.word	0x00000000


	//----- nvinfo : EIATTR_MIN_STACK_SIZE
	.align		4
.L_87:
        /*0210*/ 	.byte	0x04, 0x12
        /*0212*/ 	.short	(.L_89 - .L_88)
	.align		4
.L_88:
        /*0214*/ 	.word	index@(_Z14computeAmaxOptPd4Grid)
        /*0218*/ 	.word	0x00000000


	//----- nvinfo : EIATTR_MIN_STACK_SIZE
	.align		4
.L_89:
        /*021c*/ 	.byte	0x04, 0x12
        /*021e*/ 	.short	(.L_91 - .L_90)
	.align		4
.L_90:
        /*0220*/ 	.word	index@(_Z20setBoundaryCondition4Grid)
        /*0224*/ 	.word	0x00000000
.L_91:


//--------------------- .nv.compat                --------------------------
	.section	.nv.compat,"",@"SHT_CUDA_COMPAT_INFO"
	.align	4
        /*0000*/ 	.byte	0x02, 0x09, 0x00, 0x00, 0x02, 0x02, 0x01, 0x00, 0x02, 0x05, 0x05, 0x00, 0x03, 0x07, 0x01, 0x01
        /*0010*/ 	.byte	0x02, 0x03, 0x00, 0x00, 0x02, 0x06, 0x01, 0x00, 0x04, 0x0b, 0x08, 0x00, 0x01, 0x00, 0x00, 0x00
        /*0020*/ 	.byte	0x00, 0x00, 0x00, 0x00


//--------------------- .nv.info._Z10initialize4Griddddddi --------------------------
	.section	.nv.info._Z10initialize4Griddddddi,"",@"SHT_CUDA_INFO"
	.sectionflags	@""
	.align	4


	//----- nvinfo : EIATTR_CUDA_API_VERSION
	.align		4
        /*0000*/ 	.byte	0x04, 0x37
        /*0002*/ 	.short	(.L_93 - .L_92)
.L_92:
        /*0004*/ 	.word	0x00000082


	//----- nvinfo : EIATTR_KPARAM_INFO
	.align		4
.L_93:
        /*0008*/ 	.byte	0x04, 0x17
        /*000a*/ 	.short	(.L_95 - .L_94)
.L_94:
        /*000c*/ 	.word	0x00000000
        /*0010*/ 	.short	0x0006
        /*0012*/ 	.short	0x0040
        /*0014*/ 	.byte	0x00, 0xf0, 0x11, 0x00


	//----- nvinfo : EIATTR_KPARAM_INFO
	.align		4
.L_95:
        /*0018*/ 	.byte	0x04, 0x17
        /*001a*/ 	.short	(.L_97 - .L_96)
.L_96:
        /*001c*/ 	.word	0x00000000
        /*0020*/ 	.short	0x0005
        /*0022*/ 	.short	0x0038
        /*0024*/ 	.byte	0x00, 0xf0, 0x21, 0x00


	//----- nvinfo : EIATTR_KPARAM_INFO
	.align		4
.L_97:
        /*0028*/ 	.byte	0x04, 0x17
        /*002a*/ 	.short	(.L_99 - .L_98)
.L_98:
        /*002c*/ 	.word	0x00000000
        /*0030*/ 	.short	0x0004
        /*0032*/ 	.short	0x0030
        /*0034*/ 	.byte	0x00, 0xf0, 0x21, 0x00


	//----- nvinfo : EIATTR_KPARAM_INFO
	.align		4
.L_99:
        /*0038*/ 	.byte	0x04, 0x17
        /*003a*/ 	.short	(.L_101 - .L_100)
.L_100:
        /*003c*/ 	.word	0x00000000
        /*0040*/ 	.short	0x0003
        /*0042*/ 	.short	0x0028
        /*0044*/ 	.byte	0x00, 0xf0, 0x21, 0x00


	//----- nvinfo : EIATTR_KPARAM_INFO
	.align		4
.L_101:
        /*0048*/ 	.byte	0x04, 0x17
        /*004a*/ 	.short	(.L_103 - .L_102)
.L_102:
        /*004c*/ 	.word	0x00000000
        /*0050*/ 	.short	0x0002
        /*0052*/ 	.short	0x0020
        /*0054*/ 	.byte	0x00, 0xf0, 0x21, 0x00


	//----- nvinfo : EIATTR_KPARAM_INFO
	.align		4
.L_103:
        /*0058*/ 	.byte	0x04, 0x17
        /*005a*/ 	.short	(.L_105 - .L_104)
.L_104:
        /*005c*/ 	.word	0x00000000
        /*0060*/ 	.short	0x0001
        /*0062*/ 	.short	0x0018
        /*0064*/ 	.byte	0x00, 0xf0, 0x21, 0x00


	//----- nvinfo : EIATTR_KPARAM_INFO
	.align		4
.L_105:
        /*0068*/ 	.byte	0x04, 0x17
        /*006a*/ 	.short	(.L_107 - .L_106)
.L_106:
        /*006c*/ 	.word	0x00000000
        /*0070*/ 	.short	0x0000
        /*0072*/ 	.short	0x0000
        /*0074*/ 	.byte	0x00, 0xf0, 0x61, 0x00


	//----- nvinfo : EIATTR_SPARSE_MMA_MASK
	.align		4
.L_107:
        /*0078*/ 	.byte	0x03, 0x50
        /*007a*/ 	.short	0x0000


	//----- nvinfo : EIATTR_MAXREG_COUNT
	.align		4
        /*007c*/ 	.byte	0x03, 0x1b
        /*007e*/ 	.short	0x00ff


	//----- nvinfo : EIATTR_MERCURY_ISA_VERSION
	.align		4
        /*0080*/ 	.byte	0x03, 0x5f
        /*0082*/ 	.short	0x0101


	//----- nvinfo : EIATTR_VRC_CTA_INIT_COUNT
	.align		4
        /*0084*/ 	.byte	0x02, 0x4a
	.zero		1
	.zero		1


	//----- nvinfo : EIATTR_EXIT_INSTR_OFFSETS
	.align		4
        /*0088*/ 	.byte	0x04, 0x1c
        /*008a*/ 	.short	(.L_109 - .L_108)


	//   ....[0]....
.L_108:
        /*008c*/ 	.word	0x00000100


	//   ....[1]....
        /*0090*/ 	.word	0x00000fb0


	//----- nvinfo : EIATTR_CRS_STACK_SIZE
	.align		4
.L_109:
        /*0094*/ 	.byte	0x04, 0x1e
        /*0096*/ 	.short	(.L_111 - .L_110)
.L_110:
        /*0098*/ 	.word	0x00000000


	//----- nvinfo : EIATTR_CBANK_PARAM_SIZE
	.align		4
.L_111:
        /*009c*/ 	.byte	0x03, 0x19
        /*009e*/ 	.short	0x0044


	//----- nvinfo : EIATTR_PARAM_CBANK
	.align		4
        /*00a0*/ 	.byte	0x04, 0x0a
        /*00a2*/ 	.short	(.L_113 - .L_112)
	.align		4
.L_112:
        /*00a4*/ 	.word	index@(.nv.constant0._Z10initialize4Griddddddi)
        /*00a8*/ 	.short	0x0380
        /*00aa*/ 	.short	0x0044


	//----- nvinfo : EIATTR_SW_WAR
	.align		4
.L_113:
        /*00ac*/ 	.byte	0x04, 0x36
        /*00ae*/ 	.short	(.L_115 - .L_114)
.L_114:
        /*00b0*/ 	.word	0x00000008
.L_115:


//--------------------- .nv.info._Z13SLIC_Update_Y4GridS_dd --------------------------
	.section	.nv.info._Z13SLIC_Update_Y4GridS_dd,"",@"SHT_CUDA_INFO"
	.sectionflags	@""
	.align	4


	//----- nvinfo : EIATTR_CUDA_API_VERSION
	.align		4
        /*0000*/ 	.byte	0x04, 0x37
        /*0002*/ 	.short	(.L_117 - .L_116)
.L_116:
        /*0004*/ 	.word	0x00000082


	//----- nvinfo : EIATTR_KPARAM_INFO
	.align		4
.L_117:
        /*0008*/ 	.byte	0x04, 0x17
        /*000a*/ 	.short	(.L_119 - .L_118)
.L_118:
        /*000c*/ 	.word	0x00000000
        /*0010*/ 	.short	0x0003
        /*0012*/ 	.short	0x0038
        /*0014*/ 	.byte	0x00, 0xf0, 0x21, 0x00


	//----- nvinfo : EIATTR_KPARAM_INFO
	.align		4
.L_119:
        /*0018*/ 	.byte	0x04, 0x17
        /*001a*/ 	.short	(.L_121 - .L_120)
.L_120:
        /*001c*/ 	.word	0x00000000
        /*0020*/ 	.short	0x0002
        /*0022*/ 	.short	0x0030
        /*0024*/ 	.byte	0x00, 0xf0, 0x21, 0x00


	//----- nvinfo : EIATTR_KPARAM_INFO
	.align		4
.L_121:
        /*0028*/ 	.byte	0x04, 0x17
        /*002a*/ 	.short	(.L_123 - .L_122)
.L_122:
        /*002c*/ 	.word	0x00000000
        /*0030*/ 	.short	0x0001
        /*0032*/ 	.short	0x0018
        /*0034*/ 	.byte	0x00, 0xf0, 0x61, 0x00


	//----- nvinfo : EIATTR_KPARAM_INFO
	.align		4
.L_123:
        /*0038*/ 	.byte	0x04, 0x17
        /*003a*/ 	.short	(.L_125 - .L_124)
.L_124:
        /*003c*/ 	.word	0x00000000
        /*0040*/ 	.short	0x0000
        /*0042*/ 	.short	0x0000
        /*0044*/ 	.byte	0x00, 0xf0, 0x61, 0x00


	//----- nvinfo : EIATTR_SPARSE_MMA_MASK
	.align		4
.L_125:
        /*0048*/ 	.byte	0x03, 0x50
        /*004a*/ 	.short	0x0000


	//----- nvinfo : EIATTR_MAXREG_COUNT
	.align		4
        /*004c*/ 	.byte	0x03, 0x1b
        /*004e*/ 	.short	0x00ff


	//----- nvinfo : EIATTR_MERCURY_ISA_VERSION
	.align		4
        /*0050*/ 	.byte	0x03, 0x5f
        /*0052*/ 	.short	0x0101


	//----- nvinfo : EIATTR_VRC_CTA_INIT_COUNT
	.align		4
        /*0054*/ 	.byte	0x02, 0x4a
	.zero		1
	.zero		1


	//----- nvinfo : EIATTR_EXIT_INSTR_OFFSETS
	.align		4
        /*0058*/ 	.byte	0x04, 0x1c
        /*005a*/ 	.short	(.L_127 - .L_126)


	//   ....[0]....
.L_126:
        /*005c*/ 	.word	0x00000100


	//   ....[1]....
        /*0060*/ 	.word	0x000005f0


	//----- nvinfo : EIATTR_CRS_STACK_SIZE
	.align		4
.L_127:
        /*0064*/ 	.byte	0x04, 0x1e
        /*0066*/ 	.short	(.L_129 - .L_128)
.L_128:
        /*0068*/ 	.word	0x00000000


	//----- nvinfo : EIATTR_CBANK_PARAM_SIZE
	.align		4
.L_129:
        /*006c*/ 	.byte	0x03, 0x19
        /*006e*/ 	.short	0x0040


	//----- nvinfo : EIATTR_PARAM_CBANK
	.align		4
        /*0070*/ 	.byte	0x04, 0x0a
        /*0072*/ 	.short	(.L_131 - .L_130)
	.align		4
.L_130:
        /*0074*/ 	.word	index@(.nv.constant0._Z13SLIC_Update_Y4GridS_dd)
        /*0078*/ 	.short	0x0380
        /*007a*/ 	.short	0x0040


	//----- nvinfo : EIATTR_SW_WAR
	.align		4
.L_131:
        /*007c*/ 	.byte	0x04, 0x36
        /*007e*/ 	.short	(.L_133 - .L_132)
.L_132:
        /*0080*/ 	.word	0x00000008
.L_133:


//--------------------- .nv.info._Z14SLIC_CalFlux_Y4GridS_S_ddd --------------------------
	.section	.nv.info._Z14SLIC_CalFlux_Y4GridS_S_ddd,"",@"SHT_CUDA_INFO"
	.sectionflags	@""
	.align	4


	//----- nvinfo : EIATTR_CUDA_API_VERSION
	.align		4
        /*0000*/ 	.byte	0x04, 0x37
        /*0002*/ 	.short	(.L_135 - .L_134)
.L_134:
        /*0004*/ 	.word	0x00000082


	//----- nvinfo : EIATTR_KPARAM_INFO
	.align		4
.L_135:
        /*0008*/ 	.byte	0x04, 0x17
        /*000a*/ 	.short	(.L_137 - .L_136)
.L_136:
        /*000c*/ 	.word	0x00000000
        /*0010*/ 	.short	0x0005
        /*0012*/ 	.short	0x0058
        /*0014*/ 	.byte	0x00, 0xf0, 0x21, 0x00


	//----- nvinfo : EIATTR_KPARAM_INFO
	.align		4
.L_137:
        /*0018*/ 	.byte	0x04, 0x17
        /*001a*/ 	.short	(.L_139 - .L_138)
.L_138:
        /*001c*/ 	.word	0x00000000
        /*0020*/ 	.short	0x0004
        /*0022*/ 	.short	0x0050
        /*0024*/ 	.byte	0x00, 0xf0, 0x21, 0x00


	//----- nvinfo : EIATTR_KPARAM_INFO
	.align		4
.L_139:
        /*0028*/ 	.byte	0x04, 0x17
        /*002a*/ 	.short	(.L_141 - .L_140)
.L_140:
        /*002c*/ 	.word	0x00000000
        /*0030*/ 	.short	0x0003
        /*0032*/ 	.short	0x0048
        /*0034*/ 	.byte	0x00, 0xf0, 0x21, 0x00


	//----- nvinfo : EIATTR_KPARAM_INFO
	.align		4
.L_141:
        /*0038*/ 	.byte	0x04, 0x17
        /*003a*/ 	.short	(.L_143 - .L_142)
.L_142:
        /*003c*/ 	.word	0x00000000
        /*0040*/ 	.short	0x0002
        /*0042*/ 	.short	0x0030
        /*0044*/ 	.byte	0x00, 0xf0, 0x61, 0x00


	//----- nvinfo : EIATTR_KPARAM_INFO
	.align		4
.L_143:
        /*0048*/ 	.byte	0x04, 0x17
        /*004a*/ 	.short	(.L_145 - .L_144)
.L_144:
        /*004c*/ 	.word	0x00000000
        /*0050*/ 	.short	0x0001
        /*0052*/ 	.short	0x0018
        /*0054*/ 	.byte	0x00, 0xf0, 0x61, 0x00


	//----- nvinfo : EIATTR_KPARAM_INFO
	.align		4
.L_145:
        /*0058*/ 	.byte	0x04, 0x17
        /*005a*/ 	.short	(.L_147 - .L_146)
.L_146:
        /*005c*/ 	.word	0x00000000
        /*0060*/ 	.short	0x0000
        /*0062*/ 	.short	0x0000
        /*0064*/ 	.byte	0x00, 0xf0, 0x61, 0x00


	//----- nvinfo : EIATTR_SPARSE_MMA_MASK
	.align		4
.L_147:
        /*0068*/ 	.byte	0x03, 0x50
        /*006a*/ 	.short	0x0000


	//----- nvinfo : EIATTR_MAXREG_COUNT
	.align		4
        /*006c*/ 	.byte	0x03, 0x1b
        /*006e*/ 	.short	0x00ff


	//----- nvinfo : EIATTR_MERCURY_ISA_VERSION
	.align		4
        /*0070*/ 	.byte	0x03, 0x5f
        /*0072*/ 	.short	0x0101


	//----- nvinfo : EIATTR_VRC_CTA_INIT_COUNT
	.align		4
        /*0074*/ 	.byte	0x02, 0x4a
	.zero		1
	.zero		1


	//----- nvinfo : EIATTR_EXIT_INSTR_OFFSETS
	.align		4
        /*0078*/ 	.byte	0x04, 0x1c
        /*007a*/ 	.short	(.L_149 - .L_148)


	//   ....[0]....
.L_148:
        /*007c*/ 	.word	0x000001b0


	//   ....[1]....
        /*0080*/ 	.word	0x000029d0


	//----- nvinfo : EIATTR_CRS_STACK_SIZE
	.align		4
.L_149:
        /*0084*/ 	.byte	0x04, 0x1e
        /*0086*/ 	.short	(.L_151 - .L_150)
.L_150:
        /*0088*/ 	.word	0x00000000


	//----- nvinfo : EIATTR_CBANK_PARAM_SIZE
	.align		4
.L_151:
        /*008c*/ 	.byte	0x03, 0x19
        /*008e*/ 	.short	0x0060


	//----- nvinfo : EIATTR_PARAM_CBANK
	.align		4
        /*0090*/ 	.byte	0x04, 0x0a
        /*0092*/ 	.short	(.L_153 - .L_152)
	.align		4
.L_152:
        /*0094*/ 	.word	index@(.nv.constant0._Z14SLIC_CalFlux_Y4GridS_S_ddd)
        /*0098*/ 	.short	0x0380
        /*009a*/ 	.short	0x0060


	//----- nvinfo : EIATTR_SW_WAR
	.align		4
.L_153:
        /*009c*/ 	.byte	0x04, 0x36
        /*009e*/ 	.short	(.L_155 - .L_154)
.L_154:
        /*00a0*/ 	.word	0x00000008
.L_155:


//--------------------- .nv.info._Z18SLIC_Preparation_Y4GridS_S_ddd --------------------------
	.section	.nv.info._Z18SLIC_Preparation_Y4GridS_S_ddd,"",@"SHT_CUDA_INFO"
	.sectionflags	@""
	.align	4


	//----- nvinfo : EIATTR_CUDA_API_VERSION
	.align		4
        /*0000*/ 	.byte	0x04, 0x37
        /*0002*/ 	.short	(.L_157 - .L_156)
.L_156:
        /*0004*/ 	.word	0x00000082


	//----- nvinfo : EIATTR_KPARAM_INFO
	.align		4
.L_157:
        /*0008*/ 	.byte	0x04, 0x17
        /*000a*/ 	.short	(.L_159 - .L_158)
.L_158:
        /*000c*/ 	.word	0x00000000
        /*0010*/ 	.short	0x0005
        /*0012*/ 	.short	0x0058
        /*0014*/ 	.byte	0x00, 0xf0, 0x21, 0x00


	//----- nvinfo : EIATTR_KPARAM_INFO
	.align		4
.L_159:
        /*0018*/ 	.byte	0x04, 0x17
        /*001a*/ 	.short	(.L_161 - .L_160)
.L_160:
        /*001c*/ 	.word	0x00000000
        /*0020*/ 	.short	0x0004
        /*0022*/ 	.short	0x0050
        /*0024*/ 	.byte	0x00, 0xf0, 0x21, 0x00


	//----- nvinfo : EIATTR_KPARAM_INFO
	.align		4
.L_161:
        /*0028*/ 	.byte	0x04, 0x17
        /*002a*/ 	.short	(.L_163 - .L_162)
.L_162:
        /*002c*/ 	.word	0x00000000
        /*0030*/ 	.short	0x0003
        /*0032*/ 	.short	0x0048
        /*0034*/ 	.byte	0x00, 0xf0, 0x21, 0x00


	//----- nvinfo : EIATTR_KPARAM_INFO
	.align		4
.L_163:
        /*0038*/ 	.byte	0x04, 0x17
        /*003a*/ 	.short	(.L_165 - .L_164)
.L_164:
        /*003c*/ 	.word	0x00000000
        /*0040*/ 	.short	0x0002
        /*0042*/ 	.short	0x0030
        /*0044*/ 	.byte	0x00, 0xf0, 0x61, 0x00


	//----- nvinfo : EIATTR_KPARAM_INFO
	.align		4
.L_165:
        /*0048*/ 	.byte	0x04, 0x17
        /*004a*/ 	.short	(.L_167 - .L_166)
.L_166:
        /*004c*/ 	.word	0x00000000
        /*0050*/ 	.short	0x0001
        /*0052*/ 	.short	0x0018
        /*0054*/ 	.byte	0x00, 0xf0, 0x61, 0x00


	//----- nvinfo : EIATTR_KPARAM_INFO
	.align		4
.L_167:
        /*0058*/ 	.byte	0x04, 0x17
        /*005a*/ 	.short	(.L_169 - .L_168)
.L_168:
        /*005c*/ 	.word	0x00000000
        /*0060*/ 	.short	0x0000
        /*0062*/ 	.short	0x0000
        /*0064*/ 	.byte	0x00, 0xf0, 0x61, 0x00


	//----- nvinfo : EIATTR_SPARSE_MMA_MASK
	.align		4
.L_169:
        /*0068*/ 	.byte	0x03, 0x50
        /*006a*/ 	.short	0x0000


	//----- nvinfo : EIATTR_MAXREG_COUNT
	.align		4
        /*006c*/ 	.byte	0x03, 0x1b
        /*006e*/ 	.short	0x00ff


	//----- nvinfo : EIATTR_MERCURY_ISA_VERSION
	.align		4
        /*0070*/ 	.byte	0x03, 0x5f
        /*0072*/ 	.short	0x0101


	//----- nvinfo : EIATTR_VRC_CTA_INIT_COUNT
	.align		4
        /*0074*/ 	.byte	0x02, 0x4a
	.zero		1
	.zero		1


	//----- nvinfo : EIATTR_EXIT_INSTR_OFFSETS
	.align		4
        /*0078*/ 	.byte	0x04, 0x1c
        /*007a*/ 	.short	(.L_171 - .L_170)


	//   ....[0]....
.L_170:
        /*007c*/ 	.word	0x00000100


	//   ....[1]....
        /*0080*/ 	.word	0x00003200


	//----- nvinfo : EIATTR_CRS_STACK_SIZE
	.align		4
.L_171:
        /*0084*/ 	.byte	0x04, 0x1e
        /*0086*/ 	.short	(.L_173 - .L_172)
.L_172:
        /*0088*/ 	.word	0x00000000


	//----- nvinfo : EIATTR_CBANK_PARAM_SIZE
	.align		4
.L_173:
        /*008c*/ 	.byte	0x03, 0x19
        /*008e*/ 	.short	0x0060


	//----- nvinfo : EIATTR_PARAM_CBANK
	.align		4
        /*0090*/ 	.byte	0x04, 0x0a
        /*0092*/ 	.short	(.L_175 - .L_174)
	.align		4
.L_174:
        /*0094*/ 	.word	index@(.nv.constant0._Z18SLIC_Preparation_Y4GridS_S_ddd)
        /*0098*/ 	.short	0x0380
        /*009a*/ 	.short	0x0060


	//----- nvinfo : EIATTR_SW_WAR
	.align		4
.L_175:
        /*009c*/ 	.byte	0x04, 0x36
        /*009e*/ 	.short	(.L_177 - .L_176)
.L_176:
        /*00a0*/ 	.word	0x00000008
.L_177:


//--------------------- .nv.info._Z13SLIC_Update_X4GridS_dd --------------------------
	.section	.nv.info._Z13SLIC_Update_X4GridS_dd,"",@"SHT_CUDA_INFO"
	.sectionflags	@""
	.align	4


	//----- nvinfo : EIATTR_CUDA_API_VERSION
	.align		4
        /*0000*/ 	.byte	0x04, 0x37
        /*0002*/ 	.short	(.L_179 - .L_178)
.L_178:
        /*0004*/ 	.word	0x00000082


	//----- nvinfo : EIATTR_KPARAM_INFO
	.align		4
.L_179:
        /*0008*/ 	.byte	0x04, 0x17
        /*000a*/ 	.short	(.L_181 - .L_180)
.L_180:
        /*000c*/ 	.word	0x00000000
        /*0010*/ 	.short	0x0003
        /*0012*/ 	.short	0x0038
        /*0014*/ 	.byte	0x00, 0xf0, 0x21, 0x00


	//----- nvinfo : EIATTR_KPARAM_INFO
	.align		4
.L_181:
        /*0018*/ 	.byte	0x04, 0x17
        /*001a*/ 	.short	(.L_183 - .L_182)
.L_182:
        /*001c*/ 	.word	0x00000000
        /*0020*/ 	.short	0x0002
        /*0022*/ 	.short	0x0030
        /*0024*/ 	.byte	0x00, 0xf0, 0x21, 0x00


	//----- nvinfo : EIATTR_KPARAM_INFO
	.align		4
.L_183:
        /*0028*/ 	.byte	0x04, 0x17
        /*002a*/ 	.short	(.L_185 - .L_184)
.L_184:
        /*002c*/ 	.word	0x00000000
        /*0030*/ 	.short	0x0001
        /*0032*/ 	.short	0x0018
        /*0034*/ 	.byte	0x00, 0xf0, 0x61, 0x00


	//----- nvinfo : EIATTR_KPARAM_INFO
	.align		4
.L_185:
        /*0038*/ 	.byte	0x04, 0x17
        /*003a*/ 	.short	(.L_187 - .L_186)
.L_186:
        /*003c*/ 	.word	0x00000000
        /*0040*/ 	.short	0x0000
        /*0042*/ 	.short	0x0000
        /*0044*/ 	.byte	0x00, 0xf0, 0x61, 0x00


	//----- nvinfo : EIATTR_SPARSE_MMA_MASK
	.align		4
.L_187:
        /*0048*/ 	.byte	0x03, 0x50
        /*004a*/ 	.short	0x0000


	//----- nvinfo : EIATTR_MAXREG_COUNT
	.align		4
        /*004c*/ 	.byte	0x03, 0x1b
        /*004e*/ 	.short	0x00ff


	//----- nvinfo : EIATTR_MERCURY_ISA_VERSION
	.align		4
        /*0050*/ 	.byte	0x03, 0x5f
        /*0052*/ 	.short	0x0101


	//----- nvinfo : EIATTR_VRC_CTA_INIT_COUNT
	.align		4
        /*0054*/ 	.byte	0x02, 0x4a
	.zero		1
	.zero		1


	//----- nvinfo : EIATTR_EXIT_INSTR_OFFSETS
	.align		4
        /*0058*/ 	.byte	0x04, 0x1c
        /*005a*/ 	.short	(.L_189 - .L_188)


	//   ....[0]....
.L_188:
        /*005c*/ 	.word	0x00000100


	//   ....[1]....
        /*0060*/ 	.word	0x00000590


	//----- nvinfo : EIATTR_CRS_STACK_SIZE
	.align		4
.L_189:
        /*0064*/ 	.byte	0x04, 0x1e
        /*0066*/ 	.short	(.L_191 - .L_190)
.L_190:
        /*0068*/ 	.word	0x00000000


	//----- nvinfo : EIATTR_CBANK_PARAM_SIZE
	.align		4
.L_191:
        /*006c*/ 	.byte	0x03, 0x19
        /*006e*/ 	.short	0x0040


	//----- nvinfo : EIATTR_PARAM_CBANK
	.align		4
        /*0070*/ 	.byte	0x04, 0x0a
        /*0072*/ 	.short	(.L_193 - .L_192)
	.align		4
.L_192:
        /*0074*/ 	.word	index@(.nv.constant0._Z13SLIC_Update_X4GridS_dd)
        /*0078*/ 	.short	0x0380
        /*007a*/ 	.short	0x0040


	//----- nvinfo : EIATTR_SW_WAR
	.align		4
.L_193:
        /*007c*/ 	.byte	0x04, 0x36
        /*007e*/ 	.short	(.L_195 - .L_194)
.L_194:
        /*0080*/ 	.word	0x00000008
.L_195:


//--------------------- .nv.info._Z14SLIC_CalFlux_X4GridS_S_ddd --------------------------
	.section	.nv.info._Z14SLIC_CalFlux_X4GridS_S_ddd,"",@"SHT_CUDA_INFO"
	.sectionflags	@""
	.align	4


	//----- nvinfo : EIATTR_CUDA_API_VERSION
	.align		4
        /*0000*/ 	.byte	0x04, 0x37
        /*0002*/ 	.short	(.L_197 - .L_196)
.L_196:
        /*0004*/ 	.word	0x00000082


	//----- nvinfo : EIATTR_KPARAM_INFO
	.align		4
.L_197:
        /*0008*/ 	.byte	0x04, 0x17
        /*000a*/ 	.short	(.L_199 - .L_198)
.L_198:
        /*000c*/ 	.word	0x00000000
        /*0010*/ 	.short	0x0005
        /*0012*/ 	.short	0x0058
        /*0014*/ 	.byte	0x00, 0xf0, 0x21, 0x00


	//----- nvinfo : EIATTR_KPARAM_INFO
	.align		4
.L_199:
        /*0018*/ 	.byte	0x04, 0x17
        /*001a*/ 	.short	(.L_201 - .L_200)
.L_200:
        /*001c*/ 	.word	0x00000000
        /*0020*/ 	.short	0x0004
        /*0022*/ 	.short	0x0050
        /*0024*/ 	.byte	0x00, 0xf0, 0x21, 0x00


	//----- nvinfo : EIATTR_KPARAM_INFO
	.align		4
.L_201:
        /*0028*/ 	.byte	0x04, 0x17
        /*002a*/ 	.short	(.L_203 - .L_202)
.L_202:
        /*002c*/ 	.word	0x00000000
        /*0030*/ 	.short	0x0003
        /*0032*/ 	.short	0x0048
        /*0034*/ 	.byte	0x00, 0xf0, 0x21, 0x00


	//----- nvinfo : EIATTR_KPARAM_INFO
	.align		4
.L_203:
        /*0038*/ 	.byte	0x04, 0x17
        /*003a*/ 	.short	(.L_205 - .L_204)
.L_204:
        /*003c*/ 	.word	0x00000000
        /*0040*/ 	.short	0x0002
        /*0042*/ 	.short	0x0030
        /*0044*/ 	.byte	0x00, 0xf0, 0x61, 0x00


	//----- nvinfo : EIATTR_KPARAM_INFO
	.align		4
.L_205:
        /*0048*/ 	.byte	0x04, 0x17
        /*004a*/ 	.short	(.L_207 - .L_206)
.L_206:
        /*004c*/ 	.word	0x00000000
        /*0050*/ 	.short	0x0001
        /*0052*/ 	.short	0x0018
        /*0054*/ 	.byte	0x00, 0xf0, 0x61, 0x00


	//----- nvinfo : EIATTR_KPARAM_INFO
	.align		4
.L_207:
        /*0058*/ 	.byte	0x04, 0x17
        /*005a*/ 	.short	(.L_209 - .L_208)
.L_208:
        /*005c*/ 	.word	0x00000000
        /*0060*/ 	.short	0x0000
        /*0062*/ 	.short	0x0000
        /*0064*/ 	.byte	0x00, 0xf0, 0x61, 0x00


	//----- nvinfo : EIATTR_SPARSE_MMA_MASK
	.align		4
.L_209:
        /*0068*/ 	.byte	0x03, 0x50
        /*006a*/ 	.short	0x0000


	//----- nvinfo : EIATTR_MAXREG_COUNT
	.align		4
        /*006c*/ 	.byte	0x03, 0x1b
        /*006e*/ 	.short	0x00ff


	//----- nvinfo : EIATTR_MERCURY_ISA_VERSION
	.align		4
        /*0070*/ 	.byte	0x03, 0x5f
        /*0072*/ 	.short	0x0101


	//----- nvinfo : EIATTR_VRC_CTA_INIT_COUNT
	.align		4
        /*0074*/ 	.byte	0x02, 0x4a
	.zero		1
	.zero		1


	//----- nvinfo : EIATTR_EXIT_INSTR_OFFSETS
	.align		4
        /*0078*/ 	.byte	0x04, 0x1c
        /*007a*/ 	.short	(.L_211 - .L_210)


	//   ....[0]....
.L_210:
        /*007c*/ 	.word	0x00000250


	//   ....[1]....
        /*0080*/ 	.word	0x000029f0


	//----- nvinfo : EIATTR_CRS_STACK_SIZE
	.align		4
.L_211:
        /*0084*/ 	.byte	0x04, 0x1e
        /*0086*/ 	.short	(.L_213 - .L_212)
.L_212:
        /*0088*/ 	.word	0x00000000


	//----- nvinfo : EIATTR_CBANK_PARAM_SIZE
	.align		4
.L_213:
        /*008c*/ 	.byte	0x03, 0x19
        /*008e*/ 	.short	0x0060


	//----- nvinfo : EIATTR_PARAM_CBANK
	.align		4
        /*0090*/ 	.byte	0x04, 0x0a
        /*0092*/ 	.short	(.L_215 - .L_214)
	.align		4
.L_214:
        /*0094*/ 	.word	index@(.nv.constant0._Z14SLIC_CalFlux_X4GridS_S_ddd)
        /*0098*/ 	.short	0x0380
        /*009a*/ 	.short	0x0060


	//----- nvinfo : EIATTR_SW_WAR
	.align		4
.L_215:
        /*009c*/ 	.byte	0x04, 0x36
        /*009e*/ 	.short	(.L_217 - .L_216)
.L_216:
        /*00a0*/ 	.word	0x00000008
.L_217:


//--------------------- .nv.info._Z18SLIC_Preparation_X4GridS_S_ddd --------------------------
	.section	.nv.info._Z18SLIC_Preparation_X4GridS_S_ddd,"",@"SHT_CUDA_INFO"
	.sectionflags	@""
	.align	4


	//----- nvinfo : EIATTR_CUDA_API_VERSION
	.align		4
        /*0000*/ 	.byte	0x04, 0x37
        /*0002*/ 	.short	(.L_219 - .L_218)
.L_218:
        /*0004*/ 	.word	0x00000082


	//----- nvinfo : EIATTR_KPARAM_INFO
	.align		4
.L_219:
        /*0008*/ 	.byte	0x04, 0x17
        /*000a*/ 	.short	(.L_221 - .L_220)
.L_220:
        /*000c*/ 	.word	0x00000000
        /*0010*/ 	.short	0x0005
        /*0012*/ 	.short	0x0058
        /*0014*/ 	.byte	0x00, 0xf0, 0x21, 0x00


	//----- nvinfo : EIATTR_KPARAM_INFO
	.align		4
.L_221:
        /*0018*/ 	.byte	0x04, 0x17
        /*001a*/ 	.short	(.L_223 - .L_222)
.L_222:
        /*001c*/ 	.word	0x00000000
        /*0020*/ 	.short	0x0004
        /*0022*/ 	.short	0x0050
        /*0024*/ 	.byte	0x00, 0xf0, 0x21, 0x00


	//----- nvinfo : EIATTR_KPARAM_INFO
	.align		4
.L_223:
        /*0028*/ 	.byte	0x04, 0x17
        /*002a*/ 	.short	(.L_225 - .L_224)
.L_224:
        /*002c*/ 	.word	0x00000000
        /*0030*/ 	.short	0x0003
        /*0032*/ 	.short	0x0048
        /*0034*/ 	.byte	0x00, 0xf0, 0x21, 0x00


	//----- nvinfo : EIATTR_KPARAM_INFO
	.align		4
.L_225:
        /*0038*/ 	.byte	0x04, 0x17
        /*003a*/ 	.short	(.L_227 - .L_226)
.L_226:
        /*003c*/ 	.word	0x00000000
        /*0040*/ 	.short	0x0002
        /*0042*/ 	.short	0x0030
        /*0044*/ 	.byte	0x00, 0xf0, 0x61, 0x00


	//----- nvinfo : EIATTR_KPARAM_INFO
	.align		4
.L_227:
        /*0048*/ 	.byte	0x04, 0x17
        /*004a*/ 	.short	(.L_229 - .L_228)
.L_228:
        /*004c*/ 	.word	0x00000000
        /*0050*/ 	.short	0x0001
        /*0052*/ 	.short	0x0018
        /*0054*/ 	.byte	0x00, 0xf0, 0x61, 0x00


	//----- nvinfo : EIATTR_KPARAM_INFO
	.align		4
.L_229:
        /*0058*/ 	.byte	0x04, 0x17
        /*005a*/ 	.short	(.L_231 - .L_230)
.L_230:
        /*005c*/ 	.word	0x00000000
        /*0060*/ 	.short	0x0000
        /*0062*/ 	.short	0x0000
        /*0064*/ 	.byte	0x00, 0xf0, 0x61, 0x00


	//----- nvinfo : EIATTR_SPARSE_MMA_MASK
	.align		4
.L_231:
        /*0068*/ 	.byte	0x03, 0x50
        /*006a*/ 	.short	0x0000


	//----- nvinfo : EIATTR_MAXREG_COUNT
	.align		4
        /*006c*/ 	.byte	0x03, 0x1b
        /*006e*/ 	.short	0x00ff


	//----- nvinfo : EIATTR_MERCURY_ISA_VERSION
	.align		4
        /*0070*/ 	.byte	0x03, 0x5f
        /*0072*/ 	.short	0x0101


	//----- nvinfo : EIATTR_VRC_CTA_INIT_COUNT
	.align		4
        /*0074*/ 	.byte	0x02, 0x4a
	.zero		1
	.zero		1


	//----- nvinfo : EIATTR_EXIT_INSTR_OFFSETS
	.align		4
        /*0078*/ 	.byte	0x04, 0x1c
        /*007a*/ 	.short	(.L_233 - .L_232)


	//   ....[0]....
.L_232:
        /*007c*/ 	.word	0x00000100


	//   ....[1]....
        /*0080*/ 	.word	0x00003160


	//----- nvinfo : EIATTR_CRS_STACK_SIZE
	.align		4
.L_233:
        /*0084*/ 	.byte	0x04, 0x1e
        /*0086*/ 	.short	(.L_235 - .L_234)
.L_234:
        /*0088*/ 	.word	0x00000000


	//----- nvinfo : EIATTR_CBANK_PARAM_SIZE
	.align		4
.L_235:
        /*008c*/ 	.byte	0x03, 0x19
        /*008e*/ 	.short	0x0060


	//----- nvinfo : EIATTR_PARAM_CBANK
	.align		4
        /*0090*/ 	.byte	0x04, 0x0a
        /*0092*/ 	.short	(.L_237 - .L_236)
	.align		4
.L_236:
        /*0094*/ 	.word	index@(.nv.constant0._Z18SLIC_Preparation_X4GridS_S_ddd)
        /*0098*/ 	.short	0x0380
        /*009a*/ 	.short	0x0060


	//----- nvinfo : EIATTR_SW_WAR
	.align		4
.L_237:
        /*009c*/ 	.byte	0x04, 0x36
        /*009e*/ 	.short	(.L_239 - .L_238)
.L_238:
        /*00a0*/ 	.word	0x00000008
.L_239:


//--------------------- .nv.info._Z11computeAmaxPd4Grid --------------------------
	.section	.nv.info._Z11computeAmaxPd4Grid,"",@"SHT_CUDA_INFO"
	.sectionflags	@""
	.align	4


	//----- nvinfo : EIATTR_CUDA_API_VERSION
	.align		4
        /*0000*/ 	.byte	0x04, 0x37
        /*0002*/ 	.short	(.L_241 - .L_240)
.L_240:
        /*0004*/ 	.word	0x00000082


	//----- nvinfo : EIATTR_KPARAM_INFO
	.align		4
.L_241:
        /*0008*/ 	.byte	0x04, 0x17
        /*000a*/ 	.short	(.L_243 - .L_242)
.L_242:
        /*000c*/ 	.word	0x00000000
        /*0010*/ 	.short	0x0001
        /*0012*/ 	.short	0x0008
        /*0014*/ 	.byte	0x00, 0xf0, 0x61, 0x00


	//----- nvinfo : EIATTR_KPARAM_INFO
	.align		4
.L_243:
        /*0018*/ 	.byte	0x04, 0x17
        /*001a*/ 	.short	(.L_245 - .L_244)
.L_244:
        /*001c*/ 	.word	0x00000000
        /*0020*/ 	.short	0x0000
        /*0022*/ 	.short	0x0000
        /*0024*/ 	.byte	0x00, 0xf5, 0x21, 0x00


	//----- nvinfo : EIATTR_SPARSE_MMA_MASK
	.align		4
.L_245:
        /*0028*/ 	.byte	0x03, 0x50
        /*002a*/ 	.short	0x0000


	//----- nvinfo : EIATTR_MAXREG_COUNT
	.align		4
        /*002c*/ 	.byte	0x03, 0x1b
        /*002e*/ 	.short	0x00ff


	//----- nvinfo : EIATTR_MERCURY_ISA_VERSION
	.align		4
        /*0030*/ 	.byte	0x03, 0x5f
        /*0032*/ 	.short	0x0101


	//----- nvinfo : EIATTR_VRC_CTA_INIT_COUNT
	.align		4
        /*0034*/ 	.byte	0x02, 0x4a
	.zero		1
	.zero		1


	//----- nvinfo : EIATTR_EXIT_INSTR_OFFSETS
	.align		4
        /*0038*/ 	.byte	0x04, 0x1c
        /*003a*/ 	.short	(.L_247 - .L_246)


	//   ....[0]....
.L_246:
        /*003c*/ 	.word	0x00001460


	//----- nvinfo : EIATTR_CRS_STACK_SIZE
	.align		4
.L_247:
        /*0040*/ 	.byte	0x04, 0x1e
        /*0042*/ 	.short	(.L_249 - .L_248)
.L_248:
        /*0044*/ 	.word	0x00000000


	//----- nvinfo : EIATTR_CBANK_PARAM_SIZE
	.align		4
.L_249:
        /*0048*/ 	.byte	0x03, 0x19
        /*004a*/ 	.short	0x0020


	//----- nvinfo : EIATTR_PARAM_CBANK
	.align		4
        /*004c*/ 	.byte	0x04, 0x0a
        /*004e*/ 	.short	(.L_251 - .L_250)
	.align		4
.L_250:
        /*0050*/ 	.word	index@(.nv.constant0._Z11computeAmaxPd4Grid)
        /*0054*/ 	.short	0x0380
        /*0056*/ 	.short	0x0020


	//----- nvinfo : EIATTR_SW_WAR
	.align		4
.L_251:
        /*0058*/ 	.byte	0x04, 0x36
        /*005a*/ 	.short	(.L_253 - .L_252)
.L_252:
        /*005c*/ 	.word	0x00000008
.L_253:


//--------------------- .nv.info._Z14computeAmaxOptPd4Grid --------------------------
	.section	.nv.info._Z14computeAmaxOptPd4Grid,"",@"SHT_CUDA_INFO"
	.sectionflags	@""
	.align	4


	//----- nvinfo : EIATTR_CUDA_API_VERSION
	.align		4
        /*0000*/ 	.byte	0x04, 0x37
        /*0002*/ 	.short	(.L_255 - .L_254)
.L_254:
        /*0004*/ 	.word	0x00000082


	//----- nvinfo : EIATTR_KPARAM_INFO
	.align		4
.L_255:
        /*0008*/ 	.byte	0x04, 0x17
        /*000a*/ 	.short	(.L_257 - .L_256)
.L_256:
        /*000c*/ 	.word	0x00000000
        /*0010*/ 	.short	0x0001
        /*0012*/ 	.short	0x0008
        /*0014*/ 	.byte	0x00, 0xf0, 0x61, 0x00


	//----- nvinfo : EIATTR_KPARAM_INFO
	.align		4
.L_257:
        /*0018*/ 	.byte	0x04, 0x17
        /*001a*/ 	.short	(.L_259 - .L_258)
.L_258:
        /*001c*/ 	.word	0x00000000
        /*0020*/ 	.short	0x0000
        /*0022*/ 	.short	0x0000
        /*0024*/ 	.byte	0x00, 0xf5, 0x21, 0x00


	//----- nvinfo : EIATTR_SPARSE_MMA_MASK
	.align		4
.L_259:
        /*0028*/ 	.byte	0x03, 0x50
        /*002a*/ 	.short	0x0000


	//----- nvinfo : EIATTR_MAXREG_COUNT
	.align		4
        /*002c*/ 	.byte	0x03, 0x1b
        /*002e*/ 	.short	0x00ff


	//----- nvinfo : EIATTR_NUM_BARRIERS
	.align		4
        /*0030*/ 	.byte	0x02, 0x4c
        /*0032*/ 	.byte	0x01
	.zero		1


	//----- nvinfo : EIATTR_MERCURY_ISA_VERSION
	.align		4
        /*0034*/ 	.byte	0x03, 0x5f
        /*0036*/ 	.short	0x0101


	//----- nvinfo : EIATTR_VRC_CTA_INIT_COUNT
	.align		4
        /*0038*/ 	.byte	0x02, 0x4a
	.zero		1
	.zero		1


	//----- nvinfo : EIATTR_EXIT_INSTR_OFFSETS
	.align		4
        /*003c*/ 	.byte	0x04, 0x1c
        /*003e*/ 	.short	(.L_261 - .L_260)


	//   ....[0]....
.L_260:
        /*0040*/ 	.word	0x00001d90


	//   ....[1]....
        /*0044*/ 	.word	0x00001e00


	//----- nvinfo : EIATTR_CRS_STACK_SIZE
	.align		4
.L_261:
        /*0048*/ 	.byte	0x04, 0x1e
        /*004a*/ 	.short	(.L_263 - .L_262)
.L_262:
        /*004c*/ 	.word	0x00000000


	//----- nvinfo : EIATTR_CBANK_PARAM_SIZE
	.align		4
.L_263:
        /*0050*/ 	.byte	0x03, 0x19
        /*0052*/ 	.short	0x0020


	//----- nvinfo : EIATTR_PARAM_CBANK
	.align		4
        /*0054*/ 	.byte	0x04, 0x0a
        /*0056*/ 	.short	(.L_265 - .L_264)
	.align		4
.L_264:
        /*0058*/ 	.word	index@(.nv.constant0._Z14computeAmaxOptPd4Grid)
        /*005c*/ 	.short	0x0380
        /*005e*/ 	.short	0x0020


	//----- nvinfo : EIATTR_SW_WAR
	.align		4
.L_265:
        /*0060*/ 	.byte	0x04, 0x36
        /*0062*/ 	.short	(.L_267 - .L_266)
.L_266:
        /*0064*/ 	.word	0x00000008
.L_267:


//--------------------- .nv.info._Z20setBoundaryCondition4Grid --------------------------
	.section	.nv.info._Z20setBoundaryCondition4Grid,"",@"SHT_CUDA_INFO"
	.sectionflags	@""
	.align	4


	//----- nvinfo : EIATTR_CUDA_API_VERSION
	.align		4
        /*0000*/ 	.byte	0x04, 0x37
        /*0002*/ 	.short	(.L_269 - .L_268)
.L_268:
        /*0004*/ 	.word	0x00000082


	//----- nvinfo : EIATTR_KPARAM_INFO
	.align		4
.L_269:
        /*0008*/ 	.byte	0x04, 0x17
        /*000a*/ 	.short	(.L_271 - .L_270)
.L_270:
        /*000c*/ 	.word	0x00000000
        /*0010*/ 	.short	0x0000
        /*0012*/ 	.short	0x0000
        /*0014*/ 	.byte	0x00, 0xf0, 0x61, 0x00


	//----- nvinfo : EIATTR_SPARSE_MMA_MASK
	.align		4
.L_271:
        /*0018*/ 	.byte	0x03, 0x50
        /*001a*/ 	.short	0x0000


	//----- nvinfo : EIATTR_MAXREG_COUNT
	.align		4
        /*001c*/ 	.byte	0x03, 0x1b
        /*001e*/ 	.short	0x00ff


	//----- nvinfo : EIATTR_MERCURY_ISA_VERSION
	.align		4
        /*0020*/ 	.byte	0x03, 0x5f
        /*0022*/ 	.short	0x0101


	//----- nvinfo : EIATTR_VRC_CTA_INIT_COUNT
	.align		4
        /*0024*/ 	.byte	0x02, 0x4a
	.zero		1
	.zero		1


	//----- nvinfo : EIATTR_EXIT_INSTR_OFFSETS
	.align		4
        /*0028*/ 	.byte	0x04, 0x1c
        /*002a*/ 	.short	(.L_273 - .L_272)


	//   ....[0]....
.L_272:
        /*002c*/ 	.word	0x00000860


	//   ....[1]....
        /*0030*/ 	.word	0x00000930


	//----- nvinfo : EIATTR_CRS_STACK_SIZE
	.align		4
.L_273:
        /*0034*/ 	.byte	0x04, 0x1e
        /*0036*/ 	.short	(.L_275 - .L_274)
.L_274:
        /*0038*/ 	.word	0x00000000


	//----- nvinfo : EIATTR_CBANK_PARAM_SIZE
	.align		4
.L_275:
        /*003c*/ 	.byte	0x03, 0x19
        /*003e*/ 	.short	0x0018


	//----- nvinfo : EIATTR_PARAM_CBANK
	.align		4
        /*0040*/ 	.byte	0x04, 0x0a
        /*0042*/ 	.short	(.L_277 - .L_276)
	.align		4
.L_276:
        /*0044*/ 	.word	index@(.nv.constant0._Z20setBoundaryCondition4Grid)
        /*0048*/ 	.short	0x0380
        /*004a*/ 	.short	0x0018


	//----- nvinfo : EIATTR_SW_WAR
	.align		4
.L_277:
        /*004c*/ 	.byte	0x04, 0x36
        /*004e*/ 	.short	(.L_279 - .L_278)
.L_278:
        /*0050*/ 	.word	0x00000008
.L_279:


//--------------------- .nv.callgraph             --------------------------
	.section	.nv.callgraph,"",@"SHT_CUDA_CALLGRAPH"
	.align	4
	.sectionentsize	8
	.align		4
        /*0000*/ 	.word	0x00000000
	.align		4
        /*0004*/ 	.word	0xffffffff
	.align		4
        /*0008*/ 	.word	0x00000000
	.align		4
        /*000c*/ 	.word	0xfffffffe
	.align		4
        /*0010*/ 	.word	0x00000000
	.align		4
        /*0014*/ 	.word	0xfffffffd
	.align		4
        /*0018*/ 	.word	0x00000000
	.align		4
        /*001c*/ 	.word	0xfffffffc


//--------------------- .text._Z10initialize4Griddddddi --------------------------
	.section	.text._Z10initialize4Griddddddi,"ax",@progbits
	.align	128
        .global         _Z10initialize4Griddddddi
        .type           _Z10initialize4Griddddddi,@function
        .size           _Z10initialize4Griddddddi,(.L_x_380 - _Z10initialize4Griddddddi)
        .other          _Z10initialize4Griddddddi,@"STO_CUDA_ENTRY STV_DEFAULT"
_Z10initialize4Griddddddi:
.text._Z10initialize4Griddddddi:
[----:B------:R-:W-:Y:S01]  /*0000*/  LDC R1, c[0x0][0x37c] ;  /* 0x0000df00ff017b82 */ /* 0x000fe20000000800 */
[----:B------:R-:W0:Y:S07]  /*0010*/  S2R R3, SR_TID.X ;  /* 0x0000000000037919 */ /* 0x000e2e0000002100 */
[----:B------:R-:W0:Y:S01]  /*0020*/  S2UR UR6, SR_CTAID.X ;  /* 0x00000000000679c3 */ /* 0x000e220000002500 */
[----:B------:R-:W1:Y:S01]  /*0030*/  LDCU.64 UR4, c[0x0][0x388] ;  /* 0x00007100ff0477ac */ /* 0x000e620008000a00 */
[----:B------:R-:W2:Y:S06]  /*0040*/  S2R R5, SR_TID.Y ;  /* 0x0000000000057919 */ /* 0x000eac0000002200 */
[----:B------:R-:W0:Y:S08]  /*0050*/  LDC R2, c[0x0][0x360] ;  /* 0x0000d800ff027b82 */ /* 0x000e300000000800 */
[----:B------:R-:W2:Y:S01]  /*0060*/  S2UR UR7, SR_CTAID.Y ;  /* 0x00000000000779c3 */ /* 0x000ea20000002600 */
[----:B-1----:R-:W-:-:S07]  /*0070*/  UIADD3 UR4, UPT, UPT, UR4, 0x2, URZ ;  /* 0x0000000204047890 */ /* 0x002fce000fffe0ff */
[----:B------:R-:W2:Y:S01]  /*0080*/  LDC R0, c[0x0][0x364] ;  /* 0x0000d900ff007b82 */ /* 0x000ea20000000800 */
[----:B0-----:R-:W-:-:S05]  /*0090*/  IMAD R2, R2, UR6, R3 ;  /* 0x0000000602027c24 */ /* 0x001fca000f8e0203 */
[----:B------:R-:W-:Y:S01]  /*00a0*/  ISETP.GE.AND P0, PT, R2, UR4, PT ;  /* 0x0000000402007c0c */ /* 0x000fe2000bf06270 */
[----:B------:R-:W-:-:S03]  /*00b0*/  UIADD3 UR4, UPT, UPT, UR5, 0x2, URZ ;  /* 0x0000000205047890 */ /* 0x000fc6000fffe0ff */
[----:B------:R-:W-:Y:S01]  /*00c0*/  ISETP.LT.OR P0, PT, R2, 0x2, P0 ;  /* 0x000000020200780c */ /* 0x000fe20000701670 */
[----:B--2---:R-:W-:-:S05]  /*00d0*/  IMAD R3, R0, UR7, R5 ;  /* 0x0000000700037c24 */ /* 0x004fca000f8e0205 */
[----:B------:R-:W-:-:S04]  /*00e0*/  ISETP.LT.U32.OR P0, PT, R3, 0x2, P0 ;  /* 0x000000020300780c */ /* 0x000fc80000701470 */
[----:B------:R-:W-:-:S13]  /*00f0*/  ISETP.GE.OR P0, PT, R3, UR4, P0 ;  /* 0x0000000403007c0c */ /* 0x000fda0008706670 */
[----:B------:R-:W-:Y:S05]  /*0100*/  @P0 EXIT ;  /* 0x000000000000094d */ /* 0x000fea0003800000 */
[----:B------:R-:W-:Y:S01]  /*0110*/  VIADD R8, R3, 0xfffffffe ;  /* 0xfffffffe03087836 */ /* 0x000fe20000000000 */
[----:B------:R-:W0:Y:S01]  /*0120*/  LDCU UR8, c[0x0][0x3c0] ;  /* 0x00007800ff0877ac */ /* 0x000e220008000800 */
[----:B------:R-:W1:Y:S01]  /*0130*/  LDC.64 R32, c[0x0][0x3a0] ;  /* 0x0000e800ff207b82 */ /* 0x000e620000000a00 */
[----:B------:R-:W-:Y:S01]  /*0140*/  VIADD R0, R2, 0xfffffffe ;  /* 0xfffffffe02007836 */ /* 0x000fe20000000000 */
[----:B------:R-:W2:Y:S01]  /*0150*/  I2F.F64.U32 R6, R8 ;  /* 0x0000000800067312 */ /* 0x000ea20000201800 */
[----:B------:R-:W1:Y:S01]  /*0160*/  LDCU.128 UR4, c[0x0][0x3b0] ;  /* 0x00007600ff0477ac */ /* 0x000e620008000c00 */
[----:B------:R-:W-:-:S04]  /*0170*/  CS2R R10, SRZ ;  /* 0x00000000000a7805 */ /* 0x000fc8000001ff00 */
[----:B------:R-:W3:Y:S02]  /*0180*/  LDC.64 R12, c[0x0][0x398] ;  /* 0x0000e600ff0c7b82 */ /* 0x000ee40000000a00 */
[----:B------:R-:W4:Y:S01]  /*0190*/  I2F.F64.U32 R4, R0 ;  /* 0x0000000000047312 */ /* 0x000f220000201800 */
[----:B0-----:R-:W-:Y:S01]  /*01a0*/  UISETP.NE.AND UP0, UPT, UR8, 0x2, UPT ;  /* 0x000000020800788c */ /* 0x001fe2000bf05270 */
[----:B--2---:R-:W-:Y:S02]  /*01b0*/  DADD R6, R6, 0.5 ;  /* 0x3fe0000006067429 */ /* 0x004fe40000000000 */
[----:B----4-:R-:W-:-:S06]  /*01c0*/  DADD R4, R4, 0.5 ;  /* 0x3fe0000004047429 */ /* 0x010fcc0000000000 */
[----:B-1----:R-:W-:Y:S02]  /*01d0*/  DFMA R32, R6, UR6, R32 ;  /* 0x0000000606207c2b */ /* 0x002fe40008000020 */
[----:B---3--:R-:W-:Y:S01]  /*01e0*/  DFMA R12, R4, UR4, R12 ;  /* 0x00000004040c7c2b */ /* 0x008fe2000800000c */
[----:B------:R-:W-:Y:S01]  /*01f0*/  UMOV UR4, URZ ;  /* 0x000000ff00047c82 */ /* 0x000fe20008000000 */
[----:B------:R-:W-:Y:S09]  /*0200*/  BRA.U !UP0, `(.L_x_0) ;  /* 0x0000000108887547 */ /* 0x000ff2000b800000 */
[----:B------:R-:W-:-:S09]  /*0210*/  UISETP.NE.AND UP0, UPT, UR8, 0x1, UPT ;  /* 0x000000010800788c */ /* 0x000fd2000bf05270 */
[----:B------:R-:W-:Y:S05]  /*0220*/  BRA.U UP0, `(.L_x_1) ;  /* 0x0000000900047547 */ /* 0x000fea000b800000 */
[----:B------:R-:W-:Y:S01]  /*0230*/  DSETP.GE.AND P3, PT, R12, 0.5, PT ;  /* 0x3fe000000c00742a */ /* 0x000fe20003f66000 */
[----:B------:R-:W-:Y:S01]  /*0240*/  IMAD.MOV.U32 R4, RZ, RZ, 0x3ff80000 ;  /* 0x3ff80000ff047424 */ /* 0x000fe200078e00ff */
[----:B------:R-:W-:Y:S02]  /*0250*/  DSETP.GEU.AND P0, PT, R32, 0.5, PT ;  /* 0x3fe000002000742a */ /* 0x000fe40003f0e000 */
[----:B------:R-:W-:-:S04]  /*0260*/  DSETP.GEU.AND P1, PT, R12, 0.5, PT ;  /* 0x3fe000000c00742a */ /* 0x000fc80003f2e000 */
[----:B------:R-:W-:Y:S02]  /*0270*/  DSETP.LT.AND P2, PT, R12, 0.5, !P0 ;  /* 0x3fe000000c00742a */ /* 0x000fe40004741000 */
[----:B------:R-:W-:-:S04]  /*0280*/  DSETP.GE.AND P1, PT, R32, 0.5, !P1 ;  /* 0x3fe000002000742a */ /* 0x000fc80004f26000 */
[----:B------:R-:W-:Y:S02]  /*0290*/  SEL R0, RZ, 0xffffffff, !P2 ;  /* 0xffffffffff007807 */ /* 0x000fe40005000000 */
[----:B------:R-:W-:Y:S01]  /*02a0*/  @P3 SEL R0, RZ, 0xffffffff, P0 ;  /* 0xffffffffff003807 */ /* 0x000fe20000000000 */
[----:B------:R-:W-:Y:S01]  /*02b0*/  DSETP.GE.AND P0, PT, R12, 0.5, !P0 ;  /* 0x3fe000000c00742a */ /* 0x000fe20004706000 */
[----:B------:R-:W-:Y:S02]  /*02c0*/  FSEL R8, R4, 1.7581249475479125977, !P1 ;  /* 0x3fe10a3d04087808 */ /* 0x000fe40004800000 */
[----:B------:R-:W-:Y:S02]  /*02d0*/  LOP3.LUT R0, R0, 0x1, RZ, 0xc0, !PT ;  /* 0x0000000100007812 */ /* 0x000fe400078ec0ff */
[----:B------:R-:W-:Y:S02]  /*02e0*/  FSEL R7, RZ, 4.05648183006089761369e+29, !P1 ;  /* 0x70a3d70aff077808 */ /* 0x000fe40004800000 */
[----:B------:R-:W-:-:S02]  /*02f0*/  ISETP.NE.U32.AND P3, PT, R0, 0x1, PT ;  /* 0x000000010000780c */ /* 0x000fc40003f65070 */
[----:B------:R-:W-:Y:S02]  /*0300*/  FSEL R0, R4, 1.6499999761581420898, !P1 ;  /* 0x3fd3333304007808 */ /* 0x000fe40004800000 */
[----:B------:R-:W-:Y:S02]  /*0310*/  FSEL R6, RZ, 4.172325063223070174e-08, !P1 ;  /* 0x33333333ff067808 */ /* 0x000fe40004800000 */
[----:B------:R-:W-:Y:S02]  /*0320*/  FSEL R4, RZ, -6.6506799321756383814e-15, !P1 ;  /* 0xa7ef9db2ff047808 */ /* 0x000fe40004800000 */
[----:B------:R-:W-:Y:S02]  /*0330*/  FSEL R5, RZ, 1.9007499217987060547, !P1 ;  /* 0x3ff34bc6ff057808 */ /* 0x000fe40004800000 */
[----:B------:R-:W-:Y:S02]  /*0340*/  FSEL R8, R8, 1.5129998922348022461, !P2 ;  /* 0x3fc1a9fb08087808 */ /* 0x000fe40005000000 */
[----:B------:R-:W-:-:S02]  /*0350*/  FSEL R7, R7, -1.11704748729987647721e+24, !P2 ;  /* 0xe76c8b4407077808 */ /* 0x000fc40005000000 */
[----:B------:R-:W-:Y:S02]  /*0360*/  FSEL R0, R0, 1.2319999933242797852, !P2 ;  /* 0x3f9db22d00007808 */ /* 0x000fe40005000000 */
[----:B------:R-:W-:Y:S02]  /*0370*/  FSEL R6, R6, 2.6379509468046002371e-30, !P2 ;  /* 0x0e56041906067808 */ /* 0x000fe40005000000 */
[----:B------:R-:W-:Y:S02]  /*0380*/  FSEL R4, R4, -6.6506799321756383814e-15, !P2 ;  /* 0xa7ef9db204047808 */ /* 0x000fe40005000000 */
[----:B------:R-:W-:Y:S02]  /*0390*/  FSEL R5, R5, 1.9007499217987060547, !P2 ;  /* 0x3ff34bc605057808 */ /* 0x000fe40005000000 */
[----:B------:R-:W-:Y:S02]  /*03a0*/  FSEL R9, R8, 1.7581249475479125977, !P0 ;  /* 0x3fe10a3d08097808 */ /* 0x000fe40004000000 */
[----:B------:R-:W-:-:S02]  /*03b0*/  FSEL R8, R7, 4.05648183006089761369e+29, !P0 ;  /* 0x70a3d70a07087808 */ /* 0x000fc40004000000 */
[----:B------:R-:W-:Y:S02]  /*03c0*/  FSEL R6, R6, 4.172325063223070174e-08, !P0 ;  /* 0x3333333306067808 */ /* 0x000fe40004000000 */
[----:B------:R-:W-:Y:S02]  /*03d0*/  FSEL R4, R4, RZ, !P0 ;  /* 0x000000ff04047208 */ /* 0x000fe40004000000 */
[----:B------:R-:W-:Y:S02]  /*03e0*/  FSEL R5, R5, RZ, !P0 ;  /* 0x000000ff05057208 */ /* 0x000fe40004000000 */
[----:B------:R-:W-:Y:S02]  /*03f0*/  FSEL R7, R0, 1.6499999761581420898, !P0 ;  /* 0x3fd3333300077808 */ /* 0x000fe40004000000 */
[----:B------:R-:W-:Y:S02]  /*0400*/  FSEL R10, RZ, -6.6506799321756383814e-15, P3 ;  /* 0xa7ef9db2ff0a7808 */ /* 0x000fe40001800000 */
[----:B------:R-:W-:Y:S01]  /*0410*/  FSEL R11, RZ, 1.9007499217987060547, P3 ;  /* 0x3ff34bc6ff0b7808 */ /* 0x000fe20001800000 */
[----:B------:R-:W-:Y:S06]  /*0420*/  BRA `(.L_x_1) ;  /* 0x0000000400847947 */ /* 0x000fec0003800000 */
.L_x_0:
[----:B------:R-:W-:Y:S01]  /*0430*/  DSETP.GEU.AND P0, PT, R12, 5, PT ;  /* 0x401400000c00742a */ /* 0x000fe20003f0e000 */
[----:B------:R-:W-:Y:S01]  /*0440*/  BSSY.RECONVERGENT B0, `(.L_x_1) ;  /* 0x000005f000007945 */ /* 0x000fe20003800200 */
[----:B------:R-:W-:Y:S02]  /*0450*/  IMAD.MOV.U32 R6, RZ, RZ, 0x0 ;  /* 0x00000000ff067424 */ /* 0x000fe400078e00ff */
[----:B------:R-:W-:Y:S02]  /*0460*/  IMAD.MOV.U32 R7, RZ, RZ, 0x41036aa0 ;  /* 0x41036aa0ff077424 */ /* 0x000fe400078e00ff */
[----:B------:R-:W-:Y:S02]  /*0470*/  IMAD.MOV.U32 R4, RZ, RZ, -0x147ae148 ;  /* 0xeb851eb8ff047424 */ /* 0x000fe400078e00ff */
[----:B------:R-:W-:Y:S02]  /*0480*/  IMAD.MOV.U32 R5, RZ, RZ, 0x405ba851 ;  /* 0x405ba851ff057424 */ /* 0x000fe400078e00ff */
[----:B------:R-:W-:-:S02]  /*0490*/  IMAD.MOV.U32 R8, RZ, RZ, -0x4fdf3b64 ;  /* 0xb020c49cff087424 */ /* 0x000fc400078e00ff */
[----:B------:R-:W-:Y:S02]  /*04a0*/  IMAD.MOV.U32 R9, RZ, RZ, 0x3ffc6872 ;  /* 0x3ffc6872ff097424 */ /* 0x000fe400078e00ff */
[----:B------:R-:W-:Y:S05]  /*04b0*/  @!P0 BRA `(.L_x_2) ;  /* 0x00000004005c8947 */ /* 0x000fea0003800000 */
[----:B------:R-:W-:Y:S01]  /*04c0*/  DADD R4, R12, -35 ;  /* 0xc04180000c047429 */ /* 0x000fe20000000000 */
[----:B------:R-:W-:Y:S01]  /*04d0*/  BSSY.RECONVERGENT B1, `(.L_x_3) ;  /* 0x0000005000017945 */ /* 0x000fe20003800200 */
[----:B------:R-:W-:Y:S01]  /*04e0*/  IMAD.MOV.U32 R35, RZ, RZ, 0x40000000 ;  /* 0x40000000ff237424 */ /* 0x000fe200078e00ff */
[----:B------:R-:W-:-:S05]  /*04f0*/  MOV R0, 0x520 ;  /* 0x0000052000007802 */ /* 0x000fca0000000f00 */
[----:B------:R-:W-:-:S11]  /*0500*/  DADD R36, -RZ, |R4| ;  /* 0x00000000ff247229 */ /* 0x000fd60000000504 */
[----:B------:R-:W-:Y:S05]  /*0510*/  CALL.REL.NOINC `($_Z10initialize4Griddddddi$__internal_accurate_pow) ;  /* 0x0000000c00ec7944 */ /* 0x000fea0003c00000 */
[----:B------:R-:W-:Y:S05]  /*0520*/  BSYNC.RECONVERGENT B1 ;  /* 0x0000000000017941 */ /* 0x000fea0003800200 */
.L_x_3:
[----:B------:R-:W0:Y:S01]  /*0530*/  LDC.64 R8, c[0x0][0x3a8] ;  /* 0x0000ea00ff087b82 */ /* 0x000e220000000a00 */
[C---:B------:R-:W-:Y:S01]  /*0540*/  DADD R6, R4.reuse, 2 ;  /* 0x4000000004067429 */ /* 0x040fe20000000000 */
[----:B------:R-:W-:Y:S01]  /*0550*/  BSSY.RECONVERGENT B1, `(.L_x_4) ;  /* 0x0000010000017945 */ /* 0x000fe20003800200 */
[C---:B------:R-:W-:Y:S02]  /*0560*/  DSETP.NEU.AND P1, PT, R4.reuse, RZ, PT ;  /* 0x000000ff0400722a */ /* 0x040fe40003f2d000 */
[----:B------:R-:W-:-:S06]  /*0570*/  DSETP.NEU.AND P0, PT, R4, 1, PT ;  /* 0x3ff000000400742a */ /* 0x000fcc0003f0d000 */
[----:B------:R-:W-:-:S04]  /*0580*/  LOP3.LUT R0, R7, 0x7ff00000, RZ, 0xc0, !PT ;  /* 0x7ff0000007007812 */ /* 0x000fc800078ec0ff */
[----:B------:R-:W-:Y:S02]  /*0590*/  ISETP.NE.AND P2, PT, R0, 0x7ff00000, PT ;  /* 0x7ff000000000780c */ /* 0x000fe40003f45270 */
[----:B------:R-:W-:Y:S01]  /*05a0*/  @!P1 CS2R R14, SRZ ;  /* 0x00000000000e9805 */ /* 0x000fe2000001ff00 */
[----:B0-----:R-:W-:-:S08]  /*05b0*/  DFMA R32, R8, -0.5, R32 ;  /* 0xbfe000000820782b */ /* 0x001fd00000000020 */
[----:B------:R-:W-:-:S10]  /*05c0*/  DADD R6, -RZ, |R32| ;  /* 0x00000000ff067229 */ /* 0x000fd40000000520 */
[----:B------:R-:W-:Y:S01]  /*05d0*/  IMAD.MOV.U32 R36, RZ, RZ, R6 ;  /* 0x000000ffff247224 */ /* 0x000fe200078e0006 */
[----:B------:R-:W-:Y:S06]  /*05e0*/  @P2 BRA `(.L_x_5) ;  /* 0x0000000000182947 */ /* 0x000fec0003800000 */
[----:B------:R-:W-:-:S14]  /*05f0*/  DSETP.NAN.AND P1, PT, R4, R4, PT ;  /* 0x000000040400722a */ /* 0x000fdc0003f28000 */
[----:B------:R-:W-:Y:S01]  /*0600*/  @P1 DADD R14, R4, 2 ;  /* 0x40000000040e1429 */ /* 0x000fe20000000000 */
[----:B------:R-:W-:Y:S10]  /*0610*/  @P1 BRA `(.L_x_5) ;  /* 0x00000000000c1947 */ /* 0x000ff40003800000 */
[----:B------:R-:W-:-:S14]  /*0620*/  DSETP.NEU.AND P1, PT, |R4|, +INF , PT ;  /* 0x7ff000000400742a */ /* 0x000fdc0003f2d200 */
[----:B------:R-:W-:Y:S02]  /*0630*/  @!P1 IMAD.MOV.U32 R14, RZ, RZ, 0x0 ;  /* 0x00000000ff0e9424 */ /* 0x000fe400078e00ff */
[----:B------:R-:W-:-:S07]  /*0640*/  @!P1 IMAD.MOV.U32 R15, RZ, RZ, 0x7ff00000 ;  /* 0x7ff00000ff0f9424 */ /* 0x000fce00078e00ff */
.L_x_5:
[----:B------:R-:W-:Y:S05]  /*0650*/  BSYNC.RECONVERGENT B1 ;  /* 0x0000000000017941 */ /* 0x000fea0003800200 */
.L_x_4:
[----:B------:R-:W-:Y:S01]  /*0660*/  BSSY.RECONVERGENT B1, `(.L_x_6) ;  /* 0x0000007000017945 */ /* 0x000fe20003800200 */
[----:B------:R-:W-:Y:S01]  /*0670*/  FSEL R4, R14, RZ, P0 ;  /* 0x000000ff0e047208 */ /* 0x000fe20000000000 */
[----:B------:R-:W-:Y:S01]  /*0680*/  IMAD.MOV.U32 R37, RZ, RZ, R7 ;  /* 0x000000ffff257224 */ /* 0x000fe200078e0007 */
[----:B------:R-:W-:Y:S01]  /*0690*/  FSEL R5, R15, 1.875, P0 ;  /* 0x3ff000000f057808 */ /* 0x000fe20000000000 */
[----:B------:R-:W-:Y:S01]  /*06a0*/  IMAD.MOV.U32 R35, RZ, RZ, 0x40000000 ;  /* 0x40000000ff237424 */ /* 0x000fe200078e00ff */
[----:B------:R-:W-:-:S07]  /*06b0*/  MOV R0, 0x6d0 ;  /* 0x000006d000007802 */ /* 0x000fce0000000f00 */
[----:B------:R-:W-:Y:S05]  /*06c0*/  CALL.REL.NOINC `($_Z10initialize4Griddddddi$__internal_accurate_pow) ;  /* 0x0000000c00807944 */ /* 0x000fea0003c00000 */
[----:B------:R-:W-:Y:S05]  /*06d0*/  BSYNC.RECONVERGENT B1 ;  /* 0x0000000000017941 */ /* 0x000fea0003800200 */
.L_x_6:
[C---:B------:R-:W-:Y:S01]  /*06e0*/  DADD R6, R32.reuse, 2 ;  /* 0x4000000020067429 */ /* 0x040fe20000000000 */
[----:B------:R-:W-:Y:S01]  /*06f0*/  BSSY.RECONVERGENT B1, `(.L_x_7) ;  /* 0x000000d000017945 */ /* 0x000fe20003800200 */
[C---:B------:R-:W-:Y:S02]  /*0700*/  DSETP.NEU.AND P1, PT, R32.reuse, RZ, PT ;  /* 0x000000ff2000722a */ /* 0x040fe40003f2d000 */
[----:B------:R-:W-:-:S06]  /*0710*/  DSETP.NEU.AND P0, PT, R32, 1, PT ;  /* 0x3ff000002000742a */ /* 0x000fcc0003f0d000 */
[----:B------:R-:W-:-:S04]  /*0720*/  LOP3.LUT R6, R7, 0x7ff00000, RZ, 0xc0, !PT ;  /* 0x7ff0000007067812 */ /* 0x000fc800078ec0ff */
[----:B------:R-:W-:Y:S02]  /*0730*/  ISETP.NE.AND P2, PT, R6, 0x7ff00000, PT ;  /* 0x7ff000000600780c */ /* 0x000fe40003f45270 */
[----:B------:R-:W-:-:S11]  /*0740*/  @!P1 CS2R R14, SRZ ;  /* 0x00000000000e9805 */ /* 0x000fd6000001ff00 */
[----:B------:R-:W-:Y:S05]  /*0750*/  @P2 BRA `(.L_x_8) ;  /* 0x0000000000182947 */ /* 0x000fea0003800000 */
[----:B------:R-:W-:-:S14]  /*0760*/  DSETP.NAN.AND P1, PT, R32, R32, PT ;  /* 0x000000202000722a */ /* 0x000fdc0003f28000 */
[----:B------:R-:W-:Y:S01]  /*0770*/  @P1 DADD R14, R32, 2 ;  /* 0x40000000200e1429 */ /* 0x000fe20000000000 */
[----:B------:R-:W-:Y:S10]  /*0780*/  @P1 BRA `(.L_x_8) ;  /* 0x00000000000c1947 */ /* 0x000ff40003800000 */
[----:B------:R-:W-:-:S14]  /*0790*/  DSETP.NEU.AND P1, PT, |R32|, +INF , PT ;  /* 0x7ff000002000742a */ /* 0x000fdc0003f2d200 */
[----:B------:R-:W-:Y:S02]  /*07a0*/  @!P1 IMAD.MOV.U32 R14, RZ, RZ, 0x0 ;  /* 0x00000000ff0e9424 */ /* 0x000fe400078e00ff */
[----:B------:R-:W-:-:S07]  /*07b0*/  @!P1 IMAD.MOV.U32 R15, RZ, RZ, 0x7ff00000 ;  /* 0x7ff00000ff0f9424 */ /* 0x000fce00078e00ff */
.L_x_8:
[----:B------:R-:W-:Y:S05]  /*07c0*/  BSYNC.RECONVERGENT B1 ;  /* 0x0000000000017941 */ /* 0x000fea0003800200 */
.L_x_7:
[----:B------:R-:W-:Y:S01]  /*07d0*/  FSEL R6, R14, RZ, P0 ;  /* 0x000000ff0e067208 */ /* 0x000fe20000000000 */
[----:B------:R-:W-:Y:S01]  /*07e0*/  BSSY.RECONVERGENT B1, `(.L_x_9) ;  /* 0x0000007000017945 */ /* 0x000fe20003800200 */
[----:B------:R-:W-:Y:S01]  /*07f0*/  FSEL R7, R15, 1.875, P0 ;  /* 0x3ff000000f077808 */ /* 0x000fe20000000000 */
[----:B------:R-:W-:Y:S01]  /*0800*/  IMAD.MOV.U32 R35, RZ, RZ, 0x3fe00000 ;  /* 0x3fe00000ff237424 */ /* 0x000fe200078e00ff */
[----:B------:R-:W-:-:S04]  /*0810*/  MOV R0, 0x850 ;  /* 0x0000085000007802 */ /* 0x000fc80000000f00 */
[----:B------:R-:W-:-:S08]  /*0820*/  DADD R4, R4, R6 ;  /* 0x0000000004047229 */ /* 0x000fd00000000006 */
[----:B------:R-:W-:-:S11]  /*0830*/  DADD R36, -RZ, |R4| ;  /* 0x00000000ff247229 */ /* 0x000fd60000000504 */
[----:B------:R-:W-:Y:S05]  /*0840*/  CALL.REL.NOINC `($_Z10initialize4Griddddddi$__internal_accurate_pow) ;  /* 0x0000000c00207944 */ /* 0x000fea0003c00000 */
[----:B------:R-:W-:Y:S05]  /*0850*/  BSYNC.RECONVERGENT B1 ;  /* 0x0000000000017941 */ /* 0x000fea0003800200 */
.L_x_9:
[C---:B------:R-:W-:Y:S01]  /*0860*/  DADD R6, R4.reuse, 0.5 ;  /* 0x3fe0000004067429 */ /* 0x040fe20000000000 */
[----:B------:R-:W-:Y:S01]  /*0870*/  ISETP.GE.AND P1, PT, R5, RZ, PT ;  /* 0x000000ff0500720c */ /* 0x000fe20003f26270 */
[----:B------:R-:W-:Y:S01]  /*0880*/  DSETP.NEU.AND P0, PT, R4, RZ, PT ;  /* 0x000000ff0400722a */ /* 0x000fe20003f0d000 */
[----:B------:R-:W-:Y:S02]  /*0890*/  BSSY.RECONVERGENT B1, `(.L_x_10) ;  /* 0x000000e000017945 */ /* 0x000fe40003800200 */
[----:B------:R-:W-:-:S05]  /*08a0*/  FSEL R15, R15, -QNAN , P1 ;  /* 0xfff800000f0f7808 */ /* 0x000fca0000800000 */
[----:B------:R-:W-:Y:S02]  /*08b0*/  LOP3.LUT R6, R7, 0x7ff00000, RZ, 0xc0, !PT ;  /* 0x7ff0000007067812 */ /* 0x000fe400078ec0ff */
[----:B------:R-:W-:Y:S02]  /*08c0*/  FSEL R7, R14, RZ, P1 ;  /* 0x000000ff0e077208 */ /* 0x000fe40000800000 */
[----:B------:R-:W-:Y:S02]  /*08d0*/  ISETP.NE.AND P1, PT, R6, 0x7ff00000, PT ;  /* 0x7ff000000600780c */ /* 0x000fe40003f25270 */
[----:B------:R-:W-:Y:S02]  /*08e0*/  FSEL R6, R7, RZ, P0 ;  /* 0x000000ff07067208 */ /* 0x000fe40000000000 */
[----:B------:R-:W-:-:S09]  /*08f0*/  FSEL R7, R15, RZ, P0 ;  /* 0x000000ff0f077208 */ /* 0x000fd20000000000 */
[----:B------:R-:W-:Y:S05]  /*0900*/  @P1 BRA `(.L_x_11) ;  /* 0x0000000000181947 */ /* 0x000fea0003800000 */
[----:B------:R-:W-:-:S14]  /*0910*/  DSETP.NAN.AND P0, PT, R4, R4, PT ;  /* 0x000000040400722a */ /* 0x000fdc0003f08000 */
[----:B------:R-:W-:Y:S01]  /*0920*/  @P0 DADD R6, R4, 0.5 ;  /* 0x3fe0000004060429 */ /* 0x000fe20000000000 */
[----:B------:R-:W-:Y:S10]  /*0930*/  @P0 BRA `(.L_x_11) ;  /* 0x00000000000c0947 */ /* 0x000ff40003800000 */
[----:B------:R-:W-:-:S14]  /*0940*/  DSETP.NEU.AND P0, PT, |R4|, +INF , PT ;  /* 0x7ff000000400742a */ /* 0x000fdc0003f0d200 */
[----:B------:R-:W-:Y:S02]  /*0950*/  @!P0 IMAD.MOV.U32 R6, RZ, RZ, 0x0 ;  /* 0x00000000ff068424 */ /* 0x000fe400078e00ff */
[----:B------:R-:W-:-:S07]  /*0960*/  @!P0 IMAD.MOV.U32 R7, RZ, RZ, 0x7ff00000 ;  /* 0x7ff00000ff078424 */ /* 0x000fce00078e00ff */
.L_x_11:
[----:B------:R-:W-:Y:S05]  /*0970*/  BSYNC.RECONVERGENT B1 ;  /* 0x0000000000017941 */ /* 0x000fea0003800200 */
.L_x_10:
[----:B------:R-:W-:Y:S01]  /*0980*/  DSETP.GTU.AND P1, PT, R6, 25, PT ;  /* 0x403900000600742a */ /* 0x000fe20003f2c000 */
[----:B------:R-:W-:Y:S01]  /*0990*/  IMAD.MOV.U32 R8, RZ, RZ, 0x1cac0831 ;  /* 0x1cac0831ff087424 */ /* 0x000fe200078e00ff */
[----:B------:R-:W-:Y:S01]  /*09a0*/  DSETP.NEU.AND P0, PT, R4, 1, PT ;  /* 0x3ff000000400742a */ /* 0x000fe20003f0d000 */
[----:B------:R-:W-:Y:S01]  /*09b0*/  IMAD.MOV.U32 R0, RZ, RZ, 0x3fcb645a ;  /* 0x3fcb645aff007424 */ /* 0x000fe200078e00ff */
[----:B------:R-:W-:Y:S01]  /*09c0*/  CS2R R4, SRZ ;  /* 0x0000000000047805 */ /* 0x000fe2000001ff00 */
[----:B------:R-:W-:Y:S01]  /*09d0*/  IMAD.MOV.U32 R6, RZ, RZ, 0x0 ;  /* 0x00000000ff067424 */ /* 0x000fe200078e00ff */
[----:B------:R-:W-:Y:S01]  /*09e0*/  FSEL R8, R8, 9.1212043341673840823e-33, !P1 ;  /* 0x0a3d70a408087808 */ /* 0x000fe20004800000 */
[----:B------:R-:W-:Y:S01]  /*09f0*/  IMAD.MOV.U32 R7, RZ, RZ, 0x40f8bcd0 ;  /* 0x40f8bcd0ff077424 */ /* 0x000fe200078e00ff */
[----:B------:R-:W-:Y:S02]  /*0a00*/  FSEL R0, R0, 1.911249995231628418, !P1 ;  /* 0x3ff4a3d700007808 */ /* 0x000fe40004800000 */
[----:B------:R-:W-:-:S02]  /*0a10*/  FSEL R8, R8, 1.1384122657617018837e-21, P0 ;  /* 0x1cac083108087808 */ /* 0x000fc40000000000 */
[----:B------:R-:W-:-:S07]  /*0a20*/  FSEL R9, R0, 1.5889999866485595703, P0 ;  /* 0x3fcb645a00097808 */ /* 0x000fce0000000000 */
.L_x_2:
[----:B------:R-:W-:Y:S05]  /*0a30*/  BSYNC.RECONVERGENT B0 ;  /* 0x0000000000007941 */ /* 0x000fea0003800200 */
.L_x_1:
[----:B------:R-:W-:Y:S01]  /*0a40*/  DADD R36, -RZ, |R4| ;  /* 0x00000000ff247229 */ /* 0x000fe20000000504 */
[----:B------:R-:W-:Y:S01]  /*0a50*/  BSSY.RECONVERGENT B0, `(.L_x_12) ;  /* 0x0000004000007945 */ /* 0x000fe20003800200 */
[----:B------:R-:W-:Y:S01]  /*0a60*/  IMAD.MOV.U32 R35, RZ, RZ, 0x40000000 ;  /* 0x40000000ff237424 */ /* 0x000fe200078e00ff */
[----:B------:R-:W-:-:S08]  /*0a70*/  MOV R0, 0xa90 ;  /* 0x00000a9000007802 */ /* 0x000fd00000000f00 */
[----:B------:R-:W-:Y:S05]  /*0a80*/  CALL.REL.NOINC `($_Z10initialize4Griddddddi$__internal_accurate_pow) ;  /* 0x0000000800907944 */ /* 0x000fea0003c00000 */
[----:B------:R-:W-:Y:S05]  /*0a90*/  BSYNC.RECONVERGENT B0 ;  /* 0x0000000000007941 */ /* 0x000fea0003800200 */
.L_x_12:
[C---:B------:R-:W-:Y:S01]  /*0aa0*/  DADD R12, R4.reuse, 2 ;  /* 0x40000000040c7429 */ /* 0x040fe20000000000 */
[----:B------:R-:W-:Y:S01]  /*0ab0*/  BSSY.RECONVERGENT B0, `(.L_x_13) ;  /* 0x0000010000007945 */ /* 0x000fe20003800200 */
[----:B------:R-:W-:Y:S01]  /*0ac0*/  DSETP.NEU.AND P0, PT, R4, RZ, PT ;  /* 0x000000ff0400722a */ /* 0x000fe20003f0d000 */
[----:B------:R-:W-:Y:S02]  /*0ad0*/  IMAD.MOV.U32 R32, RZ, RZ, R14 ;  /* 0x000000ffff207224 */ /* 0x000fe400078e000e */
[----:B------:R-:W-:-:S05]  /*0ae0*/  IMAD.MOV.U32 R33, RZ, RZ, R15 ;  /* 0x000000ffff217224 */ /* 0x000fca00078e000f */
[----:B------:R-:W-:Y:S01]  /*0af0*/  LOP3.LUT R0, R13, 0x7ff00000, RZ, 0xc0, !PT ;  /* 0x7ff000000d007812 */ /* 0x000fe200078ec0ff */
[----:B------:R-:W-:-:S03]  /*0b00*/  DADD R12, -RZ, |R10| ;  /* 0x00000000ff0c7229 */ /* 0x000fc6000000050a */
[----:B------:R-:W-:Y:S02]  /*0b10*/  ISETP.NE.AND P1, PT, R0, 0x7ff00000, PT ;  /* 0x7ff000000000780c */ /* 0x000fe40003f25270 */
[----:B------:R-:W-:-:S05]  /*0b20*/  @!P0 CS2R R32, SRZ ;  /* 0x0000000000208805 */ /* 0x000fca000001ff00 */
[----:B------:R-:W-:-:S06]  /*0b30*/  IMAD.MOV.U32 R36, RZ, RZ, R12 ;  /* 0x000000ffff247224 */ /* 0x000fcc00078e000c */
[----:B------:R-:W-:Y:S05]  /*0b40*/  @P1 BRA `(.L_x_14) ;  /* 0x0000000000181947 */ /* 0x000fea0003800000 */
[----:B------:R-:W-:-:S14]  /*0b50*/  DSETP.NAN.AND P0, PT, R4, R4, PT ;  /* 0x000000040400722a */ /* 0x000fdc0003f08000 */
[----:B------:R-:W-:Y:S01]  /*0b60*/  @P0 DADD R32, R4, 2 ;  /* 0x4000000004200429 */ /* 0x000fe20000000000 */
[----:B------:R-:W-:Y:S10]  /*0b70*/  @P0 BRA `(.L_x_14) ;  /* 0x00000000000c0947 */ /* 0x000ff40003800000 */
[----:B------:R-:W-:-:S14]  /*0b80*/  DSETP.NEU.AND P0, PT, |R4|, +INF , PT ;  /* 0x7ff000000400742a */ /* 0x000fdc0003f0d200 */
[----:B------:R-:W-:Y:S02]  /*0b90*/  @!P0 IMAD.MOV.U32 R32, RZ, RZ, 0x0 ;  /* 0x00000000ff208424 */ /* 0x000fe400078e00ff */
[----:B------:R-:W-:-:S07]  /*0ba0*/  @!P0 IMAD.MOV.U32 R33, RZ, RZ, 0x7ff00000 ;  /* 0x7ff00000ff218424 */ /* 0x000fce00078e00ff */
.L_x_14:
[----:B------:R-:W-:Y:S05]  /*0bb0*/  BSYNC.RECONVERGENT B0 ;  /* 0x0000000000007941 */ /* 0x000fea0003800200 */
.L_x_13:
[----:B------:R-:W-:Y:S01]  /*0bc0*/  BSSY.RECONVERGENT B0, `(.L_x_15) ;  /* 0x0000005000007945 */ /* 0x000fe20003800200 */
[----:B------:R-:W-:Y:S01]  /*0bd0*/  IMAD.MOV.U32 R37, RZ, RZ, R13 ;  /* 0x000000ffff257224 */ /* 0x000fe200078e000d */
[----:B------:R-:W-:Y:S01]  /*0be0*/  MOV R0, 0xc10 ;  /* 0x00000c1000007802 */ /* 0x000fe20000000f00 */
[----:B------:R-:W-:-:S07]  /*0bf0*/  IMAD.MOV.U32 R35, RZ, RZ, 0x40000000 ;  /* 0x40000000ff237424 */ /* 0x000fce00078e00ff */
[----:B------:R-:W-:Y:S05]  /*0c00*/  CALL.REL.NOINC `($_Z10initialize4Griddddddi$__internal_accurate_pow) ;  /* 0x0000000800307944 */ /* 0x000fea0003c00000 */
[----:B------:R-:W-:Y:S05]  /*0c10*/  BSYNC.RECONVERGENT B0 ;  /* 0x0000000000007941 */ /* 0x000fea0003800200 */
.L_x_15:
[----:B------:R-:W0:Y:S01]  /*0c20*/  MUFU.RCP64H R13, 0.39999985694885253906 ;  /* 0x3fd99999000d7908 */ /* 0x000e220000001800 */
[----:B------:R-:W-:Y:S01]  /*0c30*/  IMAD.MOV.U32 R20, RZ, RZ, -0x66666668 ;  /* 0x99999998ff147424 */ /* 0x000fe200078e00ff */
[----:B------:R-:W-:Y:S01]  /*0c40*/  DSETP.NEU.AND P0, PT, R10, RZ, PT ;  /* 0x000000ff0a00722a */ /* 0x000fe20003f0d000 */
[----:B------:R-:W-:Y:S01]  /*0c50*/  IMAD.MOV.U32 R21, RZ, RZ, 0x3fd99999 ;  /* 0x3fd99999ff157424 */ /* 0x000fe200078e00ff */
[----:B------:R-:W1:Y:S01]  /*0c60*/  LDCU.64 UR4, c[0x0][0x358] ;  /* 0x00006b00ff0477ac */ /* 0x000e620008000a00 */
[----:B------:R-:W-:Y:S01]  /*0c70*/  IMAD.MOV.U32 R12, RZ, RZ, 0x1 ;  /* 0x00000001ff0c7424 */ /* 0x000fe200078e00ff */
[----:B------:R-:W-:Y:S10]  /*0c80*/  BSSY.RECONVERGENT B0, `(.L_x_16) ;  /* 0x0000015000007945 */ /* 0x000ff40003800200 */
[----:B------:R-:W-:Y:S01]  /*0c90*/  @!P0 CS2R R14, SRZ ;  /* 0x00000000000e8805 */ /* 0x000fe2000001ff00 */
[----:B0-----:R-:W-:-:S08]  /*0ca0*/  DFMA R16, R12, -R20, 1 ;  /* 0x3ff000000c10742b */ /* 0x001fd00000000814 */
[----:B------:R-:W-:-:S08]  /*0cb0*/  DFMA R16, R16, R16, R16 ;  /* 0x000000101010722b */ /* 0x000fd00000000010 */
[----:B------:R-:W-:-:S08]  /*0cc0*/  DFMA R16, R12, R16, R12 ;  /* 0x000000100c10722b */ /* 0x000fd0000000000c */
[----:B------:R-:W-:-:S08]  /*0cd0*/  DFMA R12, R16, -R20, 1 ;  /* 0x3ff00000100c742b */ /* 0x000fd00000000814 */
[----:B------:R-:W-:Y:S02]  /*0ce0*/  DFMA R16, R16, R12, R16 ;  /* 0x0000000c1010722b */ /* 0x000fe40000000010 */
[----:B------:R-:W-:-:S06]  /*0cf0*/  DADD R12, R10, 2 ;  /* 0x400000000a0c7429 */ /* 0x000fcc0000000000 */
[----:B------:R-:W-:-:S04]  /*0d00*/  DMUL R18, R16, R6 ;  /* 0x0000000610127228 */ /* 0x000fc80000000000 */
[----:B------:R-:W-:-:S04]  /*0d10*/  LOP3.LUT R0, R13, 0x7ff00000, RZ, 0xc0, !PT ;  /* 0x7ff000000d007812 */ /* 0x000fc800078ec0ff */
[----:B------:R-:W-:Y:S01]  /*0d20*/  DFMA R20, R18, -R20, R6 ;  /* 0x800000141214722b */ /* 0x000fe20000000006 */
[----:B------:R-:W-:-:S07]  /*0d30*/  ISETP.NE.AND P1, PT, R0, 0x7ff00000, PT ;  /* 0x7ff000000000780c */ /* 0x000fce0003f25270 */
[----:B------:R-:W-:-:S10]  /*0d40*/  DFMA R12, R16, R20, R18 ;  /* 0x00000014100c722b */ /* 0x000fd40000000012 */
[----:B------:R-:W-:Y:S01]  /*0d50*/  FFMA R0, RZ, 1.6999999284744262695, R13 ;  /* 0x3fd99999ff007823 */ /* 0x000fe2000000000d */
[----:B-1----:R-:W-:Y:S06]  /*0d60*/  @P1 BRA `(.L_x_17) ;  /* 0x0000000000181947 */ /* 0x002fec0003800000 */
[----:B------:R-:W-:-:S14]  /*0d70*/  DSETP.NAN.AND P0, PT, R10, R10, PT ;  /* 0x0000000a0a00722a */ /* 0x000fdc0003f08000 */
[----:B------:R-:W-:Y:S01]  /*0d80*/  @P0 DADD R14, R10, 2 ;  /* 0x400000000a0e0429 */ /* 0x000fe20000000000 */
[----:B------:R-:W-:Y:S10]  /*0d90*/  @P0 BRA `(.L_x_17) ;  /* 0x00000000000c0947 */ /* 0x000ff40003800000 */
[----:B------:R-:W-:-:S14]  /*0da0*/  DSETP.NEU.AND P0, PT, |R10|, +INF , PT ;  /* 0x7ff000000a00742a */ /* 0x000fdc0003f0d200 */
[----:B------:R-:W-:Y:S02]  /*0db0*/  @!P0 IMAD.MOV.U32 R14, RZ, RZ, 0x0 ;  /* 0x00000000ff0e8424 */ /* 0x000fe400078e00ff */
[----:B------:R-:W-:-:S07]  /*0dc0*/  @!P0 IMAD.MOV.U32 R15, RZ, RZ, 0x7ff00000 ;  /* 0x7ff00000ff0f8424 */ /* 0x000fce00078e00ff */
.L_x_17:
[----:B------:R-:W-:Y:S05]  /*0dd0*/  BSYNC.RECONVERGENT B0 ;  /* 0x0000000000007941 */ /* 0x000fea0003800200 */
.L_x_16:
[----:B------:R-:W-:Y:S01]  /*0de0*/  FSETP.GT.AND P0, PT, |R0|, 1.469367938527859385e-39, PT ;  /* 0x001000000000780b */ /* 0x000fe20003f04200 */
[----:B------:R-:W-:Y:S01]  /*0df0*/  DADD R32, R14, R32 ;  /* 0x000000000e207229 */ /* 0x000fe20000000020 */
[----:B------:R-:W-:Y:S01]  /*0e00*/  FSETP.GEU.AND P1, PT, |R7|, 6.5827683646048100446e-37, PT ;  /* 0x036000000700780b */ /* 0x000fe20003f2e200 */
[----:B------:R-:W-:Y:S01]  /*0e10*/  BSSY.RECONVERGENT B0, `(.L_x_18) ;  /* 0x0000007000007945 */ /* 0x000fe20003800200 */
[----:B------:R-:W-:-:S11]  /*0e20*/  DMUL R14, R8, 0.5 ;  /* 0x3fe00000080e7828 */ /* 0x000fd60000000000 */
[----:B------:R-:W-:Y:S05]  /*0e30*/  @P0 BRA P1, `(.L_x_19) ;  /* 0x0000000000100947 */ /* 0x000fea0000800000 */
[----:B------:R-:W-:Y:S01]  /*0e40*/  IMAD.MOV.U32 R12, RZ, RZ, R6 ;  /* 0x000000ffff0c7224 */ /* 0x000fe200078e0006 */
[----:B------:R-:W-:Y:S01]  /*0e50*/  MOV R0, 0xe80 ;  /* 0x00000e8000007802 */ /* 0x000fe20000000f00 */
[----:B------:R-:W-:-:S07]  /*0e60*/  IMAD.MOV.U32 R13, RZ, RZ, R7 ;  /* 0x000000ffff0d7224 */ /* 0x000fce00078e0007 */
[----:B------:R-:W-:Y:S05]  /*0e70*/  CALL.REL.NOINC `($__internal_0_$__cuda_sm20_div_rn_f64_full) ;  /* 0x0000000000507944 */ /* 0x000fea0003c00000 */
.L_x_19:
[----:B------:R-:W-:Y:S05]  /*0e80*/  BSYNC.RECONVERGENT B0 ;  /* 0x0000000000007941 */ /* 0x000fea0003800200 */
.L_x_18:
[----:B------:R-:W0:Y:S01]  /*0e90*/  LDC.64 R16, c[0x0][0x388] ;  /* 0x0000e200ff107b82 */ /* 0x000e220000000a00 */
[----:B------:R-:W-:Y:S02]  /*0ea0*/  DFMA R14, R32, R14, R12 ;  /* 0x0000000e200e722b */ /* 0x000fe4000000000c */
[----:B------:R-:W-:-:S05]  /*0eb0*/  DMUL R10, R8, R10 ;  /* 0x0000000a080a7228 */ /* 0x000fca0000000000 */
[----:B------:R-:W1:Y:S01]  /*0ec0*/  LDC.64 R6, c[0x0][0x380] ;  /* 0x0000e000ff067b82 */ /* 0x000e620000000a00 */
[----:B0-----:R-:W-:Y:S02]  /*0ed0*/  VIADD R0, R16, 0x4 ;  /* 0x0000000410007836 */ /* 0x001fe40000000000 */
[----:B------:R-:W-:Y:S02]  /*0ee0*/  VIADD R17, R17, 0x4 ;  /* 0x0000000411117836 */ /* 0x000fe40000000000 */
[----:B------:R-:W-:Y:S02]  /*0ef0*/  IMAD R3, R3, R0, R2 ;  /* 0x0000000003037224 */ /* 0x000fe400078e0202 */
[----:B------:R-:W-:Y:S02]  /*0f00*/  IMAD R17, R0, R17, RZ ;  /* 0x0000001100117224 */ /* 0x000fe400078e02ff */
[----:B-1----:R-:W-:-:S04]  /*0f10*/  IMAD.WIDE R2, R3, 0x8, R6 ;  /* 0x0000000803027825 */ /* 0x002fc800078e0206 */
[----:B------:R-:W-:Y:S01]  /*0f20*/  IMAD.SHL.U32 R7, R17, 0x2, RZ ;  /* 0x0000000211077824 */ /* 0x000fe200078e00ff */
[----:B------:R-:W-:Y:S03]  /*0f30*/  STG.E.64 desc[UR4][R2.64], R8 ;  /* 0x0000000802007986 */ /* 0x000fe6000c101b04 */
[----:B------:R-:W-:Y:S01]  /*0f40*/  IMAD.WIDE R12, R7, 0x8, R2 ;  /* 0x00000008070c7825 */ /* 0x000fe200078e0202 */
[----:B------:R-:W-:-:S03]  /*0f50*/  DMUL R6, R4, R8 ;  /* 0x0000000804067228 */ /* 0x000fc60000000000 */
[----:B------:R-:W-:-:S04]  /*0f60*/  IMAD.WIDE R4, R17, 0x8, R2 ;  /* 0x0000000811047825 */ /* 0x000fc800078e0202 */
[----:B------:R-:W-:Y:S01]  /*0f70*/  IMAD.WIDE R16, R17, 0x8, R12 ;  /* 0x0000000811107825 */ /* 0x000fe200078e020c */
[----:B------:R-:W-:Y:S04]  /*0f80*/  STG.E.64 desc[UR4][R4.64], R6 ;  /* 0x0000000604007986 */ /* 0x000fe8000c101b04 */
[----:B------:R-:W-:Y:S04]  /*0f90*/  STG.E.64 desc[UR4][R12.64], R10 ;  /* 0x0000000a0c007986 */ /* 0x000fe8000c101b04 */
[----:B------:R-:W-:Y:S01]  /*0fa0*/  STG.E.64 desc[UR4][R16.64], R14 ;  /* 0x0000000e10007986 */ /* 0x000fe2000c101b04 */
[----:B------:R-:W-:Y:S05]  /*0fb0*/  EXIT ;  /* 0x000000000000794d */ /* 0x000fea0003800000 */
        .weak           $__internal_0_$__cuda_sm20_div_rn_f64_full
        .type           $__internal_0_$__cuda_sm20_div_rn_f64_full,@function
        .size           $__internal_0_$__cuda_sm20_div_rn_f64_full,($_Z10initialize4Griddddddi$__internal_accurate_pow - $__internal_0_$__cuda_sm20_div_rn_f64_full)
$__internal_0_$__cuda_sm20_div_rn_f64_full:
[----:B------:R-:W-:Y:S01]  /*0fc0*/  IMAD.MOV.U32 R7, RZ, RZ, 0x3ff99999 ;  /* 0x3ff99999ff077424 */ /* 0x000fe200078e00ff */
[----:B------:R-:W-:Y:S01]  /*0fd0*/  FSETP.GEU.AND P1, PT, |R13|, 1.469367938527859385e-39, PT ;  /* 0x001000000d00780b */ /* 0x000fe20003f2e200 */
[----:B------:R-:W-:Y:S01]  /*0fe0*/  IMAD.MOV.U32 R6, RZ, RZ, -0x66666668 ;  /* 0x99999998ff067424 */ /* 0x000fe200078e00ff */
[----:B------:R-:W-:Y:S01]  /*0ff0*/  BSSY.RECONVERGENT B1, `(.L_x_20) ;  /* 0x0000048000017945 */ /* 0x000fe20003800200 */
[----:B------:R-:W0:Y:S01]  /*1000*/  MUFU.RCP64H R17, R7 ;  /* 0x0000000700117308 */ /* 0x000e220000001800 */
[----:B------:R-:W-:Y:S02]  /*1010*/  IMAD.MOV.U32 R16, RZ, RZ, 0x1 ;  /* 0x00000001ff107424 */ /* 0x000fe400078e00ff */
[----:B------:R-:W-:-:S04]  /*1020*/  IMAD.MOV.U32 R27, RZ, RZ, 0x3fd00000 ;  /* 0x3fd00000ff1b7424 */ /* 0x000fc800078e00ff */
[----:B------:R-:W-:Y:S01]  /*1030*/  VIADD R29, R27, 0xffffffff ;  /* 0xffffffff1b1d7836 */ /* 0x000fe20000000000 */
[----:B0-----:R-:W-:-:S08]  /*1040*/  DFMA R18, R16, -R6, 1 ;  /* 0x3ff000001012742b */ /* 0x001fd00000000806 */
[----:B------:R-:W-:Y:S01]  /*1050*/  DFMA R20, R18, R18, R18 ;  /* 0x000000121214722b */ /* 0x000fe20000000012 */
[----:B------:R-:W-:Y:S01]  /*1060*/  LOP3.LUT R18, R13, 0x7ff00000, RZ, 0xc0, !PT ;  /* 0x7ff000000d127812 */ /* 0x000fe200078ec0ff */
[----:B------:R-:W-:-:S03]  /*1070*/  IMAD.MOV.U32 R19, RZ, RZ, 0x1ca00000 ;  /* 0x1ca00000ff137424 */ /* 0x000fc600078e00ff */
[----:B------:R-:W-:Y:S01]  /*1080*/  ISETP.GE.U32.AND P0, PT, R18, 0x3fd00000, PT ;  /* 0x3fd000001200780c */ /* 0x000fe20003f06070 */
[----:B------:R-:W-:Y:S02]  /*1090*/  IMAD.MOV.U32 R26, RZ, RZ, R18 ;  /* 0x000000ffff1a7224 */ /* 0x000fe400078e0012 */
[----:B------:R-:W-:Y:S01]  /*10a0*/  DFMA R22, R16, R20, R16 ;  /* 0x000000141016722b */ /* 0x000fe20000000010 */
[----:B------:R-:W-:Y:S01]  /*10b0*/  SEL R19, R19, 0x63400000, !P0 ;  /* 0x6340000013137807 */ /* 0x000fe20004000000 */
[----:B------:R-:W-:-:S03]  /*10c0*/  IMAD.MOV.U32 R16, RZ, RZ, R12 ;  /* 0x000000ffff107224 */ /* 0x000fc600078e000c */
[C-C-:B------:R-:W-:Y:S02]  /*10d0*/  @!P1 LOP3.LUT R20, R19.reuse, 0x80000000, R13.reuse, 0xf8, !PT ;  /* 0x8000000013149812 */ /* 0x140fe400078ef80d */
[----:B------:R-:W-:Y:S01]  /*10e0*/  LOP3.LUT R17, R19, 0x800fffff, R13, 0xf8, !PT ;  /* 0x800fffff13117812 */ /* 0x000fe200078ef80d */
[----:B------:R-:W-:Y:S01]  /*10f0*/  DFMA R24, R22, -R6, 1 ;  /* 0x3ff000001618742b */ /* 0x000fe20000000806 */
[----:B------:R-:W-:Y:S01]  /*1100*/  @!P1 LOP3.LUT R21, R20, 0x100000, RZ, 0xfc, !PT ;  /* 0x0010000014159812 */ /* 0x000fe200078efcff */
[----:B------:R-:W-:-:S06]  /*1110*/  @!P1 IMAD.MOV.U32 R20, RZ, RZ, RZ ;  /* 0x000000ffff149224 */ /* 0x000fcc00078e00ff */
[----:B------:R-:W-:Y:S02]  /*1120*/  @!P1 DFMA R16, R16, 2, -R20 ;  /* 0x400000001010982b */ /* 0x000fe40000000814 */
[----:B------:R-:W-:-:S08]  /*1130*/  DFMA R20, R22, R24, R22 ;  /* 0x000000181614722b */ /* 0x000fd00000000016 */
[----:B------:R-:W-:Y:S01]  /*1140*/  @!P1 LOP3.LUT R26, R17, 0x7ff00000, RZ, 0xc0, !PT ;  /* 0x7ff00000111a9812 */ /* 0x000fe200078ec0ff */
[----:B------:R-:W-:-:S04]  /*1150*/  DMUL R22, R20, R16 ;  /* 0x0000001014167228 */ /* 0x000fc80000000000 */
[----:B------:R-:W-:-:S04]  /*1160*/  VIADD R28, R26, 0xffffffff ;  /* 0xffffffff1a1c7836 */ /* 0x000fc80000000000 */
[----:B------:R-:W-:Y:S01]  /*1170*/  DFMA R24, R22, -R6, R16 ;  /* 0x800000061618722b */ /* 0x000fe20000000010 */
[----:B------:R-:W-:-:S04]  /*1180*/  ISETP.GT.U32.AND P0, PT, R28, 0x7feffffe, PT ;  /* 0x7feffffe1c00780c */ /* 0x000fc80003f04070 */
[----:B------:R-:W-:-:S03]  /*1190*/  ISETP.GT.U32.OR P0, PT, R29, 0x7feffffe, P0 ;  /* 0x7feffffe1d00780c */ /* 0x000fc60000704470 */
[----:B------:R-:W-:-:S10]  /*11a0*/  DFMA R20, R20, R24, R22 ;  /* 0x000000181414722b */ /* 0x000fd40000000016 */
[----:B------:R-:W-:Y:S05]  /*11b0*/  @P0 BRA `(.L_x_21) ;  /* 0x0000000000680947 */ /* 0x000fea0003800000 */
[----:B------:R-:W-:Y:S02]  /*11c0*/  IMAD.MOV.U32 R13, RZ, RZ, 0x3fd00000 ;  /* 0x3fd00000ff0d7424 */ /* 0x000fe400078e00ff */
[----:B------:R-:W-:-:S03]  /*11d0*/  IMAD.MOV.U32 R12, RZ, RZ, RZ ;  /* 0x000000ffff0c7224 */ /* 0x000fc600078e00ff */
[----:B------:R-:W-:-:S04]  /*11e0*/  VIADDMNMX R18, R18, -R13, 0xb9600000, !PT ;  /* 0xb960000012127446 */ /* 0x000fc8000780090d */
[----:B------:R-:W-:-:S05]  /*11f0*/  VIMNMX R18, PT, PT, R18, 0x46a00000, PT ;  /* 0x46a0000012127848 */ /* 0x000fca0003fe0100 */
[----:B------:R-:W-:-:S04]  /*1200*/  IMAD.IADD R22, R18, 0x1, -R19 ;  /* 0x0000000112167824 */ /* 0x000fc800078e0a13 */
[----:B------:R-:W-:-:S06]  /*1210*/  VIADD R13, R22, 0x7fe00000 ;  /* 0x7fe00000160d7836 */ /* 0x000fcc0000000000 */
[----:B------:R-:W-:-:S10]  /*1220*/  DMUL R18, R20, R12 ;  /* 0x0000000c14127228 */ /* 0x000fd40000000000 */
[----:B------:R-:W-:-:S13]  /*1230*/  FSETP.GTU.AND P0, PT, |R19|, 1.469367938527859385e-39, PT ;  /* 0x001000001300780b */ /* 0x000fda0003f0c200 */
[----:B------:R-:W-:Y:S05]  /*1240*/  @P0 BRA `(.L_x_22) ;  /* 0x0000000000880947 */ /* 0x000fea0003800000 */
[----:B------:R-:W-:Y:S01]  /*1250*/  DFMA R6, R20, -R6, R16 ;  /* 0x800000061406722b */ /* 0x000fe20000000010 */
[----:B------:R-:W-:-:S09]  /*1260*/  IMAD.MOV.U32 R12, RZ, RZ, RZ ;  /* 0x000000ffff0c7224 */ /* 0x000fd200078e00ff */
[C---:B------:R-:W-:Y:S02]  /*1270*/  FSETP.NEU.AND P0, PT, R7.reuse, RZ, PT ;  /* 0x000000ff0700720b */ /* 0x040fe40003f0d000 */
[----:B------:R-:W-:-:S04]  /*1280*/  LOP3.LUT R6, R7, 0x3fd99999, RZ, 0x3c, !PT ;  /* 0x3fd9999907067812 */ /* 0x000fc800078e3cff */
[----:B------:R-:W-:-:S04]  /*1290*/  LOP3.LUT R17, R6, 0x80000000, RZ, 0xc0, !PT ;  /* 0x8000000006117812 */ /* 0x000fc800078ec0ff */
[----:B------:R-:W-:-:S03]  /*12a0*/  LOP3.LUT R13, R17, R13, RZ, 0xfc, !PT ;  /* 0x0000000d110d7212 */ /* 0x000fc600078efcff */
[----:B------:R-:W-:Y:S05]  /*12b0*/  @!P0 BRA `(.L_x_22) ;  /* 0x00000000006c8947 */ /* 0x000fea0003800000 */
[----:B------:R-:W-:Y:S01]  /*12c0*/  IMAD.MOV R7, RZ, RZ, -R22 ;  /* 0x000000ffff077224 */ /* 0x000fe200078e0a16 */
[----:B------:R-:W-:Y:S01]  /*12d0*/  DMUL.RP R12, R20, R12 ;  /* 0x0000000c140c7228 */ /* 0x000fe20000008000 */
[----:B------:R-:W-:-:S06]  /*12e0*/  IMAD.MOV.U32 R6, RZ, RZ, RZ ;  /* 0x000000ffff067224 */ /* 0x000fcc00078e00ff */
[----:B------:R-:W-:-:S03]  /*12f0*/  DFMA R6, R18, -R6, R20 ;  /* 0x800000061206722b */ /* 0x000fc60000000014 */
[----:B------:R-:W-:-:S03]  /*1300*/  LOP3.LUT R17, R13, R17, RZ, 0x3c, !PT ;  /* 0x000000110d117212 */ /* 0x000fc600078e3cff */
[----:B------:R-:W-:-:S04]  /*1310*/  IADD3 R6, PT, PT, -R22, -0x43300000, RZ ;  /* 0xbcd0000016067810 */ /* 0x000fc80007ffe1ff */
[----:B------:R-:W-:-:S04]  /*1320*/  FSETP.NEU.AND P0, PT, |R7|, R6, PT ;  /* 0x000000060700720b */ /* 0x000fc80003f0d200 */
[----:B------:R-:W-:Y:S02]  /*1330*/  FSEL R18, R12, R18, !P0 ;  /* 0x000000120c127208 */ /* 0x000fe40004000000 */
[----:B------:R-:W-:Y:S01]  /*1340*/  FSEL R19, R17, R19, !P0 ;  /* 0x0000001311137208 */ /* 0x000fe20004000000 */
[----:B------:R-:W-:Y:S06]  /*1350*/  BRA `(.L_x_22) ;  /* 0x0000000000447947 */ /* 0x000fec0003800000 */
.L_x_21:
[----:B------:R-:W-:-:S14]  /*1360*/  DSETP.NAN.AND P0, PT, R12, R12, PT ;  /* 0x0000000c0c00722a */ /* 0x000fdc0003f08000 */
[----:B------:R-:W-:Y:S05]  /*1370*/  @P0 BRA `(.L_x_23) ;  /* 0x0000000000340947 */ /* 0x000fea0003800000 */
[----:B------:R-:W-:Y:S01]  /*1380*/  ISETP.NE.AND P0, PT, R26, R27, PT ;  /* 0x0000001b1a00720c */ /* 0x000fe20003f05270 */
[----:B------:R-:W-:Y:S02]  /*1390*/  IMAD.MOV.U32 R18, RZ, RZ, 0x0 ;  /* 0x00000000ff127424 */ /* 0x000fe400078e00ff */
[----:B------:R-:W-:-:S10]  /*13a0*/  IMAD.MOV.U32 R19, RZ, RZ, -0x80000 ;  /* 0xfff80000ff137424 */ /* 0x000fd400078e00ff */
[----:B------:R-:W-:Y:S05]  /*13b0*/  @!P0 BRA `(.L_x_22) ;  /* 0x00000000002c8947 */ /* 0x000fea0003800000 */
[----:B------:R-:W-:Y:S02]  /*13c0*/  ISETP.NE.AND P0, PT, R26, 0x7ff00000, PT ;  /* 0x7ff000001a00780c */ /* 0x000fe40003f05270 */
[----:B------:R-:W-:Y:S02]  /*13d0*/  LOP3.LUT R12, R13, 0x3fd99999, RZ, 0x3c, !PT ;  /* 0x3fd999990d0c7812 */ /* 0x000fe400078e3cff */
[----:B------:R-:W-:Y:S02]  /*13e0*/  ISETP.EQ.OR P0, PT, R27, RZ, !P0 ;  /* 0x000000ff1b00720c */ /* 0x000fe40004702670 */
[----:B------:R-:W-:-:S11]  /*13f0*/  LOP3.LUT R19, R12, 0x80000000, RZ, 0xc0, !PT ;  /* 0x800000000c137812 */ /* 0x000fd600078ec0ff */
[----:B------:R-:W-:Y:S01]  /*1400*/  @P0 LOP3.LUT R6, R19, 0x7ff00000, RZ, 0xfc, !PT ;  /* 0x7ff0000013060812 */ /* 0x000fe200078efcff */
[----:B------:R-:W-:Y:S02]  /*1410*/  @!P0 IMAD.MOV.U32 R18, RZ, RZ, RZ ;  /* 0x000000ffff128224 */ /* 0x000fe400078e00ff */
[----:B------:R-:W-:Y:S02]  /*1420*/  @P0 IMAD.MOV.U32 R18, RZ, RZ, RZ ;  /* 0x000000ffff120224 */ /* 0x000fe400078e00ff */
[----:B------:R-:W-:Y:S01]  /*1430*/  @P0 IMAD.MOV.U32 R19, RZ, RZ, R6 ;  /* 0x000000ffff130224 */ /* 0x000fe200078e0006 */
[----:B------:R-:W-:Y:S06]  /*1440*/  BRA `(.L_x_22) ;  /* 0x0000000000087947 */ /* 0x000fec0003800000 */
.L_x_23:
[----:B------:R-:W-:Y:S01]  /*1450*/  LOP3.LUT R19, R13, 0x80000, RZ, 0xfc, !PT ;  /* 0x000800000d137812 */ /* 0x000fe200078efcff */
[----:B------:R-:W-:-:S07]  /*1460*/  IMAD.MOV.U32 R18, RZ, RZ, R12 ;  /* 0x000000ffff127224 */ /* 0x000fce00078e000c */
.L_x_22:
[----:B------:R-:W-:Y:S05]  /*1470*/  BSYNC.RECONVERGENT B1 ;  /* 0x0000000000017941 */ /* 0x000fea0003800200 */
.L_x_20:
[----:B------:R-:W-:Y:S02]  /*1480*/  IMAD.MOV.U32 R6, RZ, RZ, R0 ;  /* 0x000000ffff067224 */ /* 0x000fe400078e0000 */
[----:B------:R-:W-:Y:S02]  /*1490*/  IMAD.MOV.U32 R7, RZ, RZ, 0x0 ;  /* 0x00000000ff077424 */ /* 0x000fe400078e00ff */
[----:B------:R-:W-:Y:S02]  /*14a0*/  IMAD.MOV.U32 R12, RZ, RZ, R18 ;  /* 0x000000ffff0c7224 */ /* 0x000fe400078e0012 */
[----:B------:R-:W-:Y:S01]  /*14b0*/  IMAD.MOV.U32 R13, RZ, RZ, R19 ;  /* 0x000000ffff0d7224 */ /* 0x000fe200078e0013 */
[----:B------:R-:W-:Y:S06]  /*14c0*/  RET.REL.NODEC R6 `(_Z10initialize4Griddddddi) ;  /* 0xffffffe806cc7950 */ /* 0x000fec0003c3ffff */
        .type           $_Z10initialize4Griddddddi$__internal_accurate_pow,@function
        .size           $_Z10initialize4Griddddddi$__internal_accurate_pow,(.L_x_380 - $_Z10initialize4Griddddddi$__internal_accurate_pow)
$_Z10initialize4Griddddddi$__internal_accurate_pow:
[----:B------:R-:W-:Y:S01]  /*14d0*/  ISETP.GT.U32.AND P0, PT, R37, 0xfffff, PT ;  /* 0x000fffff2500780c */ /* 0x000fe20003f04070 */
[----:B------:R-:W-:Y:S01]  /*14e0*/  IMAD.MOV.U32 R14, RZ, RZ, R37 ;  /* 0x000000ffff0e7224 */ /* 0x000fe200078e0025 */
[----:B------:R-:W-:Y:S01]  /*14f0*/  UMOV UR6, 0x7d2cafe2 ;  /* 0x7d2cafe200067882 */ /* 0x000fe20000000000 */
[----:B------:R-:W-:Y:S01]  /*1500*/  IMAD.MOV.U32 R18, RZ, RZ, R36 ;  /* 0x000000ffff127224 */ /* 0x000fe200078e0024 */
[----:B------:R-:W-:Y:S01]  /*1510*/  UMOV UR7, 0x3eb0f5ff ;  /* 0x3eb0f5ff00077882 */ /* 0x000fe20000000000 */
[----:B------:R-:W-:Y:S01]  /*1520*/  IMAD.MOV.U32 R16, RZ, RZ, 0x41ad3b5a ;  /* 0x41ad3b5aff107424 */ /* 0x000fe200078e00ff */
[----:B------:R-:W-:Y:S01]  /*1530*/  UMOV UR8, 0x3b39803f ;  /* 0x3b39803f00087882 */ /* 0x000fe20000000000 */
[----:B------:R-:W-:Y:S01]  /*1540*/  IMAD.MOV.U32 R17, RZ, RZ, 0x3ed0f5d2 ;  /* 0x3ed0f5d2ff117424 */ /* 0x000fe200078e00ff */
[----:B------:R-:W-:Y:S01]  /*1550*/  UMOV UR9, 0x3c7abc9e ;  /* 0x3c7abc9e00097882 */ /* 0x000fe20000000000 */
[----:B------:R-:W-:-:S04]  /*1560*/  IMAD.U32 R34, RZ, RZ, UR4 ;  /* 0x00000004ff227e24 */ /* 0x000fc8000f8e00ff */
[----:B------:R-:W-:Y:S01]  /*1570*/  @!P0 DMUL R12, R36, 1.80143985094819840000e+16 ;  /* 0x43500000240c8828 */ /* 0x000fe20000000000 */
[----:B------:R-:W-:-:S09]  /*1580*/  SHF.R.U32.HI R37, RZ, 0x14, R37 ;  /* 0x00000014ff257819 */ /* 0x000fd20000011625 */
[----:B------:R-:W-:Y:S01]  /*1590*/  @!P0 IMAD.MOV.U32 R14, RZ, RZ, R13 ;  /* 0x000000ffff0e8224 */ /* 0x000fe200078e000d */
[----:B------:R-:W-:Y:S01]  /*15a0*/  @!P0 LEA.HI R37, R13, 0xffffffca, RZ, 0xc ;  /* 0xffffffca0d258811 */ /* 0x000fe200078f60ff */
[----:B------:R-:W-:Y:S02]  /*15b0*/  @!P0 IMAD.MOV.U32 R18, RZ, RZ, R12 ;  /* 0x000000ffff128224 */ /* 0x000fe400078e000c */
[----:B------:R-:W-:Y:S01]  /*15c0*/  IMAD.MOV.U32 R13, RZ, RZ, 0x43300000 ;  /* 0x43300000ff0d7424 */ /* 0x000fe200078e00ff */
[----:B------:R-:W-:Y:S01]  /*15d0*/  LOP3.LUT R14, R14, 0x800fffff, RZ, 0xc0, !PT ;  /* 0x800fffff0e0e7812 */ /* 0x000fe200078ec0ff */
[----:B------:R-:W-:-:S03]  /*15e0*/  VIADD R12, R37, 0xfffffc01 ;  /* 0xfffffc01250c7836 */ /* 0x000fc60000000000 */
[----:B------:R-:W-:Y:S01]  /*15f0*/  LOP3.LUT R19, R14, 0x3ff00000, RZ, 0xfc, !PT ;  /* 0x3ff000000e137812 */ /* 0x000fe200078efcff */
[----:B------:R-:W-:-:S03]  /*1600*/  IMAD.MOV.U32 R14, RZ, RZ, RZ ;  /* 0x000000ffff0e7224 */ /* 0x000fc600078e00ff */
[----:B------:R-:W-:-:S13]  /*1610*/  ISETP.GE.U32.AND P1, PT, R19, 0x3ff6a09f, PT ;  /* 0x3ff6a09f1300780c */ /* 0x000fda0003f26070 */
[----:B------:R-:W-:Y:S02]  /*1620*/  @P1 VIADD R15, R19, 0xfff00000 ;  /* 0xfff00000130f1836 */ /* 0x000fe40000000000 */
[----:B------:R-:W-:Y:S02]  /*1630*/  @P1 VIADD R12, R37, 0xfffffc02 ;  /* 0xfffffc02250c1836 */ /* 0x000fe40000000000 */
[----:B------:R-:W-:-:S03]  /*1640*/  @P1 IMAD.MOV.U32 R19, RZ, RZ, R15 ;  /* 0x000000ffff131224 */ /* 0x000fc600078e000f */
[----:B------:R-:W-:-:S03]  /*1650*/  LOP3.LUT R12, R12, 0x80000000, RZ, 0x3c, !PT ;  /* 0x800000000c0c7812 */ /* 0x000fc600078e3cff */
[C---:B------:R-:W-:Y:S02]  /*1660*/  DADD R20, R18.reuse, 1 ;  /* 0x3ff0000012147429 */ /* 0x040fe40000000000 */
[----:B------:R-:W-:-:S04]  /*1670*/  DADD R18, R18, -1 ;  /* 0xbff0000012127429 */ /* 0x000fc80000000000 */
[----:B------:R-:W0:Y:S02]  /*1680*/  MUFU.RCP64H R15, R21 ;  /* 0x00000015000f7308 */ /* 0x000e240000001800 */
[----:B0-----:R-:W-:-:S08]  /*1690*/  DFMA R28, -R20, R14, 1 ;  /* 0x3ff00000141c742b */ /* 0x001fd0000000010e */
[----:B------:R-:W-:-:S08]  /*16a0*/  DFMA R28, R28, R28, R28 ;  /* 0x0000001c1c1c722b */ /* 0x000fd0000000001c */
[----:B------:R-:W-:-:S08]  /*16b0*/  DFMA R28, R14, R28, R14 ;  /* 0x0000001c0e1c722b */ /* 0x000fd0000000000e */
[----:B------:R-:W-:-:S08]  /*16c0*/  DMUL R14, R18, R28 ;  /* 0x0000001c120e7228 */ /* 0x000fd00000000000 */
[----:B------:R-:W-:-:S08]  /*16d0*/  DFMA R14, R18, R28, R14 ;  /* 0x0000001c120e722b */ /* 0x000fd0000000000e */
[----:B------:R-:W-:Y:S02]  /*16e0*/  DMUL R26, R14, R14 ;  /* 0x0000000e0e1a7228 */ /* 0x000fe40000000000 */
[----:B------:R-:W-:-:S06]  /*16f0*/  DADD R20, R18, -R14 ;  /* 0x0000000012147229 */ /* 0x000fcc000000080e */
[----:B------:R-:W-:Y:S01]  /*1700*/  DFMA R16, R26, UR6, R16 ;  /* 0x000000061a107c2b */ /* 0x000fe20008000010 */
[----:B------:R-:W-:Y:S01]  /*1710*/  UMOV UR6, 0x75488a3f ;  /* 0x75488a3f00067882 */ /* 0x000fe20000000000 */
[----:B------:R-:W-:Y:S01]  /*1720*/  UMOV UR7, 0x3ef3b20a ;  /* 0x3ef3b20a00077882 */ /* 0x000fe20000000000 */
[----:B------:R-:W-:-:S05]  /*1730*/  DADD R20, R20, R20 ;  /* 0x0000000014147229 */ /* 0x000fca0000000014 */
[----:B------:R-:W-:Y:S01]  /*1740*/  DFMA R24, R26, R16, UR6 ;  /* 0x000000061a187e2b */ /* 0x000fe20008000010 */
[----:B------:R-:W-:Y:S01]  /*1750*/  UMOV UR6, 0xe4faecd5 ;  /* 0xe4faecd500067882 */ /* 0x000fe20000000000 */
[----:B------:R-:W-:Y:S01]  /*1760*/  UMOV UR7, 0x3f1745cd ;  /* 0x3f1745cd00077882 */ /* 0x000fe20000000000 */
[-C--:B------:R-:W-:Y:S02]  /*1770*/  DFMA R20, R18, -R14.reuse, R20 ;  /* 0x8000000e1214722b */ /* 0x080fe40000000014 */
[----:B------:R-:W-:-:S03]  /*1780*/  DMUL R18, R14, R14 ;  /* 0x0000000e0e127228 */ /* 0x000fc60000000000 */
[----:B------:R-:W-:Y:S01]  /*1790*/  DFMA R24, R26, R24, UR6 ;  /* 0x000000061a187e2b */ /* 0x000fe20008000018 */
[----:B------:R-:W-:Y:S01]  /*17a0*/  UMOV UR6, 0x258a578b ;  /* 0x258a578b00067882 */ /* 0x000fe20000000000 */
[----:B------:R-:W-:Y:S01]  /*17b0*/  UMOV UR7, 0x3f3c71c7 ;  /* 0x3f3c71c700077882 */ /* 0x000fe20000000000 */
[----:B------:R-:W-:-:S05]  /*17c0*/  DMUL R20, R28, R20 ;  /* 0x000000141c147228 */ /* 0x000fca0000000000 */
[----:B------:R-:W-:Y:S01]  /*17d0*/  DFMA R24, R26, R24, UR6 ;  /* 0x000000061a187e2b */ /* 0x000fe20008000018 */
[----:B------:R-:W-:Y:S01]  /*17e0*/  UMOV UR6, 0x9242b910 ;  /* 0x9242b91000067882 */ /* 0x000fe20000000000 */
[----:B------:R-:W-:-:S03]  /*17f0*/  UMOV UR7, 0x3f624924 ;  /* 0x3f62492400077882 */ /* 0x000fc60000000000 */
[----:B------:R-:W-:Y:S02]  /*1800*/  VIADD R31, R21, 0x100000 ;  /* 0x00100000151f7836 */ /* 0x000fe40000000000 */
[----:B------:R-:W-:Y:S01]  /*1810*/  IMAD.MOV.U32 R30, RZ, RZ, R20 ;  /* 0x000000ffff1e7224 */ /* 0x000fe200078e0014 */
[----:B------:R-:W-:Y:S01]  /*1820*/  DFMA R24, R26, R24, UR6 ;  /* 0x000000061a187e2b */ /* 0x000fe20008000018 */
[----:B------:R-:W-:Y:S01]  /*1830*/  UMOV UR6, 0x99999dfb ;  /* 0x99999dfb00067882 */ /* 0x000fe20000000000 */
[----:B------:R-:W-:-:S06]  /*1840*/  UMOV UR7, 0x3f899999 ;  /* 0x3f89999900077882 */ /* 0x000fcc0000000000 */
[----:B------:R-:W-:Y:S01]  /*1850*/  DFMA R24, R26, R24, UR6 ;  /* 0x000000061a187e2b */ /* 0x000fe20008000018 */
[----:B------:R-:W-:Y:S01]  /*1860*/  UMOV UR6, 0x55555555 ;  /* 0x5555555500067882 */ /* 0x000fe20000000000 */
[----:B------:R-:W-:-:S06]  /*1870*/  UMOV UR7, 0x3fb55555 ;  /* 0x3fb5555500077882 */ /* 0x000fcc0000000000 */
[----:B------:R-:W-:-:S08]  /*1880*/  DFMA R16, R26, R24, UR6 ;  /* 0x000000061a107e2b */ /* 0x000fd00008000018 */
[----:B------:R-:W-:Y:S01]  /*1890*/  DADD R22, -R16, UR6 ;  /* 0x0000000610167e29 */ /* 0x000fe20008000100 */
[----:B------:R-:W-:Y:S01]  /*18a0*/  UMOV UR6, 0xb9e7b0 ;  /* 0x00b9e7b000067882 */ /* 0x000fe20000000000 */
[----:B------:R-:W-:-:S06]  /*18b0*/  UMOV UR7, 0x3c46a4cb ;  /* 0x3c46a4cb00077882 */ /* 0x000fcc0000000000 */
[----:B------:R-:W-:Y:S02]  /*18c0*/  DFMA R26, R26, R24, R22 ;  /* 0x000000181a1a722b */ /* 0x000fe40000000016 */
[C---:B------:R-:W-:Y:S02]  /*18d0*/  DMUL R22, R14.reuse, R18 ;  /* 0x000000120e167228 */ /* 0x040fe40000000000 */
[----:B------:R-:W-:-:S04]  /*18e0*/  DFMA R24, R14, R14, -R18 ;  /* 0x0000000e0e18722b */ /* 0x000fc80000000812 */
[----:B------:R-:W-:Y:S01]  /*18f0*/  DADD R26, R26, -UR6 ;  /* 0x800000061a1a7e29 */ /* 0x000fe20008000000 */
[----:B------:R-:W-:Y:S01]  /*1900*/  UMOV UR6, 0x80000000 ;  /* 0x8000000000067882 */ /* 0x000fe20000000000 */
[C---:B------:R-:W-:Y:S01]  /*1910*/  DFMA R28, R14.reuse, R18, -R22 ;  /* 0x000000120e1c722b */ /* 0x040fe20000000816 */
[----:B------:R-:W-:Y:S01]  /*1920*/  UMOV UR7, 0x43300000 ;  /* 0x4330000000077882 */ /* 0x000fe20000000000 */
[----:B------:R-:W-:Y:S02]  /*1930*/  DFMA R24, R14, R30, R24 ;  /* 0x0000001e0e18722b */ /* 0x000fe40000000018 */
[----:B------:R-:W-:Y:S01]  /*1940*/  DADD R12, R12, -UR6 ;  /* 0x800000060c0c7e29 */ /* 0x000fe20008000000 */
[----:B------:R-:W-:Y:S01]  /*1950*/  UMOV UR6, 0xfefa39ef ;  /* 0xfefa39ef00067882 */ /* 0x000fe20000000000 */
[----:B------:R-:W-:Y:S02]  /*1960*/  UMOV UR7, 0x3fe62e42 ;  /* 0x3fe62e4200077882 */ /* 0x000fe40000000000 */
[----:B------:R-:W-:-:S02]  /*1970*/  DFMA R28, R20, R18, R28 ;  /* 0x00000012141c722b */ /* 0x000fc4000000001c */
[----:B------:R-:W-:-:S06]  /*1980*/  DADD R18, R16, R26 ;  /* 0x0000000010127229 */ /* 0x000fcc000000001a */
[----:B------:R-:W-:Y:S02]  /*1990*/  DFMA R28, R14, R24, R28 ;  /* 0x000000180e1c722b */ /* 0x000fe4000000001c */
[----:B------:R-:W-:Y:S02]  /*19a0*/  DMUL R24, R18, R22 ;  /* 0x0000001612187228 */ /* 0x000fe40000000000 */
[----:B------:R-:W-:-:S06]  /*19b0*/  DADD R30, R16, -R18 ;  /* 0x00000000101e7229 */ /* 0x000fcc0000000812 */
[----:B------:R-:W-:Y:S02]  /*19c0*/  DFMA R16, R18, R22, -R24 ;  /* 0x000000161210722b */ /* 0x000fe40000000818 */
[----:B------:R-:W-:-:S06]  /*19d0*/  DADD R30, R26, R30 ;  /* 0x000000001a1e7229 */ /* 0x000fcc000000001e */
[----:B------:R-:W-:-:S08]  /*19e0*/  DFMA R16, R18, R28, R16 ;  /* 0x0000001c1210722b */ /* 0x000fd00000000010 */
[----:B------:R-:W-:-:S08]  /*19f0*/  DFMA R22, R30, R22, R16 ;  /* 0x000000161e16722b */ /* 0x000fd00000000010 */
[----:B------:R-:W-:-:S08]  /*1a00*/  DADD R18, R24, R22 ;  /* 0x0000000018127229 */ /* 0x000fd00000000016 */
[--C-:B------:R-:W-:Y:S02]  /*1a10*/  DADD R16, R14, R18.reuse ;  /* 0x000000000e107229 */ /* 0x100fe40000000012 */
[----:B------:R-:W-:-:S06]  /*1a20*/  DADD R24, R24, -R18 ;  /* 0x0000000018187229 */ /* 0x000fcc0000000812 */
[----:B------:R-:W-:Y:S02]  /*1a30*/  DADD R14, R14, -R16 ;  /* 0x000000000e0e7229 */ /* 0x000fe40000000810 */
[----:B------:R-:W-:-:S06]  /*1a40*/  DADD R24, R22, R24 ;  /* 0x0000000016187229 */ /* 0x000fcc0000000018 */
[----:B------:R-:W-:-:S08]  /*1a50*/  DADD R14, R18, R14 ;  /* 0x00000000120e7229 */ /* 0x000fd0000000000e */
[----:B------:R-:W-:-:S08]  /*1a60*/  DADD R14, R24, R14 ;  /* 0x00000000180e7229 */ /* 0x000fd0000000000e */
[----:B------:R-:W-:-:S08]  /*1a70*/  DADD R20, R20, R14 ;  /* 0x0000000014147229 */ /* 0x000fd0000000000e */
[----:B------:R-:W-:-:S08]  /*1a80*/  DADD R14, R16, R20 ;  /* 0x00000000100e7229 */ /* 0x000fd00000000014 */
[--C-:B------:R-:W-:Y:S02]  /*1a90*/  DFMA R18, R12, UR6, R14.reuse ;  /* 0x000000060c127c2b */ /* 0x100fe4000800000e */
[----:B------:R-:W-:-:S06]  /*1aa0*/  DADD R22, R16, -R14 ;  /* 0x0000000010167229 */ /* 0x000fcc000000080e */
[----:B------:R-:W-:Y:S02]  /*1ab0*/  DFMA R16, R12, -UR6, R18 ;  /* 0x800000060c107c2b */ /* 0x000fe40008000012 */
[----:B------:R-:W-:-:S06]  /*1ac0*/  DADD R22, R20, R22 ;  /* 0x0000000014167229 */ /* 0x000fcc0000000016 */
[----:B------:R-:W-:Y:S01]  /*1ad0*/  DADD R16, -R14, R16 ;  /* 0x000000000e107229 */ /* 0x000fe20000000110 */
[----:B------:R-:W-:-:S05]  /*1ae0*/  IMAD.SHL.U32 R14, R35, 0x2, RZ ;  /* 0x00000002230e7824 */ /* 0x000fca00078e00ff */
[----:B------:R-:W-:Y:S02]  /*1af0*/  ISETP.GT.U32.AND P0, PT, R14, -0x2000001, PT ;  /* 0xfdffffff0e00780c */ /* 0x000fe40003f04070 */
[----:B------:R-:W-:-:S08]  /*1b00*/  DADD R16, R22, -R16 ;  /* 0x0000000016107229 */ /* 0x000fd00000000810 */
[----:B------:R-:W-:Y:S01]  /*1b10*/  DFMA R12, R12, UR8, R16 ;  /* 0x000000080c0c7c2b */ /* 0x000fe20008000010 */
[----:B------:R-:W-:-:S04]  /*1b20*/  LOP3.LUT R17, R35, 0xff0fffff, RZ, 0xc0, !PT ;  /* 0xff0fffff23117812 */ /* 0x000fc800078ec0ff */
[----:B------:R-:W-:-:S03]  /*1b30*/  SEL R35, R17, R35, P0 ;  /* 0x0000002311237207 */ /* 0x000fc60000000000 */
[----:B------:R-:W-:-:S08]  /*1b40*/  DADD R14, R18, R12 ;  /* 0x00000000120e7229 */ /* 0x000fd0000000000c */
[----:B------:R-:W-:Y:S02]  /*1b50*/  DADD R18, R18, -R14 ;  /* 0x0000000012127229 */ /* 0x000fe4000000080e */
[----:B------:R-:W-:-:S06]  /*1b60*/  DMUL R22, R14, R34 ;  /* 0x000000220e167228 */ /* 0x000fcc0000000000 */
[----:B------:R-:W-:Y:S02]  /*1b70*/  DADD R16, R12, R18 ;  /* 0x000000000c107229 */ /* 0x000fe40000000012 */
[----:B------:R-:W-:Y:S01]  /*1b80*/  DFMA R14, R14, R34, -R22 ;  /* 0x000000220e0e722b */ /* 0x000fe20000000816 */
[----:B------:R-:W-:Y:S02]  /*1b90*/  IMAD.MOV.U32 R12, RZ, RZ, 0x652b82fe ;  /* 0x652b82feff0c7424 */ /* 0x000fe400078e00ff */
[----:B------:R-:W-:-:S05]  /*1ba0*/  IMAD.MOV.U32 R13, RZ, RZ, 0x3ff71547 ;  /* 0x3ff71547ff0d7424 */ /* 0x000fca00078e00ff */
[----:B------:R-:W-:-:S08]  /*1bb0*/  DFMA R16, R16, R34, R14 ;  /* 0x000000221010722b */ /* 0x000fd0000000000e */
[----:B------:R-:W-:-:S08]  /*1bc0*/  DADD R14, R22, R16 ;  /* 0x00000000160e7229 */ /* 0x000fd00000000010 */
[----:B------:R-:W-:Y:S02]  /*1bd0*/  DFMA R12, R14, R12, 6.75539944105574400000e+15 ;  /* 0x433800000e0c742b */ /* 0x000fe4000000000c */
[----:B------:R-:W-:-:S06]  /*1be0*/  FSETP.GEU.AND P0, PT, |R15|, 4.1917929649353027344, PT ;  /* 0x4086232b0f00780b */ /* 0x000fcc0003f0e200 */
[----:B------:R-:W-:-:S08]  /*1bf0*/  DADD R20, R12, -6.75539944105574400000e+15 ;  /* 0xc33800000c147429 */ /* 0x000fd00000000000 */
[----:B------:R-:W-:Y:S01]  /*1c00*/  DFMA R18, R20, -UR6, R14 ;  /* 0x8000000614127c2b */ /* 0x000fe2000800000e */
[----:B------:R-:W-:Y:S01]  /*1c10*/  UMOV UR6, 0x3b39803f ;  /* 0x3b39803f00067882 */ /* 0x000fe20000000000 */
[----:B------:R-:W-:-:S06]  /*1c20*/  UMOV UR7, 0x3c7abc9e ;  /* 0x3c7abc9e00077882 */ /* 0x000fcc0000000000 */
[----:B------:R-:W-:Y:S01]  /*1c30*/  DFMA R18, R20, -UR6, R18 ;  /* 0x8000000614127c2b */ /* 0x000fe20008000012 */
[----:B------:R-:W-:Y:S01]  /*1c40*/  UMOV UR6, 0x69ce2bdf ;  /* 0x69ce2bdf00067882 */ /* 0x000fe20000000000 */
[----:B------:R-:W-:Y:S01]  /*1c50*/  IMAD.MOV.U32 R20, RZ, RZ, -0x35dec16 ;  /* 0xfca213eaff147424 */ /* 0x000fe200078e00ff */
[----:B------:R-:W-:Y:S01]  /*1c60*/  UMOV UR7, 0x3e5ade15 ;  /* 0x3e5ade1500077882 */ /* 0x000fe20000000000 */
[----:B------:R-:W-:-:S06]  /*1c70*/  IMAD.MOV.U32 R21, RZ, RZ, 0x3e928af3 ;  /* 0x3e928af3ff157424 */ /* 0x000fcc00078e00ff */
[----:B------:R-:W-:Y:S01]  /*1c80*/  DFMA R20, R18, UR6, R20 ;  /* 0x0000000612147c2b */ /* 0x000fe20008000014 */
[----:B------:R-:W-:Y:S01]  /*1c90*/  UMOV UR6, 0x62401315 ;  /* 0x6240131500067882 */ /* 0x000fe20000000000 */
[----:B------:R-:W-:-:S06]  /*1ca0*/  UMOV UR7, 0x3ec71dee ;  /* 0x3ec71dee00077882 */ /* 0x000fcc0000000000 */
[----:B------:R-:W-:Y:S01]  /*1cb0*/  DFMA R20, R18, R20, UR6 ;  /* 0x0000000612147e2b */ /* 0x000fe20008000014 */
        /* <DEDUP_REMOVED lines=20> */
[----:B------:R-:W-:-:S08]  /*1e00*/  DFMA R20, R18, R20, UR6 ;  /* 0x0000000612147e2b */ /* 0x000fd00008000014 */
[----:B------:R-:W-:-:S08]  /*1e10*/  DFMA R20, R18, R20, 1 ;  /* 0x3ff000001214742b */ /* 0x000fd00000000014 */
[----:B------:R-:W-:Y:S02]  /*1e20*/  DFMA R20, R18, R20, 1 ;  /* 0x3ff000001214742b */ /* 0x000fe40000000014 */
[----:B------:R-:W-:-:S08]  /*1e30*/  DADD R18, R22, -R14 ;  /* 0x0000000016127229 */ /* 0x000fd0000000080e */
[----:B------:R-:W-:Y:S01]  /*1e40*/  DADD R18, R16, R18 ;  /* 0x0000000010127229 */ /* 0x000fe20000000012 */
[----:B------:R-:W-:Y:S02]  /*1e50*/  IMAD R17, R12, 0x100000, R21 ;  /* 0x001000000c117824 */ /* 0x000fe400078e0215 */
[----:B------:R-:W-:Y:S01]  /*1e60*/  IMAD.MOV.U32 R16, RZ, RZ, R20 ;  /* 0x000000ffff107224 */ /* 0x000fe200078e0014 */
[----:B------:R-:W-:Y:S07]  /*1e70*/  @!P0 BRA `(.L_x_24) ;  /* 0x0000000000308947 */ /* 0x000fee0003800000 */
[----:B------:R-:W-:Y:S01]  /*1e80*/  FSETP.GEU.AND P1, PT, |R15|, 4.2275390625, PT ;  /* 0x408748000f00780b */ /* 0x000fe20003f2e200 */
[C---:B------:R-:W-:Y:S02]  /*1e90*/  DADD R16, R14.reuse, +INF ;  /* 0x7ff000000e107429 */ /* 0x040fe40000000000 */
[----:B------:R-:W-:-:S08]  /*1ea0*/  DSETP.GEU.AND P0, PT, R14, RZ, PT ;  /* 0x000000ff0e00722a */ /* 0x000fd00003f0e000 */
[----:B------:R-:W-:Y:S02]  /*1eb0*/  FSEL R16, R16, RZ, P0 ;  /* 0x000000ff10107208 */ /* 0x000fe40000000000 */
[----:B------:R-:W-:Y:S02]  /*1ec0*/  @!P1 LEA.HI R13, R12, R12, RZ, 0x1 ;  /* 0x0000000c0c0d9211 */ /* 0x000fe400078f08ff */
[----:B------:R-:W-:Y:S02]  /*1ed0*/  FSEL R17, R17, RZ, P0 ;  /* 0x000000ff11117208 */ /* 0x000fe40000000000 */
[----:B------:R-:W-:-:S05]  /*1ee0*/  @!P1 SHF.R.S32.HI R13, RZ, 0x1, R13 ;  /* 0x00000001ff0d9819 */ /* 0x000fca000001140d */
[----:B------:R-:W-:Y:S02]  /*1ef0*/  @!P1 IMAD.IADD R12, R12, 0x1, -R13 ;  /* 0x000000010c0c9824 */ /* 0x000fe400078e0a0d */
[----:B------:R-:W-:-:S03]  /*1f00*/  @!P1 IMAD R21, R13, 0x100000, R21 ;  /* 0x001000000d159824 */ /* 0x000fc600078e0215 */
[----:B------:R-:W-:Y:S01]  /*1f10*/  @!P1 LEA R13, R12, 0x3ff00000, 0x14 ;  /* 0x3ff000000c0d9811 */ /* 0x000fe200078ea0ff */
[----:B------:R-:W-:-:S06]  /*1f20*/  @!P1 IMAD.MOV.U32 R12, RZ, RZ, RZ ;  /* 0x000000ffff0c9224 */ /* 0x000fcc00078e00ff */
[----:B------:R-:W-:-:S11]  /*1f30*/  @!P1 DMUL R16, R20, R12 ;  /* 0x0000000c14109228 */ /* 0x000fd60000000000 */
.L_x_24:
[----:B------:R-:W-:Y:S01]  /*1f40*/  DFMA R18, R18, R16, R16 ;  /* 0x000000101212722b */ /* 0x000fe20000000010 */
[----:B------:R-:W-:Y:S01]  /*1f50*/  IMAD.MOV.U32 R12, RZ, RZ, R0 ;  /* 0x000000ffff0c7224 */ /* 0x000fe200078e0000 */
[----:B------:R-:W-:Y:S01]  /*1f60*/  DSETP.NEU.AND P0, PT, |R16|, +INF , PT ;  /* 0x7ff000001000742a */ /* 0x000fe20003f0d200 */
[----:B------:R-:W-:-:S07]  /*1f70*/  IMAD.MOV.U32 R13, RZ, RZ, 0x0 ;  /* 0x00000000ff0d7424 */ /* 0x000fce00078e00ff */
[----:B------:R-:W-:Y:S02]  /*1f80*/  FSEL R14, R16, R18, !P0 ;  /* 0x00000012100e7208 */ /* 0x000fe40004000000 */
[----:B------:R-:W-:Y:S01]  /*1f90*/  FSEL R15, R17, R19, !P0 ;  /* 0x00000013110f7208 */ /* 0x000fe20004000000 */
[----:B------:R-:W-:Y:S06]  /*1fa0*/  RET.REL.NODEC R12 `(_Z10initialize4Griddddddi) ;  /* 0xffffffe00c147950 */ /* 0x000fec0003c3ffff */
.L_x_25:
[----:B------:R-:W-:-:S00]  /*1fb0*/  BRA `(.L_x_25) ;  /* 0xfffffffc00fc7947 */ /* 0x000fc0000383ffff */
[----:B------:R-:W-:-:S00]  /*1fc0*/  NOP ;  /* 0x0000000000007918 */ /* 0x000fc00000000000 */
        /* <DEDUP_REMOVED lines=11> */
.L_x_380:


//--------------------- .text._Z13SLIC_Update_Y4GridS_dd --------------------------
	.section	.text._Z13SLIC_Update_Y4GridS_dd,"ax",@progbits
	.align	128
        .global         _Z13SLIC_Update_Y4GridS_dd
        .type           _Z13SLIC_Update_Y4GridS_dd,@function
        .size           _Z13SLIC_Update_Y4GridS_dd,(.L_x_381 - _Z13SLIC_Update_Y4GridS_dd)
        .other          _Z13SLIC_Update_Y4GridS_dd,@"STO_CUDA_ENTRY STV_DEFAULT"
_Z13SLIC_Update_Y4GridS_dd:
.text._Z13SLIC_Update_Y4GridS_dd:
        /* <DEDUP_REMOVED lines=17> */
[----:B------:R-:W0:Y:S01]  /*0110*/  LDCU UR4, c[0x0][0x3b4] ;  /* 0x00007680ff0477ac */ /* 0x000e220008000800 */
[----:B------:R-:W1:Y:S01]  /*0120*/  LDC.64 R8, c[0x0][0x3b0] ;  /* 0x0000ec00ff087b82 */ /* 0x000e620000000a00 */
[----:B------:R-:W-:Y:S01]  /*0130*/  IMAD.MOV.U32 R2, RZ, RZ, 0x1 ;  /* 0x00000001ff027424 */ /* 0x000fe200078e00ff */
[----:B------:R-:W2:Y:S06]  /*0140*/  LDCU.64 UR8, c[0x0][0x358] ;  /* 0x00006b00ff0877ac */ /* 0x000eac0008000a00 */
[----:B------:R-:W3:Y:S08]  /*0150*/  LDC.64 R10, c[0x0][0x3b8] ;  /* 0x0000ee00ff0a7b82 */ /* 0x000ef00000000a00 */
[----:B------:R-:W4:Y:S01]  /*0160*/  LDC R6, c[0x0][0x3bc] ;  /* 0x0000ef00ff067b82 */ /* 0x000f220000000800 */
[----:B0-----:R-:W1:Y:S02]  /*0170*/  MUFU.RCP64H R3, UR4 ;  /* 0x0000000400037d08 */ /* 0x001e640008001800 */
[----:B-1----:R-:W-:Y:S01]  /*0180*/  DFMA R4, R2, -R8, 1 ;  /* 0x3ff000000204742b */ /* 0x002fe20000000808 */
[----:B----4-:R-:W-:-:S07]  /*0190*/  FSETP.GEU.AND P1, PT, |R6|, 6.5827683646048100446e-37, PT ;  /* 0x036000000600780b */ /* 0x010fce0003f2e200 */
[----:B------:R-:W-:-:S08]  /*01a0*/  DFMA R4, R4, R4, R4 ;  /* 0x000000040404722b */ /* 0x000fd00000000004 */
[----:B------:R-:W-:-:S08]  /*01b0*/  DFMA R4, R2, R4, R2 ;  /* 0x000000040204722b */ /* 0x000fd00000000002 */
[----:B------:R-:W-:-:S08]  /*01c0*/  DFMA R2, R4, -R8, 1 ;  /* 0x3ff000000402742b */ /* 0x000fd00000000808 */
[----:B------:R-:W-:-:S08]  /*01d0*/  DFMA R2, R4, R2, R4 ;  /* 0x000000020402722b */ /* 0x000fd00000000004 */
[----:B---3--:R-:W-:-:S08]  /*01e0*/  DMUL R4, R2, R10 ;  /* 0x0000000a02047228 */ /* 0x008fd00000000000 */
[----:B------:R-:W-:-:S08]  /*01f0*/  DFMA R8, R4, -R8, R10 ;  /* 0x800000080408722b */ /* 0x000fd0000000000a */
[----:B------:R-:W-:-:S10]  /*0200*/  DFMA R2, R2, R8, R4 ;  /* 0x000000080202722b */ /* 0x000fd40000000004 */
[----:B------:R-:W-:-:S05]  /*0210*/  FFMA R4, RZ, UR4, R3 ;  /* 0x00000004ff047c23 */ /* 0x000fca0008000003 */
[----:B------:R-:W-:-:S13]  /*0220*/  FSETP.GT.AND P0, PT, |R4|, 1.469367938527859385e-39, PT ;  /* 0x001000000400780b */ /* 0x000fda0003f04200 */
[----:B--2---:R-:W-:Y:S05]  /*0230*/  @P0 BRA P1, `(.L_x_26) ;  /* 0x0000000000100947 */ /* 0x004fea0000800000 */
[----:B------:R-:W-:-:S07]  /*0240*/  MOV R6, 0x260 ;  /* 0x0000026000067802 */ /* 0x000fce0000000f00 */
[----:B------:R-:W-:Y:S05]  /*0250*/  CALL.REL.NOINC `($__internal_1_$__cuda_sm20_div_rn_f64_full) ;  /* 0x0000000000e87944 */ /* 0x000fea0003c00000 */
[----:B------:R-:W-:Y:S02]  /*0260*/  IMAD.MOV.U32 R2, RZ, RZ, R12 ;  /* 0x000000ffff027224 */ /* 0x000fe400078e000c */
[----:B------:R-:W-:-:S07]  /*0270*/  IMAD.MOV.U32 R3, RZ, RZ, R13 ;  /* 0x000000ffff037224 */ /* 0x000fce00078e000d */
.L_x_26:
[----:B------:R-:W0:Y:S01]  /*0280*/  LDC.64 R12, c[0x0][0x3a0] ;  /* 0x0000e800ff0c7b82 */ /* 0x000e220000000a00 */
[----:B------:R-:W1:Y:S07]  /*0290*/  LDCU.64 UR6, c[0x0][0x388] ;  /* 0x00007100ff0677ac */ /* 0x000e6e0008000a00 */
[----:B------:R-:W2:Y:S08]  /*02a0*/  LDC.64 R10, c[0x0][0x398] ;  /* 0x0000e600ff0a7b82 */ /* 0x000eb00000000a00 */
[----:B------:R-:W3:Y:S01]  /*02b0*/  LDC.64 R4, c[0x0][0x380] ;  /* 0x0000e000ff047b82 */ /* 0x000ee20000000a00 */
[----:B-1----:R-:W-:Y:S01]  /*02c0*/  UIADD3 UR5, UPT, UPT, UR6, 0x4, URZ ;  /* 0x0000000406057890 */ /* 0x002fe2000fffe0ff */
[----:B0-----:R-:W-:-:S05]  /*02d0*/  IADD3 R12, PT, PT, R12, 0x4, RZ ;  /* 0x000000040c0c7810 */ /* 0x001fca0007ffe0ff */
[CC--:B------:R-:W-:Y:S02]  /*02e0*/  IMAD R9, R7.reuse, R12.reuse, -R12 ;  /* 0x0000000c07097224 */ /* 0x0c0fe400078e0a0c */
[----:B------:R-:W-:Y:S02]  /*02f0*/  IMAD R15, R7, R12, R0 ;  /* 0x0000000c070f7224 */ /* 0x000fe400078e0200 */
[----:B------:R-:W-:Y:S02]  /*0300*/  IMAD.IADD R9, R0, 0x1, R9 ;  /* 0x0000000100097824 */ /* 0x000fe400078e0209 */
[----:B--2---:R-:W-:-:S04]  /*0310*/  IMAD.WIDE R14, R15, 0x8, R10 ;  /* 0x000000080f0e7825 */ /* 0x004fc800078e020a */
[----:B------:R-:W-:Y:S01]  /*0320*/  IMAD.WIDE R10, R9, 0x8, R10 ;  /* 0x00000008090a7825 */ /* 0x000fe200078e020a */
[----:B------:R-:W2:Y:S03]  /*0330*/  LDG.E.64 R18, desc[UR8][R14.64] ;  /* 0x000000080e127981 */ /* 0x000ea6000c1e1b00 */
[----:B------:R-:W-:Y:S01]  /*0340*/  IMAD R9, R7, UR5, R0 ;  /* 0x0000000507097c24 */ /* 0x000fe2000f8e0200 */
[----:B------:R-:W2:Y:S03]  /*0350*/  LDG.E.64 R20, desc[UR8][R10.64] ;  /* 0x000000080a147981 */ /* 0x000ea6000c1e1b00 */
[----:B---3--:R-:W-:-:S05]  /*0360*/  IMAD.WIDE R8, R9, 0x8, R4 ;  /* 0x0000000809087825 */ /* 0x008fca00078e0204 */
[----:B------:R-:W3:Y:S01]  /*0370*/  LDG.E.64 R16, desc[UR8][R8.64] ;  /* 0x0000000808107981 */ /* 0x000ee2000c1e1b00 */
[----:B------:R-:W-:Y:S01]  /*0380*/  VIADD R13, R13, 0x4 ;  /* 0x000000040d0d7836 */ /* 0x000fe20000000000 */
[----:B------:R-:W-:-:S03]  /*0390*/  UIADD3 UR4, UPT, UPT, UR7, 0x4, URZ ;  /* 0x0000000407047890 */ /* 0x000fc6000fffe0ff */
[----:B------:R-:W-:Y:S01]  /*03a0*/  IMAD R13, R12, R13, RZ ;  /* 0x0000000d0c0d7224 */ /* 0x000fe200078e02ff */
[----:B--2---:R-:W-:-:S08]  /*03b0*/  DADD R18, R18, -R20 ;  /* 0x0000000012127229 */ /* 0x004fd00000000814 */
[----:B---3--:R-:W-:Y:S01]  /*03c0*/  DFMA R22, R18, -R2, R16 ;  /* 0x800000021216722b */ /* 0x008fe20000000010 */
[----:B------:R-:W-:Y:S02]  /*03d0*/  VIADD R17, R7, UR4 ;  /* 0x0000000407117c36 */ /* 0x000fe40008000000 */
[----:B------:R-:W-:-:S04]  /*03e0*/  IMAD.WIDE R6, R13, 0x8, R14 ;  /* 0x000000080d067825 */ /* 0x000fc800078e020e */
[----:B------:R-:W-:Y:S01]  /*03f0*/  IMAD.WIDE R14, R13, 0x8, R10 ;  /* 0x000000080d0e7825 */ /* 0x000fe200078e020a */
[----:B------:R0:W-:Y:S03]  /*0400*/  STG.E.64 desc[UR8][R8.64], R22 ;  /* 0x0000001608007986 */ /* 0x0001e6000c101b08 */
[----:B------:R-:W-:Y:S01]  /*0410*/  IMAD R11, R17, UR5, R0 ;  /* 0x00000005110b7c24 */ /* 0x000fe2000f8e0200 */
[----:B------:R-:W2:Y:S04]  /*0420*/  LDG.E.64 R20, desc[UR8][R6.64] ;  /* 0x0000000806147981 */ /* 0x000ea8000c1e1b00 */
[----:B------:R-:W2:Y:S01]  /*0430*/  LDG.E.64 R24, desc[UR8][R14.64] ;  /* 0x000000080e187981 */ /* 0x000ea2000c1e1b00 */
[----:B------:R-:W-:-:S05]  /*0440*/  IMAD.WIDE R10, R11, 0x8, R4 ;  /* 0x000000080b0a7825 */ /* 0x000fca00078e0204 */
[----:B------:R-:W3:Y:S01]  /*0450*/  LDG.E.64 R18, desc[UR8][R10.64] ;  /* 0x000000080a127981 */ /* 0x000ee2000c1e1b00 */
[----:B--2---:R-:W-:-:S08]  /*0460*/  DADD R20, R20, -R24 ;  /* 0x0000000014147229 */ /* 0x004fd00000000818 */
[----:B---3--:R-:W-:Y:S01]  /*0470*/  DFMA R24, R20, -R2, R18 ;  /* 0x800000021418722b */ /* 0x008fe20000000012 */
[----:B------:R-:W-:Y:S01]  /*0480*/  IADD3 R21, PT, PT, R17, UR4, RZ ;  /* 0x0000000411157c10 */ /* 0x000fe2000fffe0ff */
[----:B------:R-:W-:-:S04]  /*0490*/  IMAD.WIDE R16, R13, 0x8, R6 ;  /* 0x000000080d107825 */ /* 0x000fc800078e0206 */
[----:B------:R-:W-:Y:S01]  /*04a0*/  IMAD.WIDE R18, R13, 0x8, R14 ;  /* 0x000000080d127825 */ /* 0x000fe200078e020e */
[----:B------:R1:W-:Y:S03]  /*04b0*/  STG.E.64 desc[UR8][R10.64], R24 ;  /* 0x000000180a007986 */ /* 0x0003e6000c101b08 */
[----:B0-----:R-:W-:Y:S01]  /*04c0*/  IMAD R9, R21, UR5, R0 ;  /* 0x0000000515097c24 */ /* 0x001fe2000f8e0200 */
[----:B------:R-:W2:Y:S04]  /*04d0*/  LDG.E.64 R22, desc[UR8][R16.64] ;  /* 0x0000000810167981 */ /* 0x000ea8000c1e1b00 */
[----:B------:R-:W2:Y:S01]  /*04e0*/  LDG.E.64 R14, desc[UR8][R18.64] ;  /* 0x00000008120e7981 */ /* 0x000ea2000c1e1b00 */
[----:B------:R-:W-:-:S05]  /*04f0*/  IMAD.WIDE R6, R9, 0x8, R4 ;  /* 0x0000000809067825 */ /* 0x000fca00078e0204 */
[----:B------:R-:W3:Y:S01]  /*0500*/  LDG.E.64 R8, desc[UR8][R6.64] ;  /* 0x0000000806087981 */ /* 0x000ee2000c1e1b00 */
[----:B------:R-:W-:-:S04]  /*0510*/  VIADD R21, R21, UR4 ;  /* 0x0000000415157c36 */ /* 0x000fc80008000000 */
[----:B------:R-:W-:-:S04]  /*0520*/  IMAD R21, R21, UR5, R0 ;  /* 0x0000000515157c24 */ /* 0x000fc8000f8e0200 */
[----:B------:R-:W-:Y:S01]  /*0530*/  IMAD.WIDE R4, R21, 0x8, R4 ;  /* 0x0000000815047825 */ /* 0x000fe200078e0204 */
[----:B--2---:R-:W-:-:S08]  /*0540*/  DADD R14, R22, -R14 ;  /* 0x00000000160e7229 */ /* 0x004fd0000000080e */
[----:B---3--:R-:W-:Y:S01]  /*0550*/  DFMA R8, R14, -R2, R8 ;  /* 0x800000020e08722b */ /* 0x008fe20000000008 */
[----:B------:R-:W-:-:S04]  /*0560*/  IMAD.WIDE R14, R13, 0x8, R16 ;  /* 0x000000080d0e7825 */ /* 0x000fc800078e0210 */
[----:B------:R-:W-:Y:S02]  /*0570*/  IMAD.WIDE R12, R13, 0x8, R18 ;  /* 0x000000080d0c7825 */ /* 0x000fe400078e0212 */
[----:B------:R-:W-:Y:S04]  /*0580*/  STG.E.64 desc[UR8][R6.64], R8 ;  /* 0x0000000806007986 */ /* 0x000fe8000c101b08 */
[----:B------:R-:W2:Y:S04]  /*0590*/  LDG.E.64 R14, desc[UR8][R14.64] ;  /* 0x000000080e0e7981 */ /* 0x000ea8000c1e1b00 */
[----:B------:R-:W2:Y:S04]  /*05a0*/  LDG.E.64 R12, desc[UR8][R12.64] ;  /* 0x000000080c0c7981 */ /* 0x000ea8000c1e1b00 */
[----:B-1----:R-:W3:Y:S01]  /*05b0*/  LDG.E.64 R10, desc[UR8][R4.64] ;  /* 0x00000008040a7981 */ /* 0x002ee2000c1e1b00 */
[----:B--2---:R-:W-:-:S08]  /*05c0*/  DADD R16, R14, -R12 ;  /* 0x000000000e107229 */ /* 0x004fd0000000080c */
[----:B---3--:R-:W-:-:S07]  /*05d0*/  DFMA R10, R16, -R2, R10 ;  /* 0x80000002100a722b */ /* 0x008fce000000000a */
[----:B------:R-:W-:Y:S01]  /*05e0*/  STG.E.64 desc[UR8][R4.64], R10 ;  /* 0x0000000a04007986 */ /* 0x000fe2000c101b08 */
[----:B------:R-:W-:Y:S05]  /*05f0*/  EXIT ;  /* 0x000000000000794d */ /* 0x000fea0003800000 */
        .weak           $__internal_1_$__cuda_sm20_div_rn_f64_full
        .type           $__internal_1_$__cuda_sm20_div_rn_f64_full,@function
        .size           $__internal_1_$__cuda_sm20_div_rn_f64_full,(.L_x_381 - $__internal_1_$__cuda_sm20_div_rn_f64_full)
$__internal_1_$__cuda_sm20_div_rn_f64_full:
[----:B------:R-:W0:Y:S01]  /*0600*/  LDC.64 R10, c[0x0][0x3b0] ;  /* 0x0000ec00ff0a7b82 */ /* 0x000e220000000a00 */
[----:B------:R-:W-:Y:S01]  /*0610*/  IMAD.MOV.U32 R12, RZ, RZ, 0x1 ;  /* 0x00000001ff0c7424 */ /* 0x000fe200078e00ff */
[----:B------:R-:W-:-:S06]  /*0620*/  MOV R20, 0x1ca00000 ;  /* 0x1ca0000000147802 */ /* 0x000fcc0000000f00 */
[----:B------:R-:W1:Y:S01]  /*0630*/  LDC.64 R4, c[0x0][0x3b8] ;  /* 0x0000ee00ff047b82 */ /* 0x000e620000000a00 */
[C---:B0-----:R-:W-:Y:S02]  /*0640*/  FSETP.GEU.AND P0, PT, |R11|.reuse, 1.469367938527859385e-39, PT ;  /* 0x001000000b00780b */ /* 0x041fe40003f0e200 */
[C---:B------:R-:W-:Y:S02]  /*0650*/  LOP3.LUT R8, R11.reuse, 0x800fffff, RZ, 0xc0, !PT ;  /* 0x800fffff0b087812 */ /* 0x040fe400078ec0ff */
[----:B------:R-:W-:Y:S02]  /*0660*/  LOP3.LUT R19, R11, 0x7ff00000, RZ, 0xc0, !PT ;  /* 0x7ff000000b137812 */ /* 0x000fe400078ec0ff */
[----:B------:R-:W-:Y:S01]  /*0670*/  LOP3.LUT R9, R8, 0x3ff00000, RZ, 0xfc, !PT ;  /* 0x3ff0000008097812 */ /* 0x000fe200078efcff */
[----:B------:R-:W-:Y:S01]  /*0680*/  IMAD.MOV.U32 R8, RZ, RZ, R10 ;  /* 0x000000ffff087224 */ /* 0x000fe200078e000a */
[C---:B-1----:R-:W-:Y:S02]  /*0690*/  FSETP.GEU.AND P2, PT, |R5|.reuse, 1.469367938527859385e-39, PT ;  /* 0x001000000500780b */ /* 0x042fe40003f4e200 */
[----:B------:R-:W-:-:S02]  /*06a0*/  LOP3.LUT R18, R5, 0x7ff00000, RZ, 0xc0, !PT ;  /* 0x7ff0000005127812 */ /* 0x000fc400078ec0ff */
[-C--:B------:R-:W-:Y:S01]  /*06b0*/  MOV R22, R19.reuse ;  /* 0x0000001300167202 */ /* 0x080fe20000000f00 */
[----:B------:R-:W0:Y:S01]  /*06c0*/  @!P0 LDC.64 R2, c[0x0][0x3b0] ;  /* 0x0000ec00ff028b82 */ /* 0x000e220000000a00 */
[----:B------:R-:W-:Y:S01]  /*06d0*/  ISETP.GE.U32.AND P1, PT, R18, R19, PT ;  /* 0x000000131200720c */ /* 0x000fe20003f26070 */
[----:B------:R-:W-:-:S03]  /*06e0*/  IMAD.MOV.U32 R21, RZ, RZ, R18 ;  /* 0x000000ffff157224 */ /* 0x000fc600078e0012 */
[----:B------:R-:W-:-:S04]  /*06f0*/  SEL R20, R20, 0x63400000, !P1 ;  /* 0x6340000014147807 */ /* 0x000fc80004800000 */
[----:B------:R-:W-:-:S04]  /*0700*/  @!P2 LOP3.LUT R14, R20, 0x80000000, R5, 0xf8, !PT ;  /* 0x80000000140ea812 */ /* 0x000fc800078ef805 */
[----:B------:R-:W-:Y:S01]  /*0710*/  @!P2 LOP3.LUT R15, R14, 0x100000, RZ, 0xfc, !PT ;  /* 0x001000000e0fa812 */ /* 0x000fe200078efcff */
[----:B------:R-:W-:Y:S01]  /*0720*/  @!P2 IMAD.MOV.U32 R14, RZ, RZ, RZ ;  /* 0x000000ffff0ea224 */ /* 0x000fe200078e00ff */
[----:B0-----:R-:W-:-:S06]  /*0730*/  @!P0 DMUL R8, R2, 8.98846567431157953865e+307 ;  /* 0x7fe0000002088828 */ /* 0x001fcc0000000000 */
[----:B------:R-:W0:Y:S04]  /*0740*/  MUFU.RCP64H R13, R9 ;  /* 0x00000009000d7308 */ /* 0x000e280000001800 */
[----:B------:R-:W-:-:S05]  /*0750*/  @!P0 LOP3.LUT R22, R9, 0x7ff00000, RZ, 0xc0, !PT ;  /* 0x7ff0000009168812 */ /* 0x000fca00078ec0ff */
[----:B------:R-:W-:Y:S01]  /*0760*/  VIADD R24, R22, 0xffffffff ;  /* 0xffffffff16187836 */ /* 0x000fe20000000000 */
[----:B0-----:R-:W-:-:S08]  /*0770*/  DFMA R2, R12, -R8, 1 ;  /* 0x3ff000000c02742b */ /* 0x001fd00000000808 */
[----:B------:R-:W-:-:S08]  /*0780*/  DFMA R2, R2, R2, R2 ;  /* 0x000000020202722b */ /* 0x000fd00000000002 */
[----:B------:R-:W-:Y:S01]  /*0790*/  DFMA R12, R12, R2, R12 ;  /* 0x000000020c0c722b */ /* 0x000fe2000000000c */
[----:B------:R-:W-:Y:S01]  /*07a0*/  LOP3.LUT R3, R20, 0x800fffff, R5, 0xf8, !PT ;  /* 0x800fffff14037812 */ /* 0x000fe200078ef805 */
[----:B------:R-:W-:-:S06]  /*07b0*/  IMAD.MOV.U32 R2, RZ, RZ, R4 ;  /* 0x000000ffff027224 */ /* 0x000fcc00078e0004 */
[----:B------:R-:W-:Y:S02]  /*07c0*/  DFMA R16, R12, -R8, 1 ;  /* 0x3ff000000c10742b */ /* 0x000fe40000000808 */
[----:B------:R-:W-:-:S06]  /*07d0*/  @!P2 DFMA R2, R2, 2, -R14 ;  /* 0x400000000202a82b */ /* 0x000fcc000000080e */
[----:B------:R-:W-:-:S04]  /*07e0*/  DFMA R12, R12, R16, R12 ;  /* 0x000000100c0c722b */ /* 0x000fc8000000000c */
[----:B------:R-:W-:-:S04]  /*07f0*/  @!P2 LOP3.LUT R21, R3, 0x7ff00000, RZ, 0xc0, !PT ;  /* 0x7ff000000315a812 */ /* 0x000fc800078ec0ff */
[----:B------:R-:W-:Y:S01]  /*0800*/  DMUL R14, R12, R2 ;  /* 0x000000020c0e7228 */ /* 0x000fe20000000000 */
[----:B------:R-:W-:-:S05]  /*0810*/  VIADD R23, R21, 0xffffffff ;  /* 0xffffffff15177836 */ /* 0x000fca0000000000 */
[----:B------:R-:W-:Y:S02]  /*0820*/  ISETP.GT.U32.AND P0, PT, R23, 0x7feffffe, PT ;  /* 0x7feffffe1700780c */ /* 0x000fe40003f04070 */
[----:B------:R-:W-:Y:S02]  /*0830*/  DFMA R16, R14, -R8, R2 ;  /* 0x800000080e10722b */ /* 0x000fe40000000002 */
[----:B------:R-:W-:-:S06]  /*0840*/  ISETP.GT.U32.OR P0, PT, R24, 0x7feffffe, P0 ;  /* 0x7feffffe1800780c */ /* 0x000fcc0000704470 */
[----:B------:R-:W-:-:S07]  /*0850*/  DFMA R16, R12, R16, R14 ;  /* 0x000000100c10722b */ /* 0x000fce000000000e */
[----:B------:R-:W-:Y:S05]  /*0860*/  @P0 BRA `(.L_x_27) ;  /* 0x0000000000600947 */ /* 0x000fea0003800000 */
[----:B------:R-:W-:Y:S01]  /*0870*/  VIADDMNMX R18, R18, -R19, 0xb9600000, !PT ;  /* 0xb960000012127446 */ /* 0x000fe20007800913 */
[----:B------:R-:W-:-:S03]  /*0880*/  IMAD.MOV.U32 R4, RZ, RZ, RZ ;  /* 0x000000ffff047224 */ /* 0x000fc600078e00ff */
[----:B------:R-:W-:-:S05]  /*0890*/  VIMNMX R5, PT, PT, R18, 0x46a00000, PT ;  /* 0x46a0000012057848 */ /* 0x000fca0003fe0100 */
[----:B------:R-:W-:-:S05]  /*08a0*/  IMAD.IADD R20, R5, 0x1, -R20 ;  /* 0x0000000105147824 */ /* 0x000fca00078e0a14 */
[----:B------:R-:W-:-:S06]  /*08b0*/  IADD3 R5, PT, PT, R20, 0x7fe00000, RZ ;  /* 0x7fe0000014057810 */ /* 0x000fcc0007ffe0ff */
[----:B------:R-:W-:-:S10]  /*08c0*/  DMUL R12, R16, R4 ;  /* 0x00000004100c7228 */ /* 0x000fd40000000000 */
[----:B------:R-:W-:-:S13]  /*08d0*/  FSETP.GTU.AND P0, PT, |R13|, 1.469367938527859385e-39, PT ;  /* 0x001000000d00780b */ /* 0x000fda0003f0c200 */
[----:B------:R-:W-:Y:S05]  /*08e0*/  @P0 BRA `(.L_x_28) ;  /* 0x00000000009c0947 */ /* 0x000fea0003800000 */
[----:B------:R-:W-:Y:S01]  /*08f0*/  DFMA R2, R16, -R8, R2 ;  /* 0x800000081002722b */ /* 0x000fe20000000002 */
[----:B------:R-:W-:-:S09]  /*0900*/  IMAD.MOV.U32 R4, RZ, RZ, RZ ;  /* 0x000000ffff047224 */ /* 0x000fd200078e00ff */
[C---:B------:R-:W-:Y:S02]  /*0910*/  FSETP.NEU.AND P0, PT, R3.reuse, RZ, PT ;  /* 0x000000ff0300720b */ /* 0x040fe40003f0d000 */
[----:B------:R-:W-:-:S04]  /*0920*/  LOP3.LUT R11, R3, 0x80000000, R11, 0x48, !PT ;  /* 0x80000000030b7812 */ /* 0x000fc800078e480b */
[----:B------:R-:W-:-:S07]  /*0930*/  LOP3.LUT R5, R11, R5, RZ, 0xfc, !PT ;  /* 0x000000050b057212 */ /* 0x000fce00078efcff */
[----:B------:R-:W-:Y:S05]  /*0940*/  @!P0 BRA `(.L_x_28) ;  /* 0x0000000000848947 */ /* 0x000fea0003800000 */
[----:B------:R-:W-:Y:S01]  /*0950*/  IADD3 R3, PT, PT, -R20, RZ, RZ ;  /* 0x000000ff14037210 */ /* 0x000fe20007ffe1ff */
[----:B------:R-:W-:Y:S01]  /*0960*/  IMAD.MOV.U32 R2, RZ, RZ, RZ ;  /* 0x000000ffff027224 */ /* 0x000fe200078e00ff */
[----:B------:R-:W-:-:S05]  /*0970*/  DMUL.RP R4, R16, R4 ;  /* 0x0000000410047228 */ /* 0x000fca0000008000 */
[----:B------:R-:W-:-:S05]  /*0980*/  DFMA R2, R12, -R2, R16 ;  /* 0x800000020c02722b */ /* 0x000fca0000000010 */
[----:B------:R-:W-:Y:S02]  /*0990*/  LOP3.LUT R11, R5, R11, RZ, 0x3c, !PT ;  /* 0x0000000b050b7212 */ /* 0x000fe400078e3cff */
[----:B------:R-:W-:-:S04]  /*09a0*/  IADD3 R2, PT, PT, -R20, -0x43300000, RZ ;  /* 0xbcd0000014027810 */ /* 0x000fc80007ffe1ff */
[----:B------:R-:W-:-:S04]  /*09b0*/  FSETP.NEU.AND P0, PT, |R3|, R2, PT ;  /* 0x000000020300720b */ /* 0x000fc80003f0d200 */
[----:B------:R-:W-:Y:S02]  /*09c0*/  FSEL R12, R4, R12, !P0 ;  /* 0x0000000c040c7208 */ /* 0x000fe40004000000 */
[----:B------:R-:W-:Y:S01]  /*09d0*/  FSEL R13, R11, R13, !P0 ;  /* 0x0000000d0b0d7208 */ /* 0x000fe20004000000 */
[----:B------:R-:W-:Y:S06]  /*09e0*/  BRA `(.L_x_28) ;  /* 0x00000000005c7947 */ /* 0x000fec0003800000 */
.L_x_27:
[----:B------:R-:W0:Y:S02]  /*09f0*/  LDC.64 R2, c[0x0][0x3b8] ;  /* 0x0000ee00ff027b82 */ /* 0x000e240000000a00 */
[----:B0-----:R-:W-:-:S14]  /*0a00*/  DSETP.NAN.AND P0, PT, R2, R2, PT ;  /* 0x000000020200722a */ /* 0x001fdc0003f08000 */
[----:B------:R-:W-:Y:S05]  /*0a10*/  @P0 BRA `(.L_x_29) ;  /* 0x0000000000480947 */ /* 0x000fea0003800000 */
[----:B------:R-:W0:Y:S02]  /*0a20*/  LDC.64 R2, c[0x0][0x3b0] ;  /* 0x0000ec00ff027b82 */ /* 0x000e240000000a00 */
[----:B0-----:R-:W-:-:S14]  /*0a30*/  DSETP.NAN.AND P0, PT, R2, R2, PT ;  /* 0x000000020200722a */ /* 0x001fdc0003f08000 */
[----:B------:R-:W-:Y:S05]  /*0a40*/  @P0 BRA `(.L_x_30) ;  /* 0x0000000000300947 */ /* 0x000fea0003800000 */
[----:B------:R-:W-:Y:S01]  /*0a50*/  ISETP.NE.AND P0, PT, R21, R22, PT ;  /* 0x000000161500720c */ /* 0x000fe20003f05270 */
[----:B------:R-:W-:Y:S01]  /*0a60*/  IMAD.MOV.U32 R12, RZ, RZ, 0x0 ;  /* 0x00000000ff0c7424 */ /* 0x000fe200078e00ff */
[----:B------:R-:W-:-:S11]  /*0a70*/  MOV R13, 0xfff80000 ;  /* 0xfff80000000d7802 */ /* 0x000fd60000000f00 */
[----:B------:R-:W-:Y:S05]  /*0a80*/  @!P0 BRA `(.L_x_28) ;  /* 0x0000000000348947 */ /* 0x000fea0003800000 */
[----:B------:R-:W-:Y:S02]  /*0a90*/  ISETP.NE.AND P0, PT, R21, 0x7ff00000, PT ;  /* 0x7ff000001500780c */ /* 0x000fe40003f05270 */
[----:B------:R-:W-:Y:S02]  /*0aa0*/  LOP3.LUT R13, R5, 0x80000000, R11, 0x48, !PT ;  /* 0x80000000050d7812 */ /* 0x000fe400078e480b */
[----:B------:R-:W-:-:S13]  /*0ab0*/  ISETP.EQ.OR P0, PT, R22, RZ, !P0 ;  /* 0x000000ff1600720c */ /* 0x000fda0004702670 */
[----:B------:R-:W-:Y:S01]  /*0ac0*/  @P0 LOP3.LUT R2, R13, 0x7ff00000, RZ, 0xfc, !PT ;  /* 0x7ff000000d020812 */ /* 0x000fe200078efcff */
[----:B------:R-:W-:Y:S02]  /*0ad0*/  @!P0 IMAD.MOV.U32 R12, RZ, RZ, RZ ;  /* 0x000000ffff0c8224 */ /* 0x000fe400078e00ff */
[----:B------:R-:W-:Y:S01]  /*0ae0*/  @P0 IMAD.MOV.U32 R12, RZ, RZ, RZ ;  /* 0x000000ffff0c0224 */ /* 0x000fe200078e00ff */
[----:B------:R-:W-:Y:S01]  /*0af0*/  @P0 MOV R13, R2 ;  /* 0x00000002000d0202 */ /* 0x000fe20000000f00 */
[----:B------:R-:W-:Y:S06]  /*0b00*/  BRA `(.L_x_28) ;  /* 0x0000000000147947 */ /* 0x000fec0003800000 */
.L_x_30:
[----:B------:R-:W-:Y:S01]  /*0b10*/  LOP3.LUT R13, R11, 0x80000, RZ, 0xfc, !PT ;  /* 0x000800000b0d7812 */ /* 0x000fe200078efcff */
[----:B------:R-:W-:Y:S01]  /*0b20*/  IMAD.MOV.U32 R12, RZ, RZ, R10 ;  /* 0x000000ffff0c7224 */ /* 0x000fe200078e000a */
[----:B------:R-:W-:Y:S06]  /*0b30*/  BRA `(.L_x_28) ;  /* 0x0000000000087947 */ /* 0x000fec0003800000 */
.L_x_29:
[----:B------:R-:W-:Y:S01]  /*0b40*/  LOP3.LUT R13, R5, 0x80000, RZ, 0xfc, !PT ;  /* 0x00080000050d7812 */ /* 0x000fe200078efcff */
[----:B------:R-:W-:-:S07]  /*0b50*/  IMAD.MOV.U32 R12, RZ, RZ, R4 ;  /* 0x000000ffff0c7224 */ /* 0x000fce00078e0004 */
.L_x_28:
[----:B------:R-:W-:Y:S01]  /*0b60*/  MOV R2, R6 ;  /* 0x0000000600027202 */ /* 0x000fe20000000f00 */
[----:B------:R-:W-:-:S04]  /*0b70*/  IMAD.MOV.U32 R3, RZ, RZ, 0x0 ;  /* 0x00000000ff037424 */ /* 0x000fc800078e00ff */
[----:B------:R-:W-:Y:S05]  /*0b80*/  RET.REL.NODEC R2 `(_Z13SLIC_Update_Y4GridS_dd) ;  /* 0xfffffff4021c7950 */ /* 0x000fea0003c3ffff */
.L_x_31:
        /* <DEDUP_REMOVED lines=15> */
.L_x_381:


//--------------------- .text._Z14SLIC_CalFlux_Y4GridS_S_ddd --------------------------
	.section	.text._Z14SLIC_CalFlux_Y4GridS_S_ddd,"ax",@progbits
	.align	128
        .global         _Z14SLIC_CalFlux_Y4GridS_S_ddd
        .type           _Z14SLIC_CalFlux_Y4GridS_S_ddd,@function
        .size           _Z14SLIC_CalFlux_Y4GridS_S_ddd,(.L_x_383 - _Z14SLIC_CalFlux_Y4GridS_S_ddd)
        .other          _Z14SLIC_CalFlux_Y4GridS_S_ddd,@"STO_CUDA_ENTRY STV_DEFAULT"
_Z14SLIC_CalFlux_Y4GridS_S_ddd:
.text._Z14SLIC_CalFlux_Y4GridS_S_ddd:
[----:B------:R-:W-:Y:S01]  /*0000*/  LDC R1, c[0x0][0x37c] ;  /* 0x0000df00ff017b82 */ /* 0x000fe20000000800 */
[----:B------:R-:W0:Y:S07]  /*0010*/  S2R R0, SR_TID.X ;  /* 0x0000000000007919 */ /* 0x000e2e0000002100 */
[----:B------:R-:W0:Y:S01]  /*0020*/  S2UR UR4, SR_CTAID.X ;  /* 0x00000000000479c3 */ /* 0x000e220000002500 */
[----:B------:R-:W1:Y:S01]  /*0030*/  LDCU.64 UR6, c[0x0][0x3b8] ;  /* 0x00007700ff0677ac */ /* 0x000e620008000a00 */
[----:B------:R-:W2:Y:S06]  /*0040*/  S2R R3, SR_TID.Y ;  /* 0x0000000000037919 */ /* 0x000eac0000002200 */
[----:B------:R-:W0:Y:S08]  /*0050*/  LDC R5, c[0x0][0x360] ;  /* 0x0000d800ff057b82 */ /* 0x000e300000000800 */
[----:B------:R-:W3:Y:S08]  /*0060*/  LDC.64 R10, c[0x0][0x3a0] ;  /* 0x0000e800ff0a7b82 */ /* 0x000ef00000000a00 */
[----:B------:R-:W2:Y:S08]  /*0070*/  S2UR UR5, SR_CTAID.Y ;  /* 0x00000000000579c3 */ /* 0x000eb00000002600 */
[----:B------:R-:W2:Y:S01]  /*0080*/  LDC R2, c[0x0][0x364] ;  /* 0x0000d900ff027b82 */ /* 0x000ea20000000800 */
[----:B0-----:R-:W-:Y:S01]  /*0090*/  IMAD R5, R5, UR4, R0 ;  /* 0x0000000405057c24 */ /* 0x001fe2000f8e0200 */
[----:B-1----:R-:W-:Y:S01]  /*00a0*/  UIADD3 UR4, UPT, UPT, UR7, 0x4, URZ ;  /* 0x0000000407047890 */ /* 0x002fe2000fffe0ff */
[----:B---3--:R-:W-:-:S05]  /*00b0*/  VIADD R0, R10, 0x2 ;  /* 0x000000020a007836 */ /* 0x008fca0000000000 */
[----:B------:R-:W0:Y:S01]  /*00c0*/  LDC.64 R24, c[0x0][0x3b0] ;  /* 0x0000ec00ff187b82 */ /* 0x000e220000000a00 */
[----:B------:R-:W-:-:S04]  /*00d0*/  ISETP.GE.AND P0, PT, R5, R0, PT ;  /* 0x000000000500720c */ /* 0x000fc80003f06270 */
[----:B------:R-:W-:Y:S01]  /*00e0*/  ISETP.LT.OR P0, PT, R5, 0x2, P0 ;  /* 0x000000020500780c */ /* 0x000fe20000701670 */
[----:B--2---:R-:W-:Y:S01]  /*00f0*/  IMAD R0, R2, UR5, R3 ;  /* 0x0000000502007c24 */ /* 0x004fe2000f8e0203 */
[----:B------:R-:W-:Y:S01]  /*0100*/  UIADD3 UR5, UPT, UPT, UR6, 0x4, URZ ;  /* 0x0000000406057890 */ /* 0x000fe2000fffe0ff */
[----:B------:R-:W-:Y:S02]  /*0110*/  VIADD R3, R11, 0x2 ;  /* 0x000000020b037836 */ /* 0x000fe40000000000 */
[C---:B------:R-:W-:Y:S01]  /*0120*/  VIADD R2, R0.reuse, UR4 ;  /* 0x0000000400027c36 */ /* 0x040fe20008000000 */
[C---:B------:R-:W-:Y:S02]  /*0130*/  ISETP.EQ.OR P0, PT, R0.reuse, RZ, P0 ;  /* 0x000000ff0000720c */ /* 0x040fe40000702670 */
[C---:B------:R-:W-:Y:S02]  /*0140*/  IMAD R45, R0.reuse, UR5, R5 ;  /* 0x00000005002d7c24 */ /* 0x040fe4000f8e0205 */
[----:B------:R-:W-:Y:S01]  /*0150*/  ISETP.GE.OR P0, PT, R0, R3, P0 ;  /* 0x000000030000720c */ /* 0x000fe20000706670 */
[----:B------:R-:W-:-:S02]  /*0160*/  VIADD R4, R2, UR4 ;  /* 0x0000000402047c36 */ /* 0x000fc40008000000 */
[--C-:B------:R-:W-:Y:S02]  /*0170*/  IMAD R27, R2, UR5, R5.reuse ;  /* 0x00000005021b7c24 */ /* 0x100fe4000f8e0205 */
[C---:B------:R-:W-:Y:S02]  /*0180*/  VIADD R6, R4.reuse, UR4 ;  /* 0x0000000404067c36 */ /* 0x040fe40008000000 */
[--C-:B------:R-:W-:Y:S02]  /*0190*/  IMAD R29, R4, UR5, R5.reuse ;  /* 0x00000005041d7c24 */ /* 0x100fe4000f8e0205 */
[----:B------:R-:W-:-:S04]  /*01a0*/  IMAD R9, R6, UR5, R5 ;  /* 0x0000000506097c24 */ /* 0x000fc8000f8e0205 */
[----:B------:R-:W-:Y:S05]  /*01b0*/  @P0 EXIT ;  /* 0x000000000000094d */ /* 0x000fea0003800000 */
[----:B------:R-:W1:Y:S01]  /*01c0*/  LDCU.64 UR8, c[0x0][0x358] ;  /* 0x00006b00ff0877ac */ /* 0x000e620008000a00 */
[--C-:B0-----:R-:W-:Y:S01]  /*01d0*/  IMAD.WIDE R44, R45, 0x8, R24.reuse ;  /* 0x000000082d2c7825 */ /* 0x101fe200078e0218 */
[----:B------:R-:W0:Y:S05]  /*01e0*/  LDC.64 R18, c[0x0][0x398] ;  /* 0x0000e600ff127b82 */ /* 0x000e2a0000000a00 */
[----:B-1----:R-:W2:Y:S01]  /*01f0*/  LDG.E.64 R44, desc[UR8][R44.64] ;  /* 0x000000082c2c7981 */ /* 0x002ea2000c1e1b00 */
[----:B------:R-:W-:-:S06]  /*0200*/  IMAD.WIDE R28, R29, 0x8, R24 ;  /* 0x000000081d1c7825 */ /* 0x000fcc00078e0218 */
[----:B------:R-:W3:Y:S01]  /*0210*/  LDG.E.64 R28, desc[UR8][R28.64] ;  /* 0x000000081c1c7981 */ /* 0x000ee2000c1e1b00 */
[----:B------:R-:W-:Y:S02]  /*0220*/  VIADD R3, R11, 0x4 ;  /* 0x000000040b037836 */ /* 0x000fe40000000000 */
[----:B------:R-:W-:Y:S02]  /*0230*/  VIADD R2, R10, 0x4 ;  /* 0x000000040a027836 */ /* 0x000fe40000000000 */
[----:B------:R-:W-:Y:S01]  /*0240*/  IMAD.WIDE R26, R27, 0x8, R24 ;  /* 0x000000081b1a7825 */ /* 0x000fe200078e0218 */
[----:B------:R-:W-:-:S03]  /*0250*/  IADD3 R4, PT, PT, R0, R3, RZ ;  /* 0x0000000300047210 */ /* 0x000fc60007ffe0ff */
[----:B------:R-:W-:Y:S02]  /*0260*/  IMAD R6, R0, R2, R2 ;  /* 0x0000000200067224 */ /* 0x000fe400078e0202 */
[C---:B------:R-:W-:Y:S01]  /*0270*/  IMAD.IADD R7, R3.reuse, 0x1, R4 ;  /* 0x0000000103077824 */ /* 0x040fe200078e0204 */
[----:B------:R-:W5:Y:S01]  /*0280*/  LDG.E.64 R26, desc[UR8][R26.64] ;  /* 0x000000081a1a7981 */ /* 0x000f62000c1e1b00 */
[C-C-:B------:R-:W-:Y:S02]  /*0290*/  IMAD R4, R2.reuse, R4, R2.reuse ;  /* 0x0000000402047224 */ /* 0x140fe400078e0202 */
[----:B------:R-:W-:Y:S01]  /*02a0*/  IMAD R8, R2, R7, R2 ;  /* 0x0000000702087224 */ /* 0x000fe200078e0202 */
[----:B------:R-:W-:Y:S01]  /*02b0*/  IADD3 R3, PT, PT, R3, 0x1, R7 ;  /* 0x0000000103037810 */ /* 0x000fe20007ffe007 */
[C---:B------:R-:W-:Y:S02]  /*02c0*/  IMAD.IADD R43, R5.reuse, 0x1, R6 ;  /* 0x00000001052b7824 */ /* 0x040fe400078e0206 */
[----:B------:R-:W-:-:S02]  /*02d0*/  IMAD.IADD R23, R5, 0x1, R4 ;  /* 0x0000000105177824 */ /* 0x000fc400078e0204 */
[----:B------:R-:W-:Y:S02]  /*02e0*/  IMAD.IADD R21, R5, 0x1, R8 ;  /* 0x0000000105157824 */ /* 0x000fe400078e0208 */
[----:B------:R-:W-:Y:S02]  /*02f0*/  IMAD R3, R2, R3, R5 ;  /* 0x0000000302037224 */ /* 0x000fe400078e0205 */
[----:B0-----:R-:W-:-:S04]  /*0300*/  IMAD.WIDE R42, R43, 0x8, R18 ;  /* 0x000000082b2a7825 */ /* 0x001fc800078e0212 */
[--C-:B------:R-:W-:Y:S02]  /*0310*/  IMAD.WIDE R22, R23, 0x8, R18.reuse ;  /* 0x0000000817167825 */ /* 0x100fe400078e0212 */
[----:B------:R-:W5:Y:S02]  /*0320*/  LDG.E.64 R42, desc[UR8][R42.64] ;  /* 0x000000082a2a7981 */ /* 0x000f64000c1e1b00 */
[----:B------:R-:W-:Y:S02]  /*0330*/  IMAD.WIDE R20, R21, 0x8, R18 ;  /* 0x0000000815147825 */ /* 0x000fe400078e0212 */
[----:B------:R-:W5:Y:S02]  /*0340*/  LDG.E.64 R22, desc[UR8][R22.64] ;  /* 0x0000000816167981 */ /* 0x000f64000c1e1b00 */
[----:B------:R-:W-:Y:S02]  /*0350*/  IMAD.WIDE R24, R9, 0x8, R24 ;  /* 0x0000000809187825 */ /* 0x000fe400078e0218 */
[----:B------:R-:W5:Y:S02]  /*0360*/  LDG.E.64 R20, desc[UR8][R20.64] ;  /* 0x0000000814147981 */ /* 0x000f64000c1e1b00 */
[----:B------:R-:W-:-:S02]  /*0370*/  IMAD.WIDE R18, R3, 0x8, R18 ;  /* 0x0000000803127825 */ /* 0x000fc400078e0212 */
[----:B------:R-:W5:Y:S04]  /*0380*/  LDG.E.64 R24, desc[UR8][R24.64] ;  /* 0x0000000818187981 */ /* 0x000f68000c1e1b00 */
[----:B------:R-:W5:Y:S01]  /*0390*/  LDG.E.64 R18, desc[UR8][R18.64] ;  /* 0x0000000812127981 */ /* 0x000f62000c1e1b00 */
[----:B------:R-:W-:Y:S01]  /*03a0*/  IMAD.MOV.U32 R2, RZ, RZ, 0x1 ;  /* 0x00000001ff027424 */ /* 0x000fe200078e00ff */
[----:B------:R-:W-:Y:S01]  /*03b0*/  BSSY.RECONVERGENT B1, `(.L_x_32) ;  /* 0x0000016000017945 */ /* 0x000fe20003800200 */
[----:B--2---:R-:W0:Y:S04]  /*03c0*/  MUFU.RCP64H R3, R45 ;  /* 0x0000002d00037308 */ /* 0x004e280000001800 */
[----:B0-----:R-:W-:-:S08]  /*03d0*/  DFMA R6, -R44, R2, 1 ;  /* 0x3ff000002c06742b */ /* 0x001fd00000000102 */
[----:B------:R-:W-:-:S08]  /*03e0*/  DFMA R6, R6, R6, R6 ;  /* 0x000000060606722b */ /* 0x000fd00000000006 */
[----:B------:R-:W-:-:S08]  /*03f0*/  DFMA R6, R2, R6, R2 ;  /* 0x000000060206722b */ /* 0x000fd00000000002 */
[----:B------:R-:W-:-:S08]  /*0400*/  DFMA R2, -R44, R6, 1 ;  /* 0x3ff000002c02742b */ /* 0x000fd00000000106 */
[----:B------:R-:W-:-:S08]  /*0410*/  DFMA R2, R6, R2, R6 ;  /* 0x000000020602722b */ /* 0x000fd00000000006 */
[----:B---3--:R-:W-:-:S08]  /*0420*/  DMUL R46, R28, R2 ;  /* 0x000000021c2e7228 */ /* 0x008fd00000000000 */
[----:B------:R-:W-:-:S08]  /*0430*/  DFMA R6, -R44, R46, R28 ;  /* 0x0000002e2c06722b */ /* 0x000fd0000000011c */
[----:B------:R-:W-:Y:S01]  /*0440*/  DFMA R46, R2, R6, R46 ;  /* 0x00000006022e722b */ /* 0x000fe2000000002e */
[----:B------:R-:W-:-:S09]  /*0450*/  FSETP.GEU.AND P1, PT, |R29|, 6.5827683646048100446e-37, PT ;  /* 0x036000001d00780b */ /* 0x000fd20003f2e200 */
[----:B------:R-:W-:-:S05]  /*0460*/  FFMA R2, RZ, R45, R47 ;  /* 0x0000002dff027223 */ /* 0x000fca000000002f */
[----:B------:R-:W-:-:S13]  /*0470*/  FSETP.GT.AND P0, PT, |R2|, 1.469367938527859385e-39, PT ;  /* 0x001000000200780b */ /* 0x000fda0003f04200 */
[----:B------:R-:W-:Y:S05]  /*0480*/  @P0 BRA P1, `(.L_x_33) ;  /* 0x0000000000200947 */ /* 0x000fea0000800000 */
[----:B------:R-:W-:Y:S01]  /*0490*/  MOV R34, R28 ;  /* 0x0000001c00227202 */ /* 0x000fe20000000f00 */
[----:B------:R-:W-:Y:S01]  /*04a0*/  IMAD.MOV.U32 R35, RZ, RZ, R29 ;  /* 0x000000ffff237224 */ /* 0x000fe200078e001d */
[----:B------:R-:W-:Y:S01]  /*04b0*/  MOV R4, 0x4f0 ;  /* 0x000004f000047802 */ /* 0x000fe20000000f00 */
[----:B------:R-:W-:Y:S02]  /*04c0*/  IMAD.MOV.U32 R32, RZ, RZ, R44 ;  /* 0x000000ffff207224 */ /* 0x000fe400078e002c */
[----:B------:R-:W-:-:S07]  /*04d0*/  IMAD.MOV.U32 R33, RZ, RZ, R45 ;  /* 0x000000ffff217224 */ /* 0x000fce00078e002d */
[----:B-----5:R-:W-:Y:S05]  /*04e0*/  CALL.REL.NOINC `($__internal_2_$__cuda_sm20_div_rn_f64_full) ;  /* 0x00000024003c7944 */ /* 0x020fea0003c00000 */
[----:B------:R-:W-:Y:S02]  /*04f0*/  IMAD.MOV.U32 R46, RZ, RZ, R6 ;  /* 0x000000ffff2e7224 */ /* 0x000fe400078e0006 */
[----:B------:R-:W-:-:S07]  /*0500*/  IMAD.MOV.U32 R47, RZ, RZ, R7 ;  /* 0x000000ffff2f7224 */ /* 0x000fce00078e0007 */
.L_x_33:
[----:B------:R-:W-:Y:S05]  /*0510*/  BSYNC.RECONVERGENT B1 ;  /* 0x0000000000017941 */ /* 0x000fea0003800200 */
.L_x_32:
[----:B-----5:R-:W-:Y:S01]  /*0520*/  DADD R30, -RZ, |R26| ;  /* 0x00000000ff1e7229 */ /* 0x020fe2000000051a */
[----:B------:R-:W-:Y:S01]  /*0530*/  BSSY.RECONVERGENT B0, `(.L_x_34) ;  /* 0x0000005000007945 */ /* 0x000fe20003800200 */
[----:B------:R-:W-:Y:S01]  /*0540*/  MOV R4, 0x580 ;  /* 0x0000058000047802 */ /* 0x000fe20000000f00 */
[----:B------:R-:W-:Y:S01]  /*0550*/  UMOV UR4, URZ ;  /* 0x000000ff00047c82 */ /* 0x000fe20008000000 */
[----:B------:R-:W-:-:S07]  /*0560*/  UMOV UR5, 0x40000000 ;  /* 0x4000000000057882 */ /* 0x000fce0000000000 */
[----:B------:R-:W-:Y:S05]  /*0570*/  CALL.REL.NOINC `($_Z14SLIC_CalFlux_Y4GridS_S_ddd$__internal_accurate_pow) ;  /* 0x0000002800a07944 */ /* 0x000fea0003c00000 */
[----:B------:R-:W-:Y:S05]  /*0580*/  BSYNC.RECONVERGENT B0 ;  /* 0x0000000000007941 */ /* 0x000fea0003800200 */
.L_x_34:
[----:B------:R-:W0:Y:S01]  /*0590*/  MUFU.RCP64H R9, R45 ;  /* 0x0000002d00097308 */ /* 0x000e220000001800 */
[C---:B------:R-:W-:Y:S01]  /*05a0*/  DADD R2, R26.reuse, 2 ;  /* 0x400000001a027429 */ /* 0x040fe20000000000 */
[----:B------:R-:W-:Y:S01]  /*05b0*/  IMAD.MOV.U32 R8, RZ, RZ, 0x1 ;  /* 0x00000001ff087424 */ /* 0x000fe200078e00ff */
[----:B------:R-:W-:Y:S01]  /*05c0*/  DSETP.NEU.AND P0, PT, R26, RZ, PT ;  /* 0x000000ff1a00722a */ /* 0x000fe20003f0d000 */
[----:B------:R-:W-:Y:S07]  /*05d0*/  BSSY.RECONVERGENT B0, `(.L_x_35) ;  /* 0x000000e000007945 */ /* 0x000fee0003800200 */
[----:B------:R-:W-:-:S04]  /*05e0*/  LOP3.LUT R2, R3, 0x7ff00000, RZ, 0xc0, !PT ;  /* 0x7ff0000003027812 */ /* 0x000fc800078ec0ff */
[----:B------:R-:W-:Y:S01]  /*05f0*/  ISETP.NE.AND P1, PT, R2, 0x7ff00000, PT ;  /* 0x7ff000000200780c */ /* 0x000fe20003f25270 */
[----:B0-----:R-:W-:Y:S01]  /*0600*/  DFMA R10, -R44, R8, 1 ;  /* 0x3ff000002c0a742b */ /* 0x001fe20000000108 */
[----:B------:R-:W-:-:S07]  /*0610*/  @!P0 CS2R R6, SRZ ;  /* 0x0000000000068805 */ /* 0x000fce000001ff00 */
[----:B------:R-:W-:-:S08]  /*0620*/  DFMA R10, R10, R10, R10 ;  /* 0x0000000a0a0a722b */ /* 0x000fd0000000000a */
[----:B------:R-:W-:Y:S01]  /*0630*/  DFMA R10, R8, R10, R8 ;  /* 0x0000000a080a722b */ /* 0x000fe20000000008 */
[----:B------:R-:W-:Y:S10]  /*0640*/  @P1 BRA `(.L_x_36) ;  /* 0x0000000000181947 */ /* 0x000ff40003800000 */
[----:B------:R-:W-:-:S14]  /*0650*/  DSETP.NAN.AND P0, PT, R26, R26, PT ;  /* 0x0000001a1a00722a */ /* 0x000fdc0003f08000 */
[----:B------:R-:W-:Y:S01]  /*0660*/  @P0 DADD R6, R26, 2 ;  /* 0x400000001a060429 */ /* 0x000fe20000000000 */
[----:B------:R-:W-:Y:S10]  /*0670*/  @P0 BRA `(.L_x_36) ;  /* 0x00000000000c0947 */ /* 0x000ff40003800000 */
[----:B------:R-:W-:-:S14]  /*0680*/  DSETP.NEU.AND P0, PT, |R26|, +INF , PT ;  /* 0x7ff000001a00742a */ /* 0x000fdc0003f0d200 */
[----:B------:R-:W-:Y:S01]  /*0690*/  @!P0 MOV R6, 0x0 ;  /* 0x0000000000068802 */ /* 0x000fe20000000f00 */
[----:B------:R-:W-:-:S07]  /*06a0*/  @!P0 IMAD.MOV.U32 R7, RZ, RZ, 0x7ff00000 ;  /* 0x7ff00000ff078424 */ /* 0x000fce00078e00ff */
.L_x_36:
[----:B------:R-:W-:Y:S05]  /*06b0*/  BSYNC.RECONVERGENT B0 ;  /* 0x0000000000007941 */ /* 0x000fea0003800200 */
.L_x_35:
[----:B------:R-:W-:Y:S01]  /*06c0*/  DMUL R6, R6, 0.5 ;  /* 0x3fe0000006067828 */ /* 0x000fe20000000000 */
[----:B------:R-:W-:Y:S01]  /*06d0*/  BSSY.RECONVERGENT B1, `(.L_x_37) ;  /* 0x0000013000017945 */ /* 0x000fe20003800200 */
[----:B------:R-:W-:Y:S02]  /*06e0*/  DFMA R2, -R44, R10, 1 ;  /* 0x3ff000002c02742b */ /* 0x000fe4000000010a */
[----:B------:R-:W-:-:S06]  /*06f0*/  DSETP.NEU.AND P0, PT, R26, 1, PT ;  /* 0x3ff000001a00742a */ /* 0x000fcc0003f0d000 */
[----:B------:R-:W-:Y:S01]  /*0700*/  DFMA R10, R10, R2, R10 ;  /* 0x000000020a0a722b */ /* 0x000fe2000000000a */
[----:B------:R-:W-:Y:S02]  /*0710*/  FSEL R34, R6, RZ, P0 ;  /* 0x000000ff06227208 */ /* 0x000fe40000000000 */
[----:B------:R-:W-:-:S04]  /*0720*/  FSEL R35, R7, 1.75, P0 ;  /* 0x3fe0000007237808 */ /* 0x000fc80000000000 */
[----:B------:R-:W-:Y:S02]  /*0730*/  FSETP.GEU.AND P1, PT, |R35|, 6.5827683646048100446e-37, PT ;  /* 0x036000002300780b */ /* 0x000fe40003f2e200 */
[----:B------:R-:W-:-:S08]  /*0740*/  DMUL R2, R10, R34 ;  /* 0x000000220a027228 */ /* 0x000fd00000000000 */
[----:B------:R-:W-:-:S08]  /*0750*/  DFMA R6, -R44, R2, R34 ;  /* 0x000000022c06722b */ /* 0x000fd00000000122 */
[----:B------:R-:W-:-:S10]  /*0760*/  DFMA R2, R10, R6, R2 ;  /* 0x000000060a02722b */ /* 0x000fd40000000002 */
[----:B------:R-:W-:-:S05]  /*0770*/  FFMA R4, RZ, R45, R3 ;  /* 0x0000002dff047223 */ /* 0x000fca0000000003 */
[----:B------:R-:W-:-:S13]  /*0780*/  FSETP.GT.AND P0, PT, |R4|, 1.469367938527859385e-39, PT ;  /* 0x001000000400780b */ /* 0x000fda0003f04200 */
[----:B------:R-:W-:Y:S05]  /*0790*/  @P0 BRA P1, `(.L_x_38) ;  /* 0x0000000000180947 */ /* 0x000fea0000800000 */
[----:B------:R-:W-:Y:S01]  /*07a0*/  IMAD.MOV.U32 R32, RZ, RZ, R44 ;  /* 0x000000ffff207224 */ /* 0x000fe200078e002c */
[----:B------:R-:W-:Y:S01]  /*07b0*/  MOV R4, 0x7e0 ;  /* 0x000007e000047802 */ /* 0x000fe20000000f00 */
[----:B------:R-:W-:-:S07]  /*07c0*/  IMAD.MOV.U32 R33, RZ, RZ, R45 ;  /* 0x000000ffff217224 */ /* 0x000fce00078e002d */
[----:B------:R-:W-:Y:S05]  /*07d0*/  CALL.REL.NOINC `($__internal_2_$__cuda_sm20_div_rn_f64_full) ;  /* 0x0000002000807944 */ /* 0x000fea0003c00000 */
[----:B------:R-:W-:Y:S02]  /*07e0*/  IMAD.MOV.U32 R2, RZ, RZ, R6 ;  /* 0x000000ffff027224 */ /* 0x000fe400078e0006 */
[----:B------:R-:W-:-:S07]  /*07f0*/  IMAD.MOV.U32 R3, RZ, RZ, R7 ;  /* 0x000000ffff037224 */ /* 0x000fce00078e0007 */
.L_x_38:
[----:B------:R-:W-:Y:S05]  /*0800*/  BSYNC.RECONVERGENT B1 ;  /* 0x0000000000017941 */ /* 0x000fea0003800200 */
.L_x_37:
[----:B------:R-:W-:Y:S01]  /*0810*/  DADD R30, -RZ, |R28| ;  /* 0x00000000ff1e7229 */ /* 0x000fe2000000051c */
[----:B------:R-:W-:Y:S01]  /*0820*/  BSSY.RECONVERGENT B0, `(.L_x_39) ;  /* 0x0000003000007945 */ /* 0x000fe20003800200 */
[----:B------:R-:W-:-:S09]  /*0830*/  MOV R4, 0x850 ;  /* 0x0000085000047802 */ /* 0x000fd20000000f00 */
[----:B------:R-:W-:Y:S05]  /*0840*/  CALL.REL.NOINC `($_Z14SLIC_CalFlux_Y4GridS_S_ddd$__internal_accurate_pow) ;  /* 0x0000002400ec7944 */ /* 0x000fea0003c00000 */
[----:B------:R-:W-:Y:S05]  /*0850*/  BSYNC.RECONVERGENT B0 ;  /* 0x0000000000007941 */ /* 0x000fea0003800200 */
.L_x_39:
        /* <DEDUP_REMOVED lines=18> */
.L_x_41:
[----:B------:R-:W-:Y:S05]  /*0980*/  BSYNC.RECONVERGENT B0 ;  /* 0x0000000000007941 */ /* 0x000fea0003800200 */
.L_x_40:
        /* <DEDUP_REMOVED lines=18> */
.L_x_43:
[----:B------:R-:W-:Y:S05]  /*0ab0*/  BSYNC.RECONVERGENT B1 ;  /* 0x0000000000017941 */ /* 0x000fea0003800200 */
.L_x_42:
[----:B------:R-:W-:Y:S01]  /*0ac0*/  DADD R16, R24, -R2 ;  /* 0x0000000018107229 */ /* 0x000fe20000000802 */
[----:B------:R-:W-:Y:S01]  /*0ad0*/  BSSY.RECONVERGENT B0, `(.L_x_44) ;  /* 0x0000005000007945 */ /* 0x000fe20003800200 */
[----:B------:R-:W-:Y:S01]  /*0ae0*/  DADD R30, -RZ, |R46| ;  /* 0x00000000ff1e7229 */ /* 0x000fe2000000052e */
[----:B------:R-:W-:-:S05]  /*0af0*/  MOV R4, 0xb20 ;  /* 0x00000b2000047802 */ /* 0x000fca0000000f00 */
[----:B------:R-:W-:-:S11]  /*0b00*/  DADD R16, R16, -R6 ;  /* 0x0000000010107229 */ /* 0x000fd60000000806 */
[----:B------:R-:W-:Y:S05]  /*0b10*/  CALL.REL.NOINC `($_Z14SLIC_CalFlux_Y4GridS_S_ddd$__internal_accurate_pow) ;  /* 0x0000002400387944 */ /* 0x000fea0003c00000 */
[----:B------:R-:W-:Y:S05]  /*0b20*/  BSYNC.RECONVERGENT B0 ;  /* 0x0000000000007941 */ /* 0x000fea0003800200 */
.L_x_44:
[----:B------:R-:W0:Y:S01]  /*0b30*/  MUFU.RCP64H R3, R43 ;  /* 0x0000002b00037308 */ /* 0x000e220000001800 */
[----:B------:R-:W-:Y:S01]  /*0b40*/  IMAD.MOV.U32 R2, RZ, RZ, 0x1 ;  /* 0x00000001ff027424 */ /* 0x000fe200078e00ff */
[C---:B------:R-:W-:Y:S01]  /*0b50*/  DSETP.NEU.AND P1, PT, R46.reuse, RZ, PT ;  /* 0x000000ff2e00722a */ /* 0x040fe20003f2d000 */
[----:B------:R-:W-:Y:S01]  /*0b60*/  BSSY.RECONVERGENT B0, `(.L_x_45) ;  /* 0x0000014000007945 */ /* 0x000fe20003800200 */
[----:B------:R-:W-:-:S12]  /*0b70*/  DSETP.NEU.AND P0, PT, R46, 1, PT ;  /* 0x3ff000002e00742a */ /* 0x000fd80003f0d000 */
[----:B------:R-:W-:Y:S01]  /*0b80*/  @!P1 CS2R R6, SRZ ;  /* 0x0000000000069805 */ /* 0x000fe2000001ff00 */
[----:B0-----:R-:W-:-:S08]  /*0b90*/  DFMA R8, -R42, R2, 1 ;  /* 0x3ff000002a08742b */ /* 0x001fd00000000102 */
[----:B------:R-:W-:-:S08]  /*0ba0*/  DFMA R8, R8, R8, R8 ;  /* 0x000000080808722b */ /* 0x000fd00000000008 */
[----:B------:R-:W-:Y:S02]  /*0bb0*/  DFMA R8, R2, R8, R2 ;  /* 0x000000080208722b */ /* 0x000fe40000000002 */
[----:B------:R-:W-:-:S06]  /*0bc0*/  DADD R2, R46, 2 ;  /* 0x400000002e027429 */ /* 0x000fcc0000000000 */
[----:B------:R-:W-:-:S04]  /*0bd0*/  DFMA R10, -R42, R8, 1 ;  /* 0x3ff000002a0a742b */ /* 0x000fc80000000108 */
[----:B------:R-:W-:-:S04]  /*0be0*/  LOP3.LUT R4, R3, 0x7ff00000, RZ, 0xc0, !PT ;  /* 0x7ff0000003047812 */ /* 0x000fc800078ec0ff */
[----:B------:R-:W-:Y:S01]  /*0bf0*/  DFMA R10, R8, R10, R8 ;  /* 0x0000000a080a722b */ /* 0x000fe20000000008 */
[----:B------:R-:W-:-:S07]  /*0c00*/  ISETP.NE.AND P2, PT, R4, 0x7ff00000, PT ;  /* 0x7ff000000400780c */ /* 0x000fce0003f45270 */
[----:B------:R-:W-:-:S08]  /*0c10*/  DMUL R2, R20, R10 ;  /* 0x0000000a14027228 */ /* 0x000fd00000000000 */
[----:B------:R-:W-:Y:S01]  /*0c20*/  DFMA R8, -R42, R2, R20 ;  /* 0x000000022a08722b */ /* 0x000fe20000000114 */
[----:B------:R-:W-:Y:S10]  /*0c30*/  @P2 BRA `(.L_x_46) ;  /* 0x0000000000182947 */ /* 0x000ff40003800000 */
[----:B------:R-:W-:-:S14]  /*0c40*/  DSETP.NAN.AND P1, PT, R46, R46, PT ;  /* 0x0000002e2e00722a */ /* 0x000fdc0003f28000 */
[----:B------:R-:W-:Y:S01]  /*0c50*/  @P1 DADD R6, R46, 2 ;  /* 0x400000002e061429 */ /* 0x000fe20000000000 */
[----:B------:R-:W-:Y:S10]  /*0c60*/  @P1 BRA `(.L_x_46) ;  /* 0x00000000000c1947 */ /* 0x000ff40003800000 */
[----:B------:R-:W-:-:S14]  /*0c70*/  DSETP.NEU.AND P1, PT, |R46|, +INF , PT ;  /* 0x7ff000002e00742a */ /* 0x000fdc0003f2d200 */
[----:B------:R-:W-:Y:S02]  /*0c80*/  @!P1 IMAD.MOV.U32 R6, RZ, RZ, 0x0 ;  /* 0x00000000ff069424 */ /* 0x000fe400078e00ff */
[----:B------:R-:W-:-:S07]  /*0c90*/  @!P1 IMAD.MOV.U32 R7, RZ, RZ, 0x7ff00000 ;  /* 0x7ff00000ff079424 */ /* 0x000fce00078e00ff */
.L_x_46:
[----:B------:R-:W-:Y:S05]  /*0ca0*/  BSYNC.RECONVERGENT B0 ;  /* 0x0000000000007941 */ /* 0x000fea0003800200 */
.L_x_45:
[----:B------:R-:W-:Y:S01]  /*0cb0*/  DFMA R2, R10, R8, R2 ;  /* 0x000000080a02722b */ /* 0x000fe20000000002 */
[----:B------:R-:W-:Y:S01]  /*0cc0*/  FSEL R6, R6, RZ, P0 ;  /* 0x000000ff06067208 */ /* 0x000fe20000000000 */
[----:B------:R-:W-:Y:S01]  /*0cd0*/  UMOV UR6, 0x99999998 ;  /* 0x9999999800067882 */ /* 0x000fe20000000000 */
[----:B------:R-:W-:Y:S01]  /*0ce0*/  FSEL R7, R7, 1.875, P0 ;  /* 0x3ff0000007077808 */ /* 0x000fe20000000000 */
[----:B------:R-:W-:Y:S01]  /*0cf0*/  UMOV UR7, 0x3fd99999 ;  /* 0x3fd9999900077882 */ /* 0x000fe20000000000 */
[----:B------:R-:W-:Y:S01]  /*0d00*/  FSETP.GEU.AND P1, PT, |R21|, 6.5827683646048100446e-37, PT ;  /* 0x036000001500780b */ /* 0x000fe20003f2e200 */
[----:B------:R-:W-:Y:S01]  /*0d10*/  DFMA R14, R16, UR6, R24 ;  /* 0x00000006100e7c2b */ /* 0x000fe20008000018 */
[----:B------:R-:W-:Y:S02]  /*0d20*/  BSSY.RECONVERGENT B1, `(.L_x_47) ;  /* 0x000000f000017945 */ /* 0x000fe40003800200 */
[----:B------:R-:W-:Y:S01]  /*0d30*/  DMUL R6, R44, R6 ;  /* 0x000000062c067228 */ /* 0x000fe20000000000 */
[----:B------:R-:W-:-:S04]  /*0d40*/  FFMA R4, RZ, R43, R3 ;  /* 0x0000002bff047223 */ /* 0x000fc80000000003 */
[----:B------:R-:W-:Y:S01]  /*0d50*/  DMUL R14, R14, R46 ;  /* 0x0000002e0e0e7228 */ /* 0x000fe20000000000 */
[----:B------:R-:W-:Y:S02]  /*0d60*/  FSETP.GT.AND P0, PT, |R4|, 1.469367938527859385e-39, PT ;  /* 0x001000000400780b */ /* 0x000fe40003f04200 */
[----:B------:R-:W-:-:S11]  /*0d70*/  DFMA R16, R16, UR6, R6 ;  /* 0x0000000610107c2b */ /* 0x000fd60008000006 */
[----:B------:R-:W-:Y:S05]  /*0d80*/  @P0 BRA P1, `(.L_x_48) ;  /* 0x0000000000200947 */ /* 0x000fea0000800000 */
[----:B------:R-:W-:Y:S01]  /*0d90*/  MOV R34, R20 ;  /* 0x0000001400227202 */ /* 0x000fe20000000f00 */
[----:B------:R-:W-:Y:S01]  /*0da0*/  IMAD.MOV.U32 R35, RZ, RZ, R21 ;  /* 0x000000ffff237224 */ /* 0x000fe200078e0015 */
[----:B------:R-:W-:Y:S01]  /*0db0*/  MOV R4, 0xdf0 ;  /* 0x00000df000047802 */ /* 0x000fe20000000f00 */
[----:B------:R-:W-:Y:S02]  /*0dc0*/  IMAD.MOV.U32 R32, RZ, RZ, R42 ;  /* 0x000000ffff207224 */ /* 0x000fe400078e002a */
[----:B------:R-:W-:-:S07]  /*0dd0*/  IMAD.MOV.U32 R33, RZ, RZ, R43 ;  /* 0x000000ffff217224 */ /* 0x000fce00078e002b */
[----:B------:R-:W-:Y:S05]  /*0de0*/  CALL.REL.NOINC `($__internal_2_$__cuda_sm20_div_rn_f64_full) ;  /* 0x0000001800fc7944 */ /* 0x000fea0003c00000 */
[----:B------:R-:W-:Y:S02]  /*0df0*/  IMAD.MOV.U32 R2, RZ, RZ, R6 ;  /* 0x000000ffff027224 */ /* 0x000fe400078e0006 */
[----:B------:R-:W-:-:S07]  /*0e00*/  IMAD.MOV.U32 R3, RZ, RZ, R7 ;  /* 0x000000ffff037224 */ /* 0x000fce00078e0007 */
.L_x_48:
[----:B------:R-:W-:Y:S05]  /*0e10*/  BSYNC.RECONVERGENT B1 ;  /* 0x0000000000017941 */ /* 0x000fea0003800200 */
.L_x_47:
[----:B------:R-:W-:Y:S01]  /*0e20*/  DADD R30, -RZ, |R22| ;  /* 0x00000000ff1e7229 */ /* 0x000fe20000000516 */
[----:B------:R-:W-:Y:S01]  /*0e30*/  BSSY.RECONVERGENT B0, `(.L_x_49) ;  /* 0x0000003000007945 */ /* 0x000fe20003800200 */
[----:B------:R-:W-:-:S09]  /*0e40*/  MOV R4, 0xe60 ;  /* 0x00000e6000047802 */ /* 0x000fd20000000f00 */
[----:B------:R-:W-:Y:S05]  /*0e50*/  CALL.REL.NOINC `($_Z14SLIC_CalFlux_Y4GridS_S_ddd$__internal_accurate_pow) ;  /* 0x0000002000687944 */ /* 0x000fea0003c00000 */
[----:B------:R-:W-:Y:S05]  /*0e60*/  BSYNC.RECONVERGENT B0 ;  /* 0x0000000000007941 */ /* 0x000fea0003800200 */
.L_x_49:
[----:B------:R-:W0:Y:S01]  /*0e70*/  MUFU.RCP64H R11, R43 ;  /* 0x0000002b000b7308 */ /* 0x000e220000001800 */
[C---:B------:R-:W-:Y:S01]  /*0e80*/  DADD R8, R22.reuse, 2 ;  /* 0x4000000016087429 */ /* 0x040fe20000000000 */
[----:B------:R-:W-:Y:S01]  /*0e90*/  MOV R10, 0x1 ;  /* 0x00000001000a7802 */ /* 0x000fe20000000f00 */
        /* <DEDUP_REMOVED lines=13> */
[----:B------:R-:W-:Y:S02]  /*0f70*/  @!P0 IMAD.MOV.U32 R6, RZ, RZ, 0x0 ;  /* 0x00000000ff068424 */ /* 0x000fe400078e00ff */
[----:B------:R-:W-:-:S07]  /*0f80*/  @!P0 IMAD.MOV.U32 R7, RZ, RZ, 0x7ff00000 ;  /* 0x7ff00000ff078424 */ /* 0x000fce00078e00ff */
.L_x_51:
[----:B------:R-:W-:Y:S05]  /*0f90*/  BSYNC.RECONVERGENT B0 ;  /* 0x0000000000007941 */ /* 0x000fea0003800200 */
.L_x_50:
        /* <DEDUP_REMOVED lines=18> */
[----:B------:R-:W-:Y:S01]  /*10c0*/  IMAD.MOV.U32 R10, RZ, RZ, R6 ;  /* 0x000000ffff0a7224 */ /* 0x000fe200078e0006 */
[----:B------:R-:W-:-:S07]  /*10d0*/  MOV R11, R7 ;  /* 0x00000007000b7202 */ /* 0x000fce0000000f00 */
.L_x_53:
[----:B------:R-:W-:Y:S05]  /*10e0*/  BSYNC.RECONVERGENT B1 ;  /* 0x0000000000017941 */ /* 0x000fea0003800200 */
.L_x_52:
[----:B------:R-:W-:Y:S01]  /*10f0*/  DADD R30, -RZ, |R20| ;  /* 0x00000000ff1e7229 */ /* 0x000fe20000000514 */
[----:B------:R-:W-:Y:S01]  /*1100*/  BSSY.RECONVERGENT B0, `(.L_x_54) ;  /* 0x0000003000007945 */ /* 0x000fe20003800200 */
[----:B------:R-:W-:-:S09]  /*1110*/  MOV R4, 0x1130 ;  /* 0x0000113000047802 */ /* 0x000fd20000000f00 */
[----:B------:R-:W-:Y:S05]  /*1120*/  CALL.REL.NOINC `($_Z14SLIC_CalFlux_Y4GridS_S_ddd$__internal_accurate_pow) ;  /* 0x0000001c00b47944 */ /* 0x000fea0003c00000 */
[----:B------:R-:W-:Y:S05]  /*1130*/  BSYNC.RECONVERGENT B0 ;  /* 0x0000000000007941 */ /* 0x000fea0003800200 */
.L_x_54:
        /* <DEDUP_REMOVED lines=18> */
.L_x_56:
[----:B------:R-:W-:Y:S05]  /*1260*/  BSYNC.RECONVERGENT B0 ;  /* 0x0000000000007941 */ /* 0x000fea0003800200 */
.L_x_55:
        /* <DEDUP_REMOVED lines=18> */
.L_x_58:
[----:B------:R-:W-:Y:S05]  /*1390*/  BSYNC.RECONVERGENT B1 ;  /* 0x0000000000017941 */ /* 0x000fea0003800200 */
.L_x_57:
[----:B------:R-:W-:Y:S01]  /*13a0*/  DADD R40, R18, -R10 ;  /* 0x0000000012287229 */ /* 0x000fe2000000080a */
[----:B------:R-:W-:Y:S01]  /*13b0*/  BSSY.RECONVERGENT B0, `(.L_x_59) ;  /* 0x0000005000007945 */ /* 0x000fe20003800200 */
[----:B------:R-:W-:Y:S01]  /*13c0*/  DADD R30, -RZ, |R2| ;  /* 0x00000000ff1e7229 */ /* 0x000fe20000000502 */
[----:B------:R-:W-:-:S05]  /*13d0*/  MOV R4, 0x1400 ;  /* 0x0000140000047802 */ /* 0x000fca0000000f00 */
[----:B------:R-:W-:-:S11]  /*13e0*/  DADD R40, R40, -R6 ;  /* 0x0000000028287229 */ /* 0x000fd60000000806 */
[----:B------:R-:W-:Y:S05]  /*13f0*/  CALL.REL.NOINC `($_Z14SLIC_CalFlux_Y4GridS_S_ddd$__internal_accurate_pow) ;  /* 0x0000001c00007944 */ /* 0x000fea0003c00000 */
[----:B------:R-:W-:Y:S05]  /*1400*/  BSYNC.RECONVERGENT B0 ;  /* 0x0000000000007941 */ /* 0x000fea0003800200 */
.L_x_59:
[----:B------:R-:W0:Y:S01]  /*1410*/  MUFU.RCP64H R9, R43 ;  /* 0x0000002b00097308 */ /* 0x000e220000001800 */
[----:B------:R-:W-:Y:S01]  /*1420*/  MOV R8, 0x1 ;  /* 0x0000000100087802 */ /* 0x000fe20000000f00 */
[----:B------:R-:W-:Y:S01]  /*1430*/  DSETP.NEU.AND P2, PT, R2, RZ, PT ;  /* 0x000000ff0200722a */ /* 0x000fe20003f4d000 */
[----:B------:R-:W-:Y:S01]  /*1440*/  BSSY.RECONVERGENT B0, `(.L_x_60) ;  /* 0x0000019000007945 */ /* 0x000fe20003800200 */
[----:B------:R-:W-:-:S03]  /*1450*/  FSETP.GEU.AND P1, PT, |R23|, 6.5827683646048100446e-37, PT ;  /* 0x036000001700780b */ /* 0x000fc60003f2e200 */
[----:B0-----:R-:W-:-:S08]  /*1460*/  DFMA R10, -R42, R8, 1 ;  /* 0x3ff000002a0a742b */ /* 0x001fd00000000108 */
[----:B------:R-:W-:-:S08]  /*1470*/  DFMA R10, R10, R10, R10 ;  /* 0x0000000a0a0a722b */ /* 0x000fd0000000000a */
[----:B------:R-:W-:-:S08]  /*1480*/  DFMA R10, R8, R10, R8 ;  /* 0x0000000a080a722b */ /* 0x000fd00000000008 */
[----:B------:R-:W-:-:S08]  /*1490*/  DFMA R8, -R42, R10, 1 ;  /* 0x3ff000002a08742b */ /* 0x000fd0000000010a */
[----:B------:R-:W-:Y:S02]  /*14a0*/  DFMA R30, R10, R8, R10 ;  /* 0x000000080a1e722b */ /* 0x000fe4000000000a */
[----:B------:R-:W-:-:S06]  /*14b0*/  DADD R8, R2, 2 ;  /* 0x4000000002087429 */ /* 0x000fcc0000000000 */
[----:B------:R-:W-:-:S04]  /*14c0*/  DMUL R12, R22, R30 ;  /* 0x0000001e160c7228 */ /* 0x000fc80000000000 */
[----:B------:R-:W-:-:S04]  /*14d0*/  LOP3.LUT R8, R9, 0x7ff00000, RZ, 0xc0, !PT ;  /* 0x7ff0000009087812 */ /* 0x000fc800078ec0ff */
[----:B------:R-:W-:Y:S01]  /*14e0*/  DFMA R10, -R42, R12, R22 ;  /* 0x0000000c2a0a722b */ /* 0x000fe20000000116 */
[----:B------:R-:W-:-:S07]  /*14f0*/  ISETP.NE.AND P3, PT, R8, 0x7ff00000, PT ;  /* 0x7ff000000800780c */ /* 0x000fce0003f65270 */
[----:B------:R-:W-:Y:S01]  /*1500*/  DFMA R12, R30, R10, R12 ;  /* 0x0000000a1e0c722b */ /* 0x000fe2000000000c */
[----:B------:R-:W-:Y:S02]  /*1510*/  IMAD.MOV.U32 R10, RZ, RZ, R6 ;  /* 0x000000ffff0a7224 */ /* 0x000fe400078e0006 */
[----:B------:R-:W-:Y:S01]  /*1520*/  IMAD.MOV.U32 R11, RZ, RZ, R7 ;  /* 0x000000ffff0b7224 */ /* 0x000fe200078e0007 */
[----:B------:R-:W-:-:S06]  /*1530*/  @!P2 CS2R R10, SRZ ;  /* 0x00000000000aa805 */ /* 0x000fcc000001ff00 */
[----:B------:R-:W-:-:S05]  /*1540*/  FFMA R4, RZ, R43, R13 ;  /* 0x0000002bff047223 */ /* 0x000fca000000000d */
[----:B------:R-:W-:Y:S01]  /*1550*/  FSETP.GT.AND P0, PT, |R4|, 1.469367938527859385e-39, PT ;  /* 0x001000000400780b */ /* 0x000fe20003f04200 */
[----:B------:R-:W-:-:S12]  /*1560*/  @P3 BRA `(.L_x_61) ;  /* 0x0000000000183947 */ /* 0x000fd80003800000 */
[----:B------:R-:W-:-:S14]  /*1570*/  DSETP.NAN.AND P2, PT, R2, R2, PT ;  /* 0x000000020200722a */ /* 0x000fdc0003f48000 */
[----:B------:R-:W-:Y:S01]  /*1580*/  @P2 DADD R10, R2, 2 ;  /* 0x40000000020a2429 */ /* 0x000fe20000000000 */
[----:B------:R-:W-:Y:S10]  /*1590*/  @P2 BRA `(.L_x_61) ;  /* 0x00000000000c2947 */ /* 0x000ff40003800000 */
[----:B------:R-:W-:-:S14]  /*15a0*/  DSETP.NEU.AND P2, PT, |R2|, +INF , PT ;  /* 0x7ff000000200742a */ /* 0x000fdc0003f4d200 */
[----:B------:R-:W-:Y:S02]  /*15b0*/  @!P2 IMAD.MOV.U32 R10, RZ, RZ, 0x0 ;  /* 0x00000000ff0aa424 */ /* 0x000fe400078e00ff */
[----:B------:R-:W-:-:S07]  /*15c0*/  @!P2 IMAD.MOV.U32 R11, RZ, RZ, 0x7ff00000 ;  /* 0x7ff00000ff0ba424 */ /* 0x000fce00078e00ff */
.L_x_61:
[----:B------:R-:W-:Y:S05]  /*15d0*/  BSYNC.RECONVERGENT B0 ;  /* 0x0000000000007941 */ /* 0x000fea0003800200 */
.L_x_60:
[----:B------:R-:W-:Y:S04]  /*15e0*/  BSSY.RECONVERGENT B1, `(.L_x_62) ;  /* 0x000000a000017945 */ /* 0x000fe80003800200 */
[----:B------:R-:W-:Y:S05]  /*15f0*/  @P0 BRA P1, `(.L_x_63) ;  /* 0x0000000000200947 */ /* 0x000fea0000800000 */
[----:B------:R-:W-:Y:S01]  /*1600*/  IMAD.MOV.U32 R34, RZ, RZ, R22 ;  /* 0x000000ffff227224 */ /* 0x000fe200078e0016 */
[----:B------:R-:W-:Y:S01]  /*1610*/  MOV R35, R23 ;  /* 0x0000001700237202 */ /* 0x000fe20000000f00 */
[----:B------:R-:W-:Y:S01]  /*1620*/  IMAD.MOV.U32 R32, RZ, RZ, R42 ;  /* 0x000000ffff207224 */ /* 0x000fe200078e002a */
[----:B------:R-:W-:Y:S01]  /*1630*/  MOV R4, 0x1660 ;  /* 0x0000166000047802 */ /* 0x000fe20000000f00 */
[----:B------:R-:W-:-:S07]  /*1640*/  IMAD.MOV.U32 R33, RZ, RZ, R43 ;  /* 0x000000ffff217224 */ /* 0x000fce00078e002b */
[----:B------:R-:W-:Y:S05]  /*1650*/  CALL.REL.NOINC `($__internal_2_$__cuda_sm20_div_rn_f64_full) ;  /* 0x0000001000e07944 */ /* 0x000fea0003c00000 */
[----:B------:R-:W-:Y:S02]  /*1660*/  IMAD.MOV.U32 R12, RZ, RZ, R6 ;  /* 0x000000ffff0c7224 */ /* 0x000fe400078e0006 */
[----:B------:R-:W-:-:S07]  /*1670*/  IMAD.MOV.U32 R13, RZ, RZ, R7 ;  /* 0x000000ffff0d7224 */ /* 0x000fce00078e0007 */
.L_x_63:
[----:B------:R-:W-:Y:S05]  /*1680*/  BSYNC.RECONVERGENT B1 ;  /* 0x0000000000017941 */ /* 0x000fea0003800200 */
.L_x_62:
[----:B------:R-:W0:Y:S01]  /*1690*/  MUFU.RCP64H R7, R45 ;  /* 0x0000002d00077308 */ /* 0x000e220000001800 */
[----:B------:R-:W-:Y:S01]  /*16a0*/  IMAD.MOV.U32 R6, RZ, RZ, 0x1 ;  /* 0x00000001ff067424 */ /* 0x000fe200078e00ff */
[----:B------:R-:W-:Y:S01]  /*16b0*/  FSETP.GEU.AND P1, PT, |R27|, 6.5827683646048100446e-37, PT ;  /* 0x036000001b00780b */ /* 0x000fe20003f2e200 */
[----:B------:R-:W-:Y:S01]  /*16c0*/  DMUL R12, R42, R12 ;  /* 0x0000000c2a0c7228 */ /* 0x000fe20000000000 */
[----:B------:R-:W-:Y:S07]  /*16d0*/  BSSY.RECONVERGENT B1, `(.L_x_64) ;  /* 0x0000015000017945 */ /* 0x000fee0003800200 */
[----:B------:R-:W-:-:S02]  /*16e0*/  DMUL R12, R12, R2 ;  /* 0x000000020c0c7228 */ /* 0x000fc40000000000 */
[----:B0-----:R-:W-:-:S08]  /*16f0*/  DFMA R8, -R44, R6, 1 ;  /* 0x3ff000002c08742b */ /* 0x001fd00000000106 */
[----:B------:R-:W-:-:S08]  /*1700*/  DFMA R8, R8, R8, R8 ;  /* 0x000000080808722b */ /* 0x000fd00000000008 */
[----:B------:R-:W-:-:S08]  /*1710*/  DFMA R8, R6, R8, R6 ;  /* 0x000000080608722b */ /* 0x000fd00000000006 */
[----:B------:R-:W-:-:S08]  /*1720*/  DFMA R6, -R44, R8, 1 ;  /* 0x3ff000002c06742b */ /* 0x000fd00000000108 */
[----:B------:R-:W-:-:S08]  /*1730*/  DFMA R30, R8, R6, R8 ;  /* 0x00000006081e722b */ /* 0x000fd00000000008 */
[----:B------:R-:W-:-:S08]  /*1740*/  DMUL R8, R26, R30 ;  /* 0x0000001e1a087228 */ /* 0x000fd00000000000 */
[----:B------:R-:W-:-:S08]  /*1750*/  DFMA R6, -R44, R8, R26 ;  /* 0x000000082c06722b */ /* 0x000fd0000000011a */
[----:B------:R-:W-:-:S10]  /*1760*/  DFMA R8, R30, R6, R8 ;  /* 0x000000061e08722b */ /* 0x000fd40000000008 */
        /* <DEDUP_REMOVED lines=11> */
.L_x_65:
[----:B------:R-:W-:Y:S05]  /*1820*/  BSYNC.RECONVERGENT B1 ;  /* 0x0000000000017941 */ /* 0x000fea0003800200 */
.L_x_64:
[----:B------:R-:W0:Y:S01]  /*1830*/  LDCU UR6, c[0x0][0x3dc] ;  /* 0x00007b80ff0677ac */ /* 0x000e220008000800 */
[----:B------:R-:W1:Y:S01]  /*1840*/  LDC.64 R32, c[0x0][0x3d8] ;  /* 0x0000f600ff207b82 */ /* 0x000e620000000a00 */
[----:B------:R-:W-:Y:S01]  /*1850*/  MOV R6, 0x1 ;  /* 0x0000000100067802 */ /* 0x000fe20000000f00 */
[----:B------:R-:W-:Y:S01]  /*1860*/  DSETP.NEU.AND P0, PT, R2, 1, PT ;  /* 0x3ff000000200742a */ /* 0x000fe20003f0d000 */
[----:B------:R-:W-:Y:S01]  /*1870*/  UMOV UR10, 0x99999998 ;  /* 0x99999998000a7882 */ /* 0x000fe20000000000 */
[----:B------:R-:W-:-:S04]  /*1880*/  UMOV UR11, 0x3fd99999 ;  /* 0x3fd99999000b7882 */ /* 0x000fc80000000000 */
[----:B------:R-:W2:Y:S01]  /*1890*/  LDC.64 R34, c[0x0][0x3d0] ;  /* 0x0000f400ff227b82 */ /* 0x000ea20000000a00 */
[----:B0-----:R-:W1:Y:S01]  /*18a0*/  MUFU.RCP64H R7, UR6 ;  /* 0x0000000600077d08 */ /* 0x001e620008001800 */
[----:B--2---:R-:W-:Y:S02]  /*18b0*/  DMUL R34, R34, 0.5 ;  /* 0x3fe0000022227828 */ /* 0x004fe40000000000 */
[----:B-1----:R-:W-:-:S08]  /*18c0*/  DFMA R30, R6, -R32, 1 ;  /* 0x3ff00000061e742b */ /* 0x002fd00000000820 */
[----:B------:R-:W-:Y:S01]  /*18d0*/  DFMA R30, R30, R30, R30 ;  /* 0x0000001e1e1e722b */ /* 0x000fe2000000001e */
[----:B------:R-:W-:-:S07]  /*18e0*/  FSETP.GEU.AND P1, PT, |R35|, 6.5827683646048100446e-37, PT ;  /* 0x036000002300780b */ /* 0x000fce0003f2e200 */
[----:B------:R-:W-:-:S08]  /*18f0*/  DFMA R30, R6, R30, R6 ;  /* 0x0000001e061e722b */ /* 0x000fd00000000006 */
[----:B------:R-:W-:-:S08]  /*1900*/  DFMA R6, R30, -R32, 1 ;  /* 0x3ff000001e06742b */ /* 0x000fd00000000820 */
[----:B------:R-:W-:-:S08]  /*1910*/  DFMA R6, R30, R6, R30 ;  /* 0x000000061e06722b */ /* 0x000fd0000000001e */
[----:B------:R-:W-:-:S08]  /*1920*/  DMUL R30, R34, R6 ;  /* 0x00000006221e7228 */ /* 0x000fd00000000000 */
[----:B------:R-:W-:-:S08]  /*1930*/  DFMA R32, R30, -R32, R34 ;  /* 0x800000201e20722b */ /* 0x000fd00000000022 */
[----:B------:R-:W-:Y:S01]  /*1940*/  DFMA R6, R6, R32, R30 ;  /* 0x000000200606722b */ /* 0x000fe2000000001e */
[----:B------:R-:W-:Y:S01]  /*1950*/  FSEL R32, R10, RZ, P0 ;  /* 0x000000ff0a207208 */ /* 0x000fe20000000000 */
[----:B------:R-:W-:Y:S01]  /*1960*/  DFMA R30, R40, UR10, R18 ;  /* 0x0000000a281e7c2b */ /* 0x000fe20008000012 */
[----:B------:R-:W-:Y:S01]  /*1970*/  FSEL R33, R11, 1.875, P0 ;  /* 0x3ff000000b217808 */ /* 0x000fe20000000000 */
[----:B------:R-:W-:-:S06]  /*1980*/  DMUL R10, R44, R8 ;  /* 0x000000082c0a7228 */ /* 0x000fcc0000000000 */
[----:B------:R-:W-:Y:S01]  /*1990*/  FFMA R4, RZ, UR6, R7 ;  /* 0x00000006ff047c23 */ /* 0x000fe20008000007 */
[----:B------:R-:W-:Y:S02]  /*19a0*/  DMUL R8, R42, R32 ;  /* 0x000000202a087228 */ /* 0x000fe40000000000 */
[----:B------:R-:W-:Y:S02]  /*19b0*/  DMUL R10, R10, R46 ;  /* 0x0000002e0a0a7228 */ /* 0x000fe40000000000 */
[----:B------:R-:W-:Y:S01]  /*19c0*/  FSETP.GT.AND P0, PT, |R4|, 1.469367938527859385e-39, PT ;  /* 0x001000000400780b */ /* 0x000fe20003f04200 */
[----:B------:R-:W-:-:S03]  /*19d0*/  DMUL R2, R30, R2 ;  /* 0x000000021e027228 */ /* 0x000fc60000000000 */
[----:B------:R-:W-:-:S09]  /*19e0*/  DFMA R40, R40, UR10, R8 ;  /* 0x0000000a28287c2b */ /* 0x000fd20008000008 */
[----:B------:R-:W-:Y:S05]  /*19f0*/  @P0 BRA P1, `(.L_x_66) ;  /* 0x0000000000140947 */ /* 0x000fea0000800000 */
[----:B------:R-:W0:Y:S01]  /*1a00*/  LDCU.64 UR6, c[0x0][0x3d8] ;  /* 0x00007b00ff0677ac */ /* 0x000e220008000a00 */
[----:B------:R-:W-:Y:S01]  /*1a10*/  MOV R4, 0x1a50 ;  /* 0x00001a5000047802 */ /* 0x000fe20000000f00 */
[----:B0-----:R-:W-:Y:S02]  /*1a20*/  IMAD.U32 R32, RZ, RZ, UR6 ;  /* 0x00000006ff207e24 */ /* 0x001fe4000f8e00ff */
[----:B------:R-:W-:-:S07]  /*1a30*/  IMAD.U32 R33, RZ, RZ, UR7 ;  /* 0x00000007ff217e24 */ /* 0x000fce000f8e00ff */
[----:B------:R-:W-:Y:S05]  /*1a40*/  CALL.REL.NOINC `($__internal_2_$__cuda_sm20_div_rn_f64_full) ;  /* 0x0000000c00e47944 */ /* 0x000fea0003c00000 */
.L_x_66:
[----:B------:R-:W0:Y:S01]  /*1a50*/  LDCU UR6, c[0x0][0x3d4] ;  /* 0x00007a80ff0677ac */ /* 0x000e220008000800 */
[----:B------:R-:W1:Y:S01]  /*1a60*/  LDC.64 R32, c[0x0][0x3d0] ;  /* 0x0000f400ff207b82 */ /* 0x000e620000000a00 */
[----:B------:R-:W-:Y:S01]  /*1a70*/  IMAD.MOV.U32 R8, RZ, RZ, 0x1 ;  /* 0x00000001ff087424 */ /* 0x000fe200078e00ff */
[C-C-:B------:R-:W-:Y:S02]  /*1a80*/  DADD R46, R44.reuse, -R42.reuse ;  /* 0x000000002c2e7229 */ /* 0x140fe4000000082a */
[----:B------:R-:W-:Y:S02]  /*1a90*/  DADD R42, R44, R42 ;  /* 0x000000002c2a7229 */ /* 0x000fe4000000002a */
[----:B------:R-:W-:Y:S02]  /*1aa0*/  DADD R44, R28, R20 ;  /* 0x000000001c2c7229 */ /* 0x000fe40000000014 */
[----:B------:R-:W2:Y:S01]  /*1ab0*/  LDC.64 R34, c[0x0][0x3d8] ;  /* 0x0000f600ff227b82 */ /* 0x000ea20000000a00 */
[----:B------:R-:W-:-:S02]  /*1ac0*/  DADD R36, R24, -R18 ;  /* 0x0000000018247229 */ /* 0x000fc40000000812 */
[----:B------:R-:W-:Y:S02]  /*1ad0*/  DADD R48, R12, R10 ;  /* 0x000000000c307229 */ /* 0x000fe4000000000a */
[----:B------:R-:W-:Y:S02]  /*1ae0*/  DADD R50, R16, R40 ;  /* 0x0000000010327229 */ /* 0x000fe40000000028 */
[----:B------:R-:W-:Y:S01]  /*1af0*/  DMUL R44, R44, 0.5 ;  /* 0x3fe000002c2c7828 */ /* 0x000fe20000000000 */
[----:B0-----:R-:W1:Y:S01]  /*1b00*/  MUFU.RCP64H R9, UR6 ;  /* 0x0000000600097d08 */ /* 0x001e620008001800 */
[----:B------:R-:W-:Y:S02]  /*1b10*/  DADD R52, R14, R2 ;  /* 0x000000000e347229 */ /* 0x000fe40000000002 */
[----:B------:R-:W-:-:S04]  /*1b20*/  DMUL R36, R36, R6 ;  /* 0x0000000624247228 */ /* 0x000fc80000000000 */
[----:B------:R-:W-:-:S04]  /*1b30*/  DFMA R46, R46, R6, R44 ;  /* 0x000000062e2e722b */ /* 0x000fc8000000002c */
[----:B------:R-:W-:Y:S02]  /*1b40*/  DFMA R52, R52, 0.5, R36 ;  /* 0x3fe000003434782b */ /* 0x000fe40000000024 */
        /* <DEDUP_REMOVED lines=9> */
[----:B------:R-:W-:Y:S02]  /*1be0*/  DFMA R8, R8, R32, R30 ;  /* 0x000000200808722b */ /* 0x000fe4000000001e */
[----:B------:R-:W-:Y:S02]  /*1bf0*/  DADD R30, R26, -R22 ;  /* 0x000000001a1e7229 */ /* 0x000fe40000000816 */
[----:B------:R-:W-:-:S06]  /*1c00*/  DADD R32, R28, -R20 ;  /* 0x000000001c207229 */ /* 0x000fcc0000000814 */
[----:B------:R-:W-:Y:S01]  /*1c10*/  FFMA R4, RZ, UR6, R9 ;  /* 0x00000006ff047c23 */ /* 0x000fe20008000009 */
[-C--:B------:R-:W-:Y:S02]  /*1c20*/  DMUL R30, R30, R6.reuse ;  /* 0x000000061e1e7228 */ /* 0x080fe40000000000 */
[----:B------:R-:W-:Y:S02]  /*1c30*/  DMUL R32, R32, R6 ;  /* 0x0000000620207228 */ /* 0x000fe40000000000 */
[----:B------:R-:W-:-:S04]  /*1c40*/  FSETP.GT.AND P0, PT, |R4|, 1.469367938527859385e-39, PT ;  /* 0x001000000400780b */ /* 0x000fc80003f04200 */
[----:B------:R-:W-:Y:S02]  /*1c50*/  DFMA R48, R48, 0.5, R30 ;  /* 0x3fe000003030782b */ /* 0x000fe4000000001e */
[----:B------:R-:W-:-:S07]  /*1c60*/  DFMA R50, R50, 0.5, R32 ;  /* 0x3fe000003232782b */ /* 0x000fce0000000020 */
[----:B------:R-:W-:Y:S05]  /*1c70*/  @P0 BRA P1, `(.L_x_67) ;  /* 0x00000000001c0947 */ /* 0x000fea0000800000 */
[----:B------:R-:W0:Y:S01]  /*1c80*/  LDCU.64 UR6, c[0x0][0x3d0] ;  /* 0x00007a00ff0677ac */ /* 0x000e220008000a00 */
[----:B------:R-:W-:Y:S01]  /*1c90*/  MOV R4, 0x1cd0 ;  /* 0x00001cd000047802 */ /* 0x000fe20000000f00 */
[----:B0-----:R-:W-:Y:S02]  /*1ca0*/  IMAD.U32 R32, RZ, RZ, UR6 ;  /* 0x00000006ff207e24 */ /* 0x001fe4000f8e00ff */
[----:B------:R-:W-:-:S07]  /*1cb0*/  IMAD.U32 R33, RZ, RZ, UR7 ;  /* 0x00000007ff217e24 */ /* 0x000fce000f8e00ff */
[----:B------:R-:W-:Y:S05]  /*1cc0*/  CALL.REL.NOINC `($__internal_2_$__cuda_sm20_div_rn_f64_full) ;  /* 0x0000000c00447944 */ /* 0x000fea0003c00000 */
[----:B------:R-:W-:Y:S01]  /*1cd0*/  MOV R8, R6 ;  /* 0x0000000600087202 */ /* 0x000fe20000000f00 */
[----:B------:R-:W-:-:S07]  /*1ce0*/  IMAD.MOV.U32 R9, RZ, RZ, R7 ;  /* 0x000000ffff097224 */ /* 0x000fce00078e0007 */
.L_x_67:
[----:B------:R-:W-:Y:S01]  /*1cf0*/  DADD R20, -R28, R20 ;  /* 0x000000001c147229 */ /* 0x000fe20000000114 */
[----:B------:R-:W-:Y:S01]  /*1d00*/  IMAD.MOV.U32 R6, RZ, RZ, 0x1 ;  /* 0x00000001ff067424 */ /* 0x000fe200078e00ff */
[----:B------:R-:W-:Y:S01]  /*1d10*/  DADD R16, -R16, R40 ;  /* 0x0000000010107229 */ /* 0x000fe20000000128 */
[----:B------:R-:W-:Y:S01]  /*1d20*/  BSSY.RECONVERGENT B1, `(.L_x_68) ;  /* 0x0000021000017945 */ /* 0x000fe20003800200 */
[----:B------:R-:W-:Y:S02]  /*1d30*/  DADD R12, R12, -R10 ;  /* 0x000000000c0c7229 */ /* 0x000fe4000000080a */
[----:B------:R-:W-:Y:S02]  /*1d40*/  DADD R2, -R14, R2 ;  /* 0x000000000e027229 */ /* 0x000fe40000000102 */
[-C--:B------:R-:W-:Y:S02]  /*1d50*/  DMUL R20, R20, R8.reuse ;  /* 0x0000000814147228 */ /* 0x080fe40000000000 */
[----:B------:R-:W-:-:S02]  /*1d60*/  DFMA R44, R16, -R8, R44 ;  /* 0x80000008102c722b */ /* 0x000fc4000000002c */
[----:B------:R-:W-:Y:S02]  /*1d70*/  DADD R14, R26, R22 ;  /* 0x000000001a0e7229 */ /* 0x000fe40000000016 */
[-C--:B------:R-:W-:Y:S02]  /*1d80*/  DMUL R12, R12, R8.reuse ;  /* 0x000000080c0c7228 */ /* 0x080fe40000000000 */
[----:B------:R-:W-:Y:S02]  /*1d90*/  DFMA R42, R42, 0.5, -R20 ;  /* 0x3fe000002a2a782b */ /* 0x000fe40000000814 */
[----:B------:R-:W-:Y:S02]  /*1da0*/  DADD R18, R24, R18 ;  /* 0x0000000018127229 */ /* 0x000fe40000000012 */
[----:B------:R-:W-:Y:S01]  /*1db0*/  FSETP.GEU.AND P1, PT, |R45|, 6.5827683646048100446e-37, PT ;  /* 0x036000002d00780b */ /* 0x000fe20003f2e200 */
[----:B------:R-:W-:Y:S01]  /*1dc0*/  DMUL R2, R2, R8 ;  /* 0x0000000802027228 */ /* 0x000fe20000000000 */
[----:B------:R-:W0:Y:S01]  /*1dd0*/  MUFU.RCP64H R7, R43 ;  /* 0x0000002b00077308 */ /* 0x000e220000001800 */
[----:B------:R-:W-:-:S06]  /*1de0*/  DFMA R14, R14, 0.5, -R12 ;  /* 0x3fe000000e0e782b */ /* 0x000fcc000000080c */
[----:B------:R-:W-:Y:S02]  /*1df0*/  DFMA R12, R18, 0.5, -R2 ;  /* 0x3fe00000120c782b */ /* 0x000fe40000000802 */
        /* <DEDUP_REMOVED lines=19> */
.L_x_69:
[----:B------:R-:W-:Y:S05]  /*1f30*/  BSYNC.RECONVERGENT B1 ;  /* 0x0000000000017941 */ /* 0x000fea0003800200 */
.L_x_68:
[----:B------:R-:W-:Y:S01]  /*1f40*/  DADD R30, -RZ, |R14| ;  /* 0x00000000ff1e7229 */ /* 0x000fe2000000050e */
[----:B------:R-:W-:Y:S01]  /*1f50*/  BSSY.RECONVERGENT B0, `(.L_x_70) ;  /* 0x0000003000007945 */ /* 0x000fe20003800200 */
[----:B------:R-:W-:-:S09]  /*1f60*/  MOV R4, 0x1f80 ;  /* 0x00001f8000047802 */ /* 0x000fd20000000f00 */
[----:B------:R-:W-:Y:S05]  /*1f70*/  CALL.REL.NOINC `($_Z14SLIC_CalFlux_Y4GridS_S_ddd$__internal_accurate_pow) ;  /* 0x0000001000207944 */ /* 0x000fea0003c00000 */
[----:B------:R-:W-:Y:S05]  /*1f80*/  BSYNC.RECONVERGENT B0 ;  /* 0x0000000000007941 */ /* 0x000fea0003800200 */
.L_x_70:
        /* <DEDUP_REMOVED lines=18> */
.L_x_72:
[----:B------:R-:W-:Y:S05]  /*20b0*/  BSYNC.RECONVERGENT B0 ;  /* 0x0000000000007941 */ /* 0x000fea0003800200 */
.L_x_71:
        /* <DEDUP_REMOVED lines=16> */
[----:B------:R-:W-:-:S07]  /*21c0*/  MOV R4, 0x21e0 ;  /* 0x000021e000047802 */ /* 0x000fce0000000f00 */
[----:B------:R-:W-:Y:S05]  /*21d0*/  CALL.REL.NOINC `($__internal_2_$__cuda_sm20_div_rn_f64_full) ;  /* 0x0000000800007944 */ /* 0x000fea0003c00000 */
[----:B------:R-:W-:Y:S02]  /*21e0*/  IMAD.MOV.U32 R2, RZ, RZ, R6 ;  /* 0x000000ffff027224 */ /* 0x000fe400078e0006 */
[----:B------:R-:W-:-:S07]  /*21f0*/  IMAD.MOV.U32 R3, RZ, RZ, R7 ;  /* 0x000000ffff037224 */ /* 0x000fce00078e0007 */
.L_x_74:
[----:B------:R-:W-:Y:S05]  /*2200*/  BSYNC.RECONVERGENT B1 ;  /* 0x0000000000017941 */ /* 0x000fea0003800200 */
.L_x_73:
[----:B------:R-:W-:Y:S01]  /*2210*/  DADD R30, -RZ, |R44| ;  /* 0x00000000ff1e7229 */ /* 0x000fe2000000052c */
[----:B------:R-:W-:Y:S01]  /*2220*/  BSSY.RECONVERGENT B0, `(.L_x_75) ;  /* 0x0000003000007945 */ /* 0x000fe20003800200 */
[----:B------:R-:W-:-:S09]  /*2230*/  MOV R4, 0x2250 ;  /* 0x0000225000047802 */ /* 0x000fd20000000f00 */
[----:B------:R-:W-:Y:S05]  /*2240*/  CALL.REL.NOINC `($_Z14SLIC_CalFlux_Y4GridS_S_ddd$__internal_accurate_pow) ;  /* 0x0000000c006c7944 */ /* 0x000fea0003c00000 */
[----:B------:R-:W-:Y:S05]  /*2250*/  BSYNC.RECONVERGENT B0 ;  /* 0x0000000000007941 */ /* 0x000fea0003800200 */
.L_x_75:
        /* <DEDUP_REMOVED lines=16> */
[----:B------:R-:W-:Y:S01]  /*2360*/  @!P0 IMAD.MOV.U32 R6, RZ, RZ, 0x0 ;  /* 0x00000000ff068424 */ /* 0x000fe200078e00ff */
[----:B------:R-:W-:-:S07]  /*2370*/  @!P0 MOV R7, 0x7ff00000 ;  /* 0x7ff0000000078802 */ /* 0x000fce0000000f00 */
.L_x_77:
[----:B------:R-:W-:Y:S05]  /*2380*/  BSYNC.RECONVERGENT B0 ;  /* 0x0000000000007941 */ /* 0x000fea0003800200 */
.L_x_76:
        /* <DEDUP_REMOVED lines=18> */
.L_x_79:
[----:B------:R-:W-:Y:S05]  /*24b0*/  BSYNC.RECONVERGENT B1 ;  /* 0x0000000000017941 */ /* 0x000fea0003800200 */
.L_x_78:
[----:B------:R-:W0:Y:S01]  /*24c0*/  MUFU.RCP64H R9, R43 ;  /* 0x0000002b00097308 */ /* 0x000e220000001800 */
[----:B------:R-:W-:Y:S01]  /*24d0*/  IMAD.MOV.U32 R8, RZ, RZ, 0x1 ;  /* 0x00000001ff087424 */ /* 0x000fe200078e00ff */
[----:B------:R-:W-:Y:S01]  /*24e0*/  FSETP.GEU.AND P1, PT, |R15|, 6.5827683646048100446e-37, PT ;  /* 0x036000000f00780b */ /* 0x000fe20003f2e200 */
[----:B------:R-:W-:Y:S01]  /*24f0*/  DADD R2, R12, -R2 ;  /* 0x000000000c027229 */ /* 0x000fe20000000802 */
[----:B------:R-:W-:Y:S07]  /*2500*/  BSSY.RECONVERGENT B1, `(.L_x_80) ;  /* 0x0000015000017945 */ /* 0x000fee0003800200 */
[----:B------:R-:W-:-:S02]  /*2510*/  DADD R2, R2, -R6 ;  /* 0x0000000002027229 */ /* 0x000fc40000000806 */
        /* <DEDUP_REMOVED lines=19> */
.L_x_81:
[----:B------:R-:W-:Y:S05]  /*2650*/  BSYNC.RECONVERGENT B1 ;  /* 0x0000000000017941 */ /* 0x000fea0003800200 */
.L_x_80:
[----:B------:R-:W-:Y:S01]  /*2660*/  DADD R30, -RZ, |R10| ;  /* 0x00000000ff1e7229 */ /* 0x000fe2000000050a */
[----:B------:R-:W-:Y:S01]  /*2670*/  BSSY.RECONVERGENT B0, `(.L_x_82) ;  /* 0x0000004000007945 */ /* 0x000fe20003800200 */
[----:B------:R-:W-:Y:S01]  /*2680*/  DMUL R14, R42, R8 ;  /* 0x000000082a0e7228 */ /* 0x000fe20000000000 */
[----:B------:R-:W-:-:S10]  /*2690*/  MOV R4, 0x26b0 ;  /* 0x000026b000047802 */ /* 0x000fd40000000f00 */
[----:B------:R-:W-:Y:S05]  /*26a0*/  CALL.REL.NOINC `($_Z14SLIC_CalFlux_Y4GridS_S_ddd$__internal_accurate_pow) ;  /* 0x0000000800547944 */ /* 0x000fea0003c00000 */
[----:B------:R-:W-:Y:S05]  /*26b0*/  BSYNC.RECONVERGENT B0 ;  /* 0x0000000000007941 */ /* 0x000fea0003800200 */
.L_x_82:
[C---:B------:R-:W-:Y:S01]  /*26c0*/  DADD R8, R10.reuse, 2 ;  /* 0x400000000a087429 */ /* 0x040fe20000000000 */
[----:B------:R-:W-:Y:S01]  /*26d0*/  BSSY.RECONVERGENT B0, `(.L_x_83) ;  /* 0x000000c000007945 */ /* 0x000fe20003800200 */
[----:B------:R-:W-:-:S08]  /*26e0*/  DSETP.NEU.AND P0, PT, R10, RZ, PT ;  /* 0x000000ff0a00722a */ /* 0x000fd00003f0d000 */
        /* <DEDUP_REMOVED lines=10> */
.L_x_84:
[----:B------:R-:W-:Y:S05]  /*2790*/  BSYNC.RECONVERGENT B0 ;  /* 0x0000000000007941 */ /* 0x000fea0003800200 */
.L_x_83:
[----:B------:R-:W0:Y:S01]  /*27a0*/  LDCU.64 UR6, c[0x0][0x388] ;  /* 0x00007100ff0677ac */ /* 0x000e220008000a00 */
[----:B------:R-:W-:Y:S02]  /*27b0*/  DSETP.NEU.AND P0, PT, R10, 1, PT ;  /* 0x3ff000000a00742a */ /* 0x000fe40003f0d000 */
[----:B------:R-:W-:Y:S01]  /*27c0*/  DADD R46, R46, R44 ;  /* 0x000000002e2e7229 */ /* 0x000fe2000000002c */
[----:B------:R-:W-:Y:S01]  /*27d0*/  UMOV UR10, 0x99999998 ;  /* 0x99999998000a7882 */ /* 0x000fe20000000000 */
[----:B------:R-:W-:Y:S01]  /*27e0*/  UMOV UR11, 0x3fd99999 ;  /* 0x3fd99999000b7882 */ /* 0x000fe20000000000 */
[----:B------:R-:W-:Y:S01]  /*27f0*/  DFMA R14, R14, R10, R48 ;  /* 0x0000000a0e0e722b */ /* 0x000fe20000000030 */
[----:B------:R-:W-:Y:S01]  /*2800*/  FSEL R8, R6, RZ, P0 ;  /* 0x000000ff06087208 */ /* 0x000fe20000000000 */
[----:B------:R-:W-:Y:S01]  /*2810*/  DFMA R12, R2, UR10, R12 ;  /* 0x0000000a020c7c2b */ /* 0x000fe2000800000c */
[----:B------:R-:W-:Y:S02]  /*2820*/  FSEL R9, R7, 1.875, P0 ;  /* 0x3ff0000007097808 */ /* 0x000fe40000000000 */
[----:B------:R-:W1:Y:S01]  /*2830*/  LDC.64 R6, c[0x0][0x380] ;  /* 0x0000e000ff067b82 */ /* 0x000e620000000a00 */
[----:B------:R-:W-:-:S02]  /*2840*/  DMUL R46, R46, 0.5 ;  /* 0x3fe000002e2e7828 */ /* 0x000fc40000000000 */
[----:B------:R-:W-:Y:S02]  /*2850*/  DMUL R14, R14, 0.5 ;  /* 0x3fe000000e0e7828 */ /* 0x000fe40000000000 */
[----:B------:R-:W-:Y:S01]  /*2860*/  DMUL R42, R42, R8 ;  /* 0x000000082a2a7228 */ /* 0x000fe20000000000 */
[----:B0-----:R-:W-:Y:S01]  /*2870*/  UIADD3 UR4, UPT, UPT, UR7, 0x4, URZ ;  /* 0x0000000407047890 */ /* 0x001fe2000fffe0ff */
[----:B------:R-:W-:Y:S01]  /*2880*/  DFMA R12, R12, R10, R52 ;  /* 0x0000000a0c0c722b */ /* 0x000fe20000000034 */
[----:B------:R-:W-:-:S05]  /*2890*/  UIADD3 UR5, UPT, UPT, UR6, 0x4, URZ ;  /* 0x0000000406057890 */ /* 0x000fca000fffe0ff */
[----:B------:R-:W-:Y:S01]  /*28a0*/  DFMA R42, R2, UR10, R42 ;  /* 0x0000000a022a7c2b */ /* 0x000fe2000800002a */
[C---:B------:R-:W-:Y:S01]  /*28b0*/  IADD3 R2, PT, PT, R0.reuse, UR4, RZ ;  /* 0x0000000400027c10 */ /* 0x040fe2000fffe0ff */
[----:B------:R-:W-:Y:S01]  /*28c0*/  IMAD R3, R0, UR5, R5 ;  /* 0x0000000500037c24 */ /* 0x000fe2000f8e0205 */
[----:B------:R-:W-:-:S03]  /*28d0*/  DMUL R12, R12, 0.5 ;  /* 0x3fe000000c0c7828 */ /* 0x000fc60000000000 */
[C---:B------:R-:W-:Y:S02]  /*28e0*/  VIADD R4, R2.reuse, UR4 ;  /* 0x0000000402047c36 */ /* 0x040fe40008000000 */
[----:B------:R-:W-:Y:S01]  /*28f0*/  DADD R42, R50, R42 ;  /* 0x00000000322a7229 */ /* 0x000fe2000000002a */
[--C-:B------:R-:W-:Y:S02]  /*2900*/  IMAD R9, R2, UR5, R5.reuse ;  /* 0x0000000502097c24 */ /* 0x100fe4000f8e0205 */
[C---:B------:R-:W-:Y:S02]  /*2910*/  VIADD R8, R4.reuse, UR4 ;  /* 0x0000000404087c36 */ /* 0x040fe40008000000 */
[--C-:B------:R-:W-:Y:S02]  /*2920*/  IMAD R11, R4, UR5, R5.reuse ;  /* 0x00000005040b7c24 */ /* 0x100fe4000f8e0205 */
[----:B------:R-:W-:Y:S01]  /*2930*/  IMAD R17, R8, UR5, R5 ;  /* 0x0000000508117c24 */ /* 0x000fe2000f8e0205 */
[----:B------:R-:W-:Y:S01]  /*2940*/  DMUL R42, R42, 0.5 ;  /* 0x3fe000002a2a7828 */ /* 0x000fe20000000000 */
[----:B-1----:R-:W-:-:S04]  /*2950*/  IMAD.WIDE R2, R3, 0x8, R6 ;  /* 0x0000000803027825 */ /* 0x002fc800078e0206 */
[--C-:B------:R-:W-:Y:S01]  /*2960*/  IMAD.WIDE R4, R9, 0x8, R6.reuse ;  /* 0x0000000809047825 */ /* 0x100fe200078e0206 */
[----:B------:R-:W-:Y:S03]  /*2970*/  STG.E.64 desc[UR8][R2.64], R46 ;  /* 0x0000002e02007986 */ /* 0x000fe6000c101b08 */
[--C-:B------:R-:W-:Y:S01]  /*2980*/  IMAD.WIDE R8, R11, 0x8, R6.reuse ;  /* 0x000000080b087825 */ /* 0x100fe200078e0206 */
[----:B------:R-:W-:Y:S03]  /*2990*/  STG.E.64 desc[UR8][R4.64], R14 ;  /* 0x0000000e04007986 */ /* 0x000fe6000c101b08 */
[----:B------:R-:W-:Y:S01]  /*29a0*/  IMAD.WIDE R6, R17, 0x8, R6 ;  /* 0x0000000811067825 */ /* 0x000fe200078e0206 */
[----:B------:R-:W-:Y:S04]  /*29b0*/  STG.E.64 desc[UR8][R8.64], R42 ;  /* 0x0000002a08007986 */ /* 0x000fe8000c101b08 */
[----:B------:R-:W-:Y:S01]  /*29c0*/  STG.E.64 desc[UR8][R6.64], R12 ;  /* 0x0000000c06007986 */ /* 0x000fe2000c101b08 */
[----:B------:R-:W-:Y:S05]  /*29d0*/  EXIT ;  /* 0x000000000000794d */ /* 0x000fea0003800000 */
        .weak           $__internal_2_$__cuda_sm20_div_rn_f64_full
        .type           $__internal_2_$__cuda_sm20_div_rn_f64_full,@function
        .size           $__internal_2_$__cuda_sm20_div_rn_f64_full,($_Z14SLIC_CalFlux_Y4GridS_S_ddd$__internal_accurate_pow - $__internal_2_$__cuda_sm20_div_rn_f64_full)
$__internal_2_$__cuda_sm20_div_rn_f64_full:
[C---:B------:R-:W-:Y:S01]  /*29e0*/  FSETP.GEU.AND P0, PT, |R33|.reuse, 1.469367938527859385e-39, PT ;  /* 0x001000002100780b */ /* 0x040fe20003f0e200 */
[----:B------:R-:W-:Y:S01]  /*29f0*/  IMAD.MOV.U32 R54, RZ, RZ, 0x1 ;  /* 0x00000001ff367424 */ /* 0x000fe200078e00ff */
[----:B------:R-:W-:Y:S01]  /*2a00*/  LOP3.LUT R30, R33, 0x800fffff, RZ, 0xc0, !PT ;  /* 0x800fffff211e7812 */ /* 0x000fe200078ec0ff */
[----:B------:R-:W-:Y:S01]  /*2a10*/  BSSY.RECONVERGENT B0, `(.L_x_85) ;  /* 0x0000059000007945 */ /* 0x000fe20003800200 */
[C---:B------:R-:W-:Y:S02]  /*2a20*/  FSETP.GEU.AND P2, PT, |R35|.reuse, 1.469367938527859385e-39, PT ;  /* 0x001000002300780b */ /* 0x040fe40003f4e200 */
[----:B------:R-:W-:Y:S01]  /*2a30*/  LOP3.LUT R31, R30, 0x3ff00000, RZ, 0xfc, !PT ;  /* 0x3ff000001e1f7812 */ /* 0x000fe200078efcff */
[----:B------:R-:W-:Y:S01]  /*2a40*/  IMAD.MOV.U32 R30, RZ, RZ, R32 ;  /* 0x000000ffff1e7224 */ /* 0x000fe200078e0020 */
[----:B------:R-:W-:Y:S02]  /*2a50*/  LOP3.LUT R6, R35, 0x7ff00000, RZ, 0xc0, !PT ;  /* 0x7ff0000023067812 */ /* 0x000fe400078ec0ff */
[----:B------:R-:W-:-:S03]  /*2a60*/  LOP3.LUT R9, R33, 0x7ff00000, RZ, 0xc0, !PT ;  /* 0x7ff0000021097812 */ /* 0x000fc600078ec0ff */
[----:B------:R-:W-:Y:S01]  /*2a70*/  @!P0 DMUL R30, R32, 8.98846567431157953865e+307 ;  /* 0x7fe00000201e8828 */ /* 0x000fe20000000000 */
[----:B------:R-:W-:-:S03]  /*2a80*/  ISETP.GE.U32.AND P1, PT, R6, R9, PT ;  /* 0x000000090600720c */ /* 0x000fc60003f26070 */
[----:B------:R-:W-:Y:S01]  /*2a90*/  @!P2 LOP3.LUT R7, R33, 0x7ff00000, RZ, 0xc0, !PT ;  /* 0x7ff000002107a812 */ /* 0x000fe200078ec0ff */
[----:B------:R-:W-:Y:S01]  /*2aa0*/  @!P2 IMAD.MOV.U32 R38, RZ, RZ, RZ ;  /* 0x000000ffff26a224 */ /* 0x000fe200078e00ff */
[----:B------:R-:W0:Y:S02]  /*2ab0*/  MUFU.RCP64H R55, R31 ;  /* 0x0000001f00377308 */ /* 0x000e240000001800 */
[----:B------:R-:W-:Y:S01]  /*2ac0*/  @!P2 ISETP.GE.U32.AND P3, PT, R6, R7, PT ;  /* 0x000000070600a20c */ /* 0x000fe20003f66070 */
[----:B------:R-:W-:Y:S01]  /*2ad0*/  IMAD.MOV.U32 R7, RZ, RZ, 0x1ca00000 ;  /* 0x1ca00000ff077424 */ /* 0x000fe200078e00ff */
[----:B------:R-:W-:-:S04]  /*2ae0*/  @!P0 LOP3.LUT R9, R31, 0x7ff00000, RZ, 0xc0, !PT ;  /* 0x7ff000001f098812 */ /* 0x000fc800078ec0ff */
[----:B------:R-:W-:-:S04]  /*2af0*/  @!P2 SEL R39, R7, 0x63400000, !P3 ;  /* 0x634000000727a807 */ /* 0x000fc80005800000 */
[----:B------:R-:W-:-:S04]  /*2b00*/  @!P2 LOP3.LUT R8, R39, 0x80000000, R35, 0xf8, !PT ;  /* 0x800000002708a812 */ /* 0x000fc800078ef823 */
[----:B------:R-:W-:Y:S01]  /*2b10*/  @!P2 LOP3.LUT R39, R8, 0x100000, RZ, 0xfc, !PT ;  /* 0x001000000827a812 */ /* 0x000fe200078efcff */
[----:B0-----:R-:W-:Y:S01]  /*2b20*/  DFMA R36, R54, -R30, 1 ;  /* 0x3ff000003624742b */ /* 0x001fe2000000081e */
[----:B------:R-:W-:-:S07]  /*2b30*/  IMAD.MOV.U32 R8, RZ, RZ, R6 ;  /* 0x000000ffff087224 */ /* 0x000fce00078e0006 */
[----:B------:R-:W-:-:S08]  /*2b40*/  DFMA R36, R36, R36, R36 ;  /* 0x000000242424722b */ /* 0x000fd00000000024 */
[----:B------:R-:W-:Y:S01]  /*2b50*/  DFMA R54, R54, R36, R54 ;  /* 0x000000243636722b */ /* 0x000fe20000000036 */
[----:B------:R-:W-:Y:S02]  /*2b60*/  SEL R37, R7, 0x63400000, !P1 ;  /* 0x6340000007257807 */ /* 0x000fe40004800000 */
[----:B------:R-:W-:Y:S02]  /*2b70*/  MOV R36, R34 ;  /* 0x0000002200247202 */ /* 0x000fe40000000f00 */
[----:B------:R-:W-:-:S03]  /*2b80*/  LOP3.LUT R37, R37, 0x800fffff, R35, 0xf8, !PT ;  /* 0x800fffff25257812 */ /* 0x000fc600078ef823 */
[----:B------:R-:W-:-:S03]  /*2b90*/  DFMA R56, R54, -R30, 1 ;  /* 0x3ff000003638742b */ /* 0x000fc6000000081e */
[----:B------:R-:W-:-:S05]  /*2ba0*/  @!P2 DFMA R36, R36, 2, -R38 ;  /* 0x400000002424a82b */ /* 0x000fca0000000826 */
[----:B------:R-:W-:-:S05]  /*2bb0*/  DFMA R56, R54, R56, R54 ;  /* 0x000000383638722b */ /* 0x000fca0000000036 */
[----:B------:R-:W-:-:S03]  /*2bc0*/  @!P2 LOP3.LUT R8, R37, 0x7ff00000, RZ, 0xc0, !PT ;  /* 0x7ff000002508a812 */ /* 0x000fc600078ec0ff */
[----:B------:R-:W-:-:S08]  /*2bd0*/  DMUL R54, R56, R36 ;  /* 0x0000002438367228 */ /* 0x000fd00000000000 */
[----:B------:R-:W-:-:S08]  /*2be0*/  DFMA R38, R54, -R30, R36 ;  /* 0x8000001e3626722b */ /* 0x000fd00000000024 */
[----:B------:R-:W-:Y:S01]  /*2bf0*/  DFMA R38, R56, R38, R54 ;  /* 0x000000263826722b */ /* 0x000fe20000000036 */
[----:B------:R-:W-:Y:S02]  /*2c00*/  VIADD R54, R8, 0xffffffff ;  /* 0xffffffff08367836 */ /* 0x000fe40000000000 */
[----:B------:R-:W-:-:S03]  /*2c10*/  VIADD R55, R9, 0xffffffff ;  /* 0xffffffff09377836 */ /* 0x000fc60000000000 */
[----:B------:R-:W-:-:S04]  /*2c20*/  ISETP.GT.U32.AND P0, PT, R54, 0x7feffffe, PT ;  /* 0x7feffffe3600780c */ /* 0x000fc80003f04070 */
[----:B------:R-:W-:-:S13]  /*2c30*/  ISETP.GT.U32.OR P0, PT, R55, 0x7feffffe, P0 ;  /* 0x7feffffe3700780c */ /* 0x000fda0000704470 */
[----:B------:R-:W-:Y:S05]  /*2c40*/  @P0 BRA `(.L_x_86) ;  /* 0x0000000000740947 */ /* 0x000fea0003800000 */
[----:B------:R-:W-:-:S04]  /*2c50*/  LOP3.LUT R9, R33, 0x7ff00000, RZ, 0xc0, !PT ;  /* 0x7ff0000021097812 */ /* 0x000fc800078ec0ff */
[CC--:B------:R-:W-:Y:S02]  /*2c60*/  VIADDMNMX R8, R6.reuse, -R9.reuse, 0xb9600000, !PT ;  /* 0xb960000006087446 */ /* 0x0c0fe40007800909 */
[----:B------:R-:W-:Y:S02]  /*2c70*/  ISETP.GE.U32.AND P0, PT, R6, R9, PT ;  /* 0x000000090600720c */ /* 0x000fe40003f06070 */
[----:B------:R-:W-:Y:S02]  /*2c80*/  VIMNMX R8, PT, PT, R8, 0x46a00000, PT ;  /* 0x46a0000008087848 */ /* 0x000fe40003fe0100 */
[----:B------:R-:W-:-:S05]  /*2c90*/  SEL R7, R7, 0x63400000, !P0 ;  /* 0x6340000007077807 */ /* 0x000fca0004000000 */
[----:B------:R-:W-:Y:S02]  /*2ca0*/  IMAD.IADD R7, R8, 0x1, -R7 ;  /* 0x0000000108077824 */ /* 0x000fe400078e0a07 */
[----:B------:R-:W-:-:S03]  /*2cb0*/  IMAD.MOV.U32 R8, RZ, RZ, RZ ;  /* 0x000000ffff087224 */ /* 0x000fc600078e00ff */
[----:B------:R-:W-:-:S06]  /*2cc0*/  IADD3 R9, PT, PT, R7, 0x7fe00000, RZ ;  /* 0x7fe0000007097810 */ /* 0x000fcc0007ffe0ff */
[----:B------:R-:W-:-:S10]  /*2cd0*/  DMUL R54, R38, R8 ;  /* 0x0000000826367228 */ /* 0x000fd40000000000 */
[----:B------:R-:W-:-:S13]  /*2ce0*/  FSETP.GTU.AND P0, PT, |R55|, 1.469367938527859385e-39, PT ;  /* 0x001000003700780b */ /* 0x000fda0003f0c200 */
[----:B------:R-:W-:Y:S05]  /*2cf0*/  @P0 BRA `(.L_x_87) ;  /* 0x0000000000a80947 */ /* 0x000fea0003800000 */
[----:B------:R-:W-:-:S06]  /*2d00*/  DFMA R30, R38, -R30, R36 ;  /* 0x8000001e261e722b */ /* 0x000fcc0000000024 */
[----:B------:R-:W-:-:S04]  /*2d10*/  IMAD.MOV.U32 R30, RZ, RZ, RZ ;  /* 0x000000ffff1e7224 */ /* 0x000fc800078e00ff */
[C---:B------:R-:W-:Y:S02]  /*2d20*/  FSETP.NEU.AND P0, PT, R31.reuse, RZ, PT ;  /* 0x000000ff1f00720b */ /* 0x040fe40003f0d000 */
[----:B------:R-:W-:-:S04]  /*2d30*/  LOP3.LUT R32, R31, 0x80000000, R33, 0x48, !PT ;  /* 0x800000001f207812 */ /* 0x000fc800078e4821 */
[----:B------:R-:W-:-:S07]  /*2d40*/  LOP3.LUT R31, R32, R9, RZ, 0xfc, !PT ;  /* 0x00000009201f7212 */ /* 0x000fce00078efcff */
[----:B------:R-:W-:Y:S05]  /*2d50*/  @!P0 BRA `(.L_x_87) ;  /* 0x0000000000908947 */ /* 0x000fea0003800000 */
[----:B------:R-:W-:Y:S01]  /*2d60*/  IMAD.MOV R9, RZ, RZ, -R7 ;  /* 0x000000ffff097224 */ /* 0x000fe200078e0a07 */
[----:B------:R-:W-:Y:S01]  /*2d70*/  IADD3 R7, PT, PT, -R7, -0x43300000, RZ ;  /* 0xbcd0000007077810 */ /* 0x000fe20007ffe1ff */
[----:B------:R-:W-:-:S06]  /*2d80*/  IMAD.MOV.U32 R8, RZ, RZ, RZ ;  /* 0x000000ffff087224 */ /* 0x000fcc00078e00ff */
[----:B------:R-:W-:Y:S02]  /*2d90*/  DFMA R8, R54, -R8, R38 ;  /* 0x800000083608722b */ /* 0x000fe40000000026 */
[----:B------:R-:W-:-:S08]  /*2da0*/  DMUL.RP R38, R38, R30 ;  /* 0x0000001e26267228 */ /* 0x000fd00000008000 */
[----:B------:R-:W-:Y:S02]  /*2db0*/  FSETP.NEU.AND P0, PT, |R9|, R7, PT ;  /* 0x000000070900720b */ /* 0x000fe40003f0d200 */
[----:B------:R-:W-:Y:S02]  /*2dc0*/  LOP3.LUT R32, R39, R32, RZ, 0x3c, !PT ;  /* 0x0000002027207212 */ /* 0x000fe400078e3cff */
[----:B------:R-:W-:Y:S02]  /*2dd0*/  FSEL R6, R38, R54, !P0 ;  /* 0x0000003626067208 */ /* 0x000fe40004000000 */
[----:B------:R-:W-:-:S03]  /*2de0*/  FSEL R7, R32, R55, !P0 ;  /* 0x0000003720077208 */ /* 0x000fc60004000000 */
[----:B------:R-:W-:Y:S01]  /*2df0*/  IMAD.MOV.U32 R54, RZ, RZ, R6 ;  /* 0x000000ffff367224 */ /* 0x000fe200078e0006 */
[----:B------:R-:W-:Y:S01]  /*2e00*/  MOV R55, R7 ;  /* 0x0000000700377202 */ /* 0x000fe20000000f00 */
[----:B------:R-:W-:Y:S06]  /*2e10*/  BRA `(.L_x_87) ;  /* 0x0000000000607947 */ /* 0x000fec0003800000 */
.L_x_86:
[----:B------:R-:W-:-:S14]  /*2e20*/  DSETP.NAN.AND P0, PT, R34, R34, PT ;  /* 0x000000222200722a */ /* 0x000fdc0003f08000 */
[----:B------:R-:W-:Y:S05]  /*2e30*/  @P0 BRA `(.L_x_88) ;  /* 0x00000000004c0947 */ /* 0x000fea0003800000 */
[----:B------:R-:W-:-:S14]  /*2e40*/  DSETP.NAN.AND P0, PT, R32, R32, PT ;  /* 0x000000202000722a */ /* 0x000fdc0003f08000 */
[----:B------:R-:W-:Y:S05]  /*2e50*/  @P0 BRA `(.L_x_89) ;  /* 0x0000000000340947 */ /* 0x000fea0003800000 */
[----:B------:R-:W-:Y:S01]  /*2e60*/  ISETP.NE.AND P0, PT, R8, R9, PT ;  /* 0x000000090800720c */ /* 0x000fe20003f05270 */
[----:B------:R-:W-:Y:S02]  /*2e70*/  IMAD.MOV.U32 R54, RZ, RZ, 0x0 ;  /* 0x00000000ff367424 */ /* 0x000fe400078e00ff */
[----:B------:R-:W-:-:S10]  /*2e80*/  IMAD.MOV.U32 R55, RZ, RZ, -0x80000 ;  /* 0xfff80000ff377424 */ /* 0x000fd400078e00ff */
[----:B------:R-:W-:Y:S05]  /*2e90*/  @!P0 BRA `(.L_x_87) ;  /* 0x0000000000408947 */ /* 0x000fea0003800000 */
[----:B------:R-:W-:Y:S02]  /*2ea0*/  ISETP.NE.AND P0, PT, R8, 0x7ff00000, PT ;  /* 0x7ff000000800780c */ /* 0x000fe40003f05270 */
[----:B------:R-:W-:Y:S02]  /*2eb0*/  LOP3.LUT R33, R35, 0x80000000, R33, 0x48, !PT ;  /* 0x8000000023217812 */ /* 0x000fe400078e4821 */
[----:B------:R-:W-:-:S13]  /*2ec0*/  ISETP.EQ.OR P0, PT, R9, RZ, !P0 ;  /* 0x000000ff0900720c */ /* 0x000fda0004702670 */
[----:B------:R-:W-:Y:S01]  /*2ed0*/  @P0 LOP3.LUT R6, R33, 0x7ff00000, RZ, 0xfc, !PT ;  /* 0x7ff0000021060812 */ /* 0x000fe200078efcff */
[----:B------:R-:W-:Y:S02]  /*2ee0*/  @!P0 IMAD.MOV.U32 R54, RZ, RZ, RZ ;  /* 0x000000ffff368224 */ /* 0x000fe400078e00ff */
[----:B------:R-:W-:Y:S01]  /*2ef0*/  @!P0 IMAD.MOV.U32 R55, RZ, RZ, R33 ;  /* 0x000000ffff378224 */ /* 0x000fe200078e0021 */
[----:B------:R-:W-:Y:S01]  /*2f00*/  @P0 MOV R55, R6 ;  /* 0x0000000600370202 */ /* 0x000fe20000000f00 */
[----:B------:R-:W-:Y:S01]  /*2f10*/  @P0 IMAD.MOV.U32 R54, RZ, RZ, RZ ;  /* 0x000000ffff360224 */ /* 0x000fe200078e00ff */
[----:B------:R-:W-:Y:S06]  /*2f20*/  BRA `(.L_x_87) ;  /* 0x00000000001c7947 */ /* 0x000fec0003800000 */
.L_x_89:
[----:B------:R-:W-:Y:S01]  /*2f30*/  LOP3.LUT R7, R33, 0x80000, RZ, 0xfc, !PT ;  /* 0x0008000021077812 */ /* 0x000fe200078efcff */
[----:B------:R-:W-:-:S04]  /*2f40*/  IMAD.MOV.U32 R54, RZ, RZ, R32 ;  /* 0x000000ffff367224 */ /* 0x000fc800078e0020 */
[----:B------:R-:W-:Y:S01]  /*2f50*/  IMAD.MOV.U32 R55, RZ, RZ, R7 ;  /* 0x000000ffff377224 */ /* 0x000fe200078e0007 */
[----:B------:R-:W-:Y:S06]  /*2f60*/  BRA `(.L_x_87) ;  /* 0x00000000000c7947 */ /* 0x000fec0003800000 */
.L_x_88:
[----:B------:R-:W-:Y:S01]  /*2f70*/  LOP3.LUT R7, R35, 0x80000, RZ, 0xfc, !PT ;  /* 0x0008000023077812 */ /* 0x000fe200078efcff */
[----:B------:R-:W-:-:S04]  /*2f80*/  IMAD.MOV.U32 R54, RZ, RZ, R34 ;  /* 0x000000ffff367224 */ /* 0x000fc800078e0022 */
[----:B------:R-:W-:-:S07]  /*2f90*/  IMAD.MOV.U32 R55, RZ, RZ, R7 ;  /* 0x000000ffff377224 */ /* 0x000fce00078e0007 */
.L_x_87:
[----:B------:R-:W-:Y:S05]  /*2fa0*/  BSYNC.RECONVERGENT B0 ;  /* 0x0000000000007941 */ /* 0x000fea0003800200 */
.L_x_85:
[----:B------:R-:W-:Y:S01]  /*2fb0*/  IMAD.MOV.U32 R8, RZ, RZ, R4 ;  /* 0x000000ffff087224 */ /* 0x000fe200078e0004 */
[----:B------:R-:W-:Y:S01]  /*2fc0*/  MOV R7, R55 ;  /* 0x0000003700077202 */ /* 0x000fe20000000f00 */
[----:B------:R-:W-:Y:S02]  /*2fd0*/  IMAD.MOV.U32 R9, RZ, RZ, 0x0 ;  /* 0x00000000ff097424 */ /* 0x000fe400078e00ff */
[----:B------:R-:W-:Y:S02]  /*2fe0*/  IMAD.MOV.U32 R6, RZ, RZ, R54 ;  /* 0x000000ffff067224 */ /* 0x000fe400078e0036 */
[----:B------:R-:W-:Y:S05]  /*2ff0*/  RET.REL.NODEC R8 `(_Z14SLIC_CalFlux_Y4GridS_S_ddd) ;  /* 0xffffffd008007950 */ /* 0x000fea0003c3ffff */
        .type           $_Z14SLIC_CalFlux_Y4GridS_S_ddd$__internal_accurate_pow,@function
        .size           $_Z14SLIC_CalFlux_Y4GridS_S_ddd$__internal_accurate_pow,(.L_x_383 - $_Z14SLIC_CalFlux_Y4GridS_S_ddd$__internal_accurate_pow)
$_Z14SLIC_CalFlux_Y4GridS_S_ddd$__internal_accurate_pow:
[----:B------:R-:W-:Y:S01]  /*3000*/  ISETP.GT.U32.AND P0, PT, R31, 0xfffff, PT ;  /* 0x000fffff1f00780c */ /* 0x000fe20003f04070 */
[----:B------:R-:W-:Y:S01]  /*3010*/  IMAD.MOV.U32 R6, RZ, RZ, R31 ;  /* 0x000000ffff067224 */ /* 0x000fe200078e001f */
[----:B------:R-:W-:Y:S01]  /*3020*/  UMOV UR6, 0x7d2cafe2 ;  /* 0x7d2cafe200067882 */ /* 0x000fe20000000000 */
[----:B------:R-:W-:Y:S01]  /*3030*/  UMOV UR7, 0x3eb0f5ff ;  /* 0x3eb0f5ff00077882 */ /* 0x000fe20000000000 */
[----:B------:R-:W-:Y:S01]  /*3040*/  UMOV UR10, 0xfefa39ef ;  /* 0xfefa39ef000a7882 */ /* 0x000fe20000000000 */
[----:B------:R-:W-:-:S08]  /*3050*/  UMOV UR11, 0x3fe62e42 ;  /* 0x3fe62e42000b7882 */ /* 0x000fd00000000000 */
[----:B------:R-:W-:Y:S01]  /*3060*/  @!P0 DMUL R62, R30, 1.80143985094819840000e+16 ;  /* 0x435000001e3e8828 */ /* 0x000fe20000000000 */
[----:B------:R-:W-:-:S09]  /*3070*/  SHF.R.U32.HI R31, RZ, 0x14, R31 ;  /* 0x00000014ff1f7819 */ /* 0x000fd2000001161f */
[----:B------:R-:W-:Y:S01]  /*3080*/  @!P0 IMAD.MOV.U32 R6, RZ, RZ, R63 ;  /* 0x000000ffff068224 */ /* 0x000fe200078e003f */
[----:B------:R-:W-:Y:S01]  /*3090*/  @!P0 LEA.HI R31, R63, 0xffffffca, RZ, 0xc ;  /* 0xffffffca3f1f8811 */ /* 0x000fe200078f60ff */
[----:B------:R-:W-:-:S03]  /*30a0*/  @!P0 IMAD.MOV.U32 R30, RZ, RZ, R62 ;  /* 0x000000ffff1e8224 */ /* 0x000fc600078e003e */
[----:B------:R-:W-:Y:S02]  /*30b0*/  LOP3.LUT R6, R6, 0x800fffff, RZ, 0xc0, !PT ;  /* 0x800fffff06067812 */ /* 0x000fe400078ec0ff */
[----:B------:R-:W-:Y:S02]  /*30c0*/  MOV R38, R30 ;  /* 0x0000001e00267202 */ /* 0x000fe40000000f00 */
[----:B------:R-:W-:-:S04]  /*30d0*/  LOP3.LUT R7, R6, 0x3ff00000, RZ, 0xfc, !PT ;  /* 0x3ff0000006077812 */ /* 0x000fc800078efcff */
[----:B------:R-:W-:Y:S01]  /*30e0*/  ISETP.GE.U32.AND P1, PT, R7, 0x3ff6a09f, PT ;  /* 0x3ff6a09f0700780c */ /* 0x000fe20003f26070 */
[----:B------:R-:W-:-:S12]  /*30f0*/  IMAD.MOV.U32 R39, RZ, RZ, R7 ;  /* 0x000000ffff277224 */ /* 0x000fd800078e0007 */
[----:B------:R-:W-:-:S04]  /*3100*/  @P1 VIADD R6, R39, 0xfff00000 ;  /* 0xfff0000027061836 */ /* 0x000fc80000000000 */
[----:B------:R-:W-:Y:S02]  /*3110*/  @P1 IMAD.MOV.U32 R39, RZ, RZ, R6 ;  /* 0x000000ffff271224 */ /* 0x000fe400078e0006 */
[----:B------:R-:W-:-:S04]  /*3120*/  IMAD.MOV.U32 R6, RZ, RZ, RZ ;  /* 0x000000ffff067224 */ /* 0x000fc800078e00ff */
[C---:B------:R-:W-:Y:S02]  /*3130*/  DADD R32, R38.reuse, 1 ;  /* 0x3ff0000026207429 */ /* 0x040fe40000000000 */
[----:B------:R-:W-:-:S04]  /*3140*/  DADD R38, R38, -1 ;  /* 0xbff0000026267429 */ /* 0x000fc80000000000 */
[----:B------:R-:W0:Y:S02]  /*3150*/  MUFU.RCP64H R7, R33 ;  /* 0x0000002100077308 */ /* 0x000e240000001800 */
[----:B0-----:R-:W-:-:S08]  /*3160*/  DFMA R8, -R32, R6, 1 ;  /* 0x3ff000002008742b */ /* 0x001fd00000000106 */
[----:B------:R-:W-:-:S08]  /*3170*/  DFMA R8, R8, R8, R8 ;  /* 0x000000080808722b */ /* 0x000fd00000000008 */
[----:B------:R-:W-:Y:S01]  /*3180*/  DFMA R8, R6, R8, R6 ;  /* 0x000000080608722b */ /* 0x000fe20000000006 */
[----:B------:R-:W-:Y:S01]  /*3190*/  IMAD.MOV.U32 R6, RZ, RZ, 0x41ad3b5a ;  /* 0x41ad3b5aff067424 */ /* 0x000fe200078e00ff */
[----:B------:R-:W-:-:S06]  /*31a0*/  MOV R7, 0x3ed0f5d2 ;  /* 0x3ed0f5d200077802 */ /* 0x000fcc0000000f00 */
[----:B------:R-:W-:-:S08]  /*31b0*/  DMUL R60, R38, R8 ;  /* 0x00000008263c7228 */ /* 0x000fd00000000000 */
[----:B------:R-:W-:-:S08]  /*31c0*/  DFMA R60, R38, R8, R60 ;  /* 0x00000008263c722b */ /* 0x000fd0000000003c */
[-C--:B------:R-:W-:Y:S02]  /*31d0*/  DMUL R34, R60, R60.reuse ;  /* 0x0000003c3c227228 */ /* 0x080fe40000000000 */
[----:B------:R-:W-:Y:S02]  /*31e0*/  DADD R58, R38, -R60 ;  /* 0x00000000263a7229 */ /* 0x000fe4000000083c */
[----:B------:R-:W-:-:S04]  /*31f0*/  DMUL R36, R60, R60 ;  /* 0x0000003c3c247228 */ /* 0x000fc80000000000 */
[----:B------:R-:W-:Y:S01]  /*3200*/  DFMA R6, R34, UR6, R6 ;  /* 0x0000000622067c2b */ /* 0x000fe20008000006 */
[----:B------:R-:W-:Y:S01]  /*3210*/  UMOV UR6, 0x75488a3f ;  /* 0x75488a3f00067882 */ /* 0x000fe20000000000 */
[----:B------:R-:W-:Y:S01]  /*3220*/  UMOV UR7, 0x3ef3b20a ;  /* 0x3ef3b20a00077882 */ /* 0x000fe20000000000 */
[----:B------:R-:W-:-:S05]  /*3230*/  DADD R58, R58, R58 ;  /* 0x000000003a3a7229 */ /* 0x000fca000000003a */
[----:B------:R-:W-:Y:S01]  /*3240*/  DFMA R32, R34, R6, UR6 ;  /* 0x0000000622207e2b */ /* 0x000fe20008000006 */
[----:B------:R-:W-:Y:S01]  /*3250*/  UMOV UR6, 0xe4faecd5 ;  /* 0xe4faecd500067882 */ /* 0x000fe20000000000 */
[----:B------:R-:W-:Y:S01]  /*3260*/  UMOV UR7, 0x3f1745cd ;  /* 0x3f1745cd00077882 */ /* 0x000fe20000000000 */
[----:B------:R-:W-:-:S05]  /*3270*/  DFMA R58, R38, -R60, R58 ;  /* 0x8000003c263a722b */ /* 0x000fca000000003a */
[----:B------:R-:W-:Y:S01]  /*3280*/  DFMA R32, R34, R32, UR6 ;  /* 0x0000000622207e2b */ /* 0x000fe20008000020 */
[----:B------:R-:W-:Y:S01]  /*3290*/  UMOV UR6, 0x258a578b ;  /* 0x258a578b00067882 */ /* 0x000fe20000000000 */
[----:B------:R-:W-:Y:S01]  /*32a0*/  UMOV UR7, 0x3f3c71c7 ;  /* 0x3f3c71c700077882 */ /* 0x000fe20000000000 */
[----:B------:R-:W-:-:S05]  /*32b0*/  DMUL R58, R8, R58 ;  /* 0x0000003a083a7228 */ /* 0x000fca0000000000 */
        /* <DEDUP_REMOVED lines=14> */
[C---:B------:R-:W-:Y:S01]  /*33a0*/  DMUL R6, R60.reuse, R36 ;  /* 0x000000243c067228 */ /* 0x040fe20000000000 */
[----:B------:R-:W-:Y:S01]  /*33b0*/  VIADD R33, R59, 0x100000 ;  /* 0x001000003b217836 */ /* 0x000fe20000000000 */
[----:B------:R-:W-:Y:S01]  /*33c0*/  DFMA R34, R60, R60, -R36 ;  /* 0x0000003c3c22722b */ /* 0x000fe20000000824 */
[----:B------:R-:W-:-:S03]  /*33d0*/  IMAD.MOV.U32 R32, RZ, RZ, R58 ;  /* 0x000000ffff207224 */ /* 0x000fc600078e003a */
[----:B------:R-:W-:Y:S01]  /*33e0*/  DADD R54, R54, -UR6 ;  /* 0x8000000636367e29 */ /* 0x000fe20008000000 */
[----:B------:R-:W-:Y:S01]  /*33f0*/  UMOV UR6, 0x80000000 ;  /* 0x8000000000067882 */ /* 0x000fe20000000000 */
[C---:B------:R-:W-:Y:S01]  /*3400*/  DFMA R8, R60.reuse, R36, -R6 ;  /* 0x000000243c08722b */ /* 0x040fe20000000806 */
[----:B------:R-:W-:Y:S01]  /*3410*/  UMOV UR7, 0x43300000 ;  /* 0x4330000000077882 */ /* 0x000fe20000000000 */
[----:B------:R-:W-:-:S04]  /*3420*/  DFMA R34, R60, R32, R34 ;  /* 0x000000203c22722b */ /* 0x000fc80000000022 */
[----:B------:R-:W-:Y:S02]  /*3430*/  DADD R38, R56, R54 ;  /* 0x0000000038267229 */ /* 0x000fe40000000036 */
[----:B------:R-:W-:-:S06]  /*3440*/  DFMA R8, R58, R36, R8 ;  /* 0x000000243a08722b */ /* 0x000fcc0000000008 */
[----:B------:R-:W-:Y:S02]  /*3450*/  DMUL R32, R38, R6 ;  /* 0x0000000626207228 */ /* 0x000fe40000000000 */
[----:B------:R-:W-:Y:S02]  /*3460*/  DFMA R8, R60, R34, R8 ;  /* 0x000000223c08722b */ /* 0x000fe40000000008 */
[----:B------:R-:W-:-:S04]  /*3470*/  DADD R56, R56, -R38 ;  /* 0x0000000038387229 */ /* 0x000fc80000000826 */
[----:B------:R-:W-:-:S04]  /*3480*/  DFMA R34, R38, R6, -R32 ;  /* 0x000000062622722b */ /* 0x000fc80000000820 */
[----:B------:R-:W-:-:S04]  /*3490*/  DADD R56, R54, R56 ;  /* 0x0000000036387229 */ /* 0x000fc80000000038 */
[----:B------:R-:W-:-:S08]  /*34a0*/  DFMA R8, R38, R8, R34 ;  /* 0x000000082608722b */ /* 0x000fd00000000022 */
[----:B------:R-:W-:-:S08]  /*34b0*/  DFMA R56, R56, R6, R8 ;  /* 0x000000063838722b */ /* 0x000fd00000000008 */
[----:B------:R-:W-:-:S08]  /*34c0*/  DADD R6, R32, R56 ;  /* 0x0000000020067229 */ /* 0x000fd00000000038 */
[--C-:B------:R-:W-:Y:S02]  /*34d0*/  DADD R8, R60, R6.reuse ;  /* 0x000000003c087229 */ /* 0x100fe40000000006 */
[----:B------:R-:W-:-:S06]  /*34e0*/  DADD R32, R32, -R6 ;  /* 0x0000000020207229 */ /* 0x000fcc0000000806 */
[----:B------:R-:W-:Y:S02]  /*34f0*/  DADD R60, R60, -R8 ;  /* 0x000000003c3c7229 */ /* 0x000fe40000000808 */
[----:B------:R-:W-:-:S06]  /*3500*/  DADD R32, R56, R32 ;  /* 0x0000000038207229 */ /* 0x000fcc0000000020 */
[----:B------:R-:W-:Y:S01]  /*3510*/  DADD R60, R6, R60 ;  /* 0x00000000063c7229 */ /* 0x000fe2000000003c */
[C---:B------:R-:W-:Y:S02]  /*3520*/  VIADD R6, R31.reuse, 0xfffffc01 ;  /* 0xfffffc011f067836 */ /* 0x040fe40000000000 */
[----:B------:R-:W-:Y:S02]  /*3530*/  @P1 VIADD R6, R31, 0xfffffc02 ;  /* 0xfffffc021f061836 */ /* 0x000fe40000000000 */
[----:B------:R-:W-:-:S03]  /*3540*/  IMAD.MOV.U32 R7, RZ, RZ, 0x43300000 ;  /* 0x43300000ff077424 */ /* 0x000fc600078e00ff */
[----:B------:R-:W-:Y:S01]  /*3550*/  DADD R32, R32, R60 ;  /* 0x0000000020207229 */ /* 0x000fe2000000003c */
[----:B------:R-:W-:-:S06]  /*3560*/  LOP3.LUT R6, R6, 0x80000000, RZ, 0x3c, !PT ;  /* 0x8000000006067812 */ /* 0x000fcc00078e3cff */
[----:B------:R-:W-:Y:S01]  /*3570*/  DADD R30, R6, -UR6 ;  /* 0x80000006061e7e29 */ /* 0x000fe20008000000 */
[----:B------:R-:W-:Y:S01]  /*3580*/  UMOV UR6, 0xfefa39ef ;  /* 0xfefa39ef00067882 */ /* 0x000fe20000000000 */
[----:B------:R-:W-:Y:S01]  /*3590*/  DADD R58, R58, R32 ;  /* 0x000000003a3a7229 */ /* 0x000fe20000000020 */
[----:B------:R-:W-:-:S07]  /*35a0*/  UMOV UR7, 0x3fe62e42 ;  /* 0x3fe62e4200077882 */ /* 0x000fce0000000000 */
[----:B------:R-:W-:-:S08]  /*35b0*/  DADD R32, R8, R58 ;  /* 0x0000000008207229 */ /* 0x000fd0000000003a */
[--C-:B------:R-:W-:Y:S01]  /*35c0*/  DFMA R6, R30, UR6, R32.reuse ;  /* 0x000000061e067c2b */ /* 0x100fe20008000020 */
[----:B------:R-:W-:Y:S01]  /*35d0*/  UMOV UR6, 0x3b39803f ;  /* 0x3b39803f00067882 */ /* 0x000fe20000000000 */
[----:B------:R-:W-:Y:S01]  /*35e0*/  DADD R34, R8, -R32 ;  /* 0x0000000008227229 */ /* 0x000fe20000000820 */
[----:B------:R-:W-:-:S05]  /*35f0*/  UMOV UR7, 0x3c7abc9e ;  /* 0x3c7abc9e00077882 */ /* 0x000fca0000000000 */
[----:B------:R-:W-:Y:S02]  /*3600*/  DFMA R8, R30, -UR10, R6 ;  /* 0x8000000a1e087c2b */ /* 0x000fe40008000006 */
[----:B------:R-:W-:-:S06]  /*3610*/  DADD R34, R58, R34 ;  /* 0x000000003a227229 */ /* 0x000fcc0000000022 */
[----:B------:R-:W-:-:S08]  /*3620*/  DADD R8, -R32, R8 ;  /* 0x0000000020087229 */ /* 0x000fd00000000108 */
[----:B------:R-:W-:Y:S01]  /*3630*/  DADD R8, R34, -R8 ;  /* 0x0000000022087229 */ /* 0x000fe20000000808 */
[----:B------:R-:W-:Y:S01]  /*3640*/  MOV R34, 0x652b82fe ;  /* 0x652b82fe00227802 */ /* 0x000fe20000000f00 */
[----:B------:R-:W-:-:S06]  /*3650*/  IMAD.MOV.U32 R35, RZ, RZ, 0x3ff71547 ;  /* 0x3ff71547ff237424 */ /* 0x000fcc00078e00ff */
[----:B------:R-:W-:Y:S01]  /*3660*/  DFMA R30, R30, UR6, R8 ;  /* 0x000000061e1e7c2b */ /* 0x000fe20008000008 */
[----:B------:R-:W-:Y:S02]  /*3670*/  USHF.L.U32 UR7, UR5, 0x1, URZ ;  /* 0x0000000105077899 */ /* 0x000fe400080006ff */
[----:B------:R-:W-:Y:S02]  /*3680*/  ULOP3.LUT UR6, UR5, 0xff0fffff, URZ, 0xc0, !UPT ;  /* 0xff0fffff05067892 */ /* 0x000fe4000f8ec0ff */
[----:B------:R-:W-:-:S03]  /*3690*/  UISETP.GT.U32.AND UP0, UPT, UR7, -0x2000001, UPT ;  /* 0xfdffffff0700788c */ /* 0x000fc6000bf04070 */
[----:B------:R-:W-:Y:S01]  /*36a0*/  DADD R8, R6, R30 ;  /* 0x0000000006087229 */ /* 0x000fe2000000001e */
[----:B------:R-:W-:-:S03]  /*36b0*/  USEL UR7, UR6, UR5, UP0 ;  /* 0x0000000506077287 */ /* 0x000fc60008000000 */
[----:B------:R-:W-:-:S04]  /*36c0*/  UMOV UR6, UR4 ;  /* 0x0000000400067c82 */ /* 0x000fc80008000000 */
[----:B------:R-:W-:Y:S02]  /*36d0*/  DADD R32, R6, -R8 ;  /* 0x0000000006207229 */ /* 0x000fe40000000808 */
[----:B------:R-:W-:-:S06]  /*36e0*/  DMUL R6, R8, UR6 ;  /* 0x0000000608067c28 */ /* 0x000fcc0008000000 */
[----:B------:R-:W-:Y:S02]  /*36f0*/  DADD R30, R30, R32 ;  /* 0x000000001e1e7229 */ /* 0x000fe40000000020 */
[----:B------:R-:W-:-:S08]  /*3700*/  DFMA R8, R8, UR6, -R6 ;  /* 0x0000000608087c2b */ /* 0x000fd00008000806 */
[----:B------:R-:W-:Y:S01]  /*3710*/  DFMA R30, R30, UR6, R8 ;  /* 0x000000061e1e7c2b */ /* 0x000fe20008000008 */
[----:B------:R-:W-:Y:S01]  /*3720*/  UMOV UR6, 0x3b39803f ;  /* 0x3b39803f00067882 */ /* 0x000fe20000000000 */
[----:B------:R-:W-:-:S06]  /*3730*/  UMOV UR7, 0x3c7abc9e ;  /* 0x3c7abc9e00077882 */ /* 0x000fcc0000000000 */
[----:B------:R-:W-:-:S08]  /*3740*/  DADD R36, R6, R30 ;  /* 0x0000000006247229 */ /* 0x000fd0000000001e */
[----:B------:R-:W-:Y:S02]  /*3750*/  DFMA R34, R36, R34, 6.75539944105574400000e+15 ;  /* 0x433800002422742b */ /* 0x000fe40000000022 */
[----:B------:R-:W-:Y:S01]  /*3760*/  FSETP.GEU.AND P0, PT, |R37|, 4.1917929649353027344, PT ;  /* 0x4086232b2500780b */ /* 0x000fe20003f0e200 */
[----:B------:R-:W-:-:S05]  /*3770*/  DADD R6, R6, -R36 ;  /* 0x0000000006067229 */ /* 0x000fca0000000824 */
[----:B------:R-:W-:-:S03]  /*3780*/  DADD R8, R34, -6.75539944105574400000e+15 ;  /* 0xc338000022087429 */ /* 0x000fc60000000000 */
[----:B------:R-:W-:-:S05]  /*3790*/  DADD R30, R30, R6 ;  /* 0x000000001e1e7229 */ /* 0x000fca0000000006 */
[----:B------:R-:W-:-:S08]  /*37a0*/  DFMA R32, R8, -UR10, R36 ;  /* 0x8000000a08207c2b */ /* 0x000fd00008000024 */
        /* <DEDUP_REMOVED lines=31> */
[----:B------:R-:W-:-:S10]  /*39a0*/  DFMA R8, R32, R8, 1 ;  /* 0x3ff000002008742b */ /* 0x000fd40000000008 */
[----:B------:R-:W-:Y:S02]  /*39b0*/  IMAD R33, R34, 0x100000, R9 ;  /* 0x0010000022217824 */ /* 0x000fe400078e0209 */
[----:B------:R-:W-:Y:S01]  /*39c0*/  IMAD.MOV.U32 R32, RZ, RZ, R8 ;  /* 0x000000ffff207224 */ /* 0x000fe200078e0008 */
[----:B------:R-:W-:Y:S06]  /*39d0*/  @!P0 BRA `(.L_x_90) ;  /* 0x0000000000308947 */ /* 0x000fec0003800000 */
[----:B------:R-:W-:Y:S01]  /*39e0*/  FSETP.GEU.AND P1, PT, |R37|, 4.2275390625, PT ;  /* 0x408748002500780b */ /* 0x000fe20003f2e200 */
[C---:B------:R-:W-:Y:S02]  /*39f0*/  DADD R32, R36.reuse, +INF ;  /* 0x7ff0000024207429 */ /* 0x040fe40000000000 */
[----:B------:R-:W-:-:S08]  /*3a00*/  DSETP.GEU.AND P0, PT, R36, RZ, PT ;  /* 0x000000ff2400722a */ /* 0x000fd00003f0e000 */
[----:B------:R-:W-:Y:S02]  /*3a10*/  FSEL R32, R32, RZ, P0 ;  /* 0x000000ff20207208 */ /* 0x000fe40000000000 */
[----:B------:R-:W-:Y:S02]  /*3a20*/  @!P1 LEA.HI R6, R34, R34, RZ, 0x1 ;  /* 0x0000002222069211 */ /* 0x000fe400078f08ff */
[----:B------:R-:W-:Y:S02]  /*3a30*/  FSEL R33, R33, RZ, P0 ;  /* 0x000000ff21217208 */ /* 0x000fe40000000000 */
[----:B------:R-:W-:-:S04]  /*3a40*/  @!P1 SHF.R.S32.HI R6, RZ, 0x1, R6 ;  /* 0x00000001ff069819 */ /* 0x000fc80000011406 */
[----:B------:R-:W-:Y:S01]  /*3a50*/  @!P1 IADD3 R7, PT, PT, R34, -R6, RZ ;  /* 0x8000000622079210 */ /* 0x000fe20007ffe0ff */
[----:B------:R-:W-:Y:S02]  /*3a60*/  @!P1 IMAD R9, R6, 0x100000, R9 ;  /* 0x0010000006099824 */ /* 0x000fe400078e0209 */
[----:B------:R-:W-:Y:S01]  /*3a70*/  @!P1 IMAD.MOV.U32 R6, RZ, RZ, RZ ;  /* 0x000000ffff069224 */ /* 0x000fe200078e00ff */
[----:B------:R-:W-:-:S06]  /*3a80*/  @!P1 LEA R7, R7, 0x3ff00000, 0x14 ;  /* 0x3ff0000007079811 */ /* 0x000fcc00078ea0ff */
[----:B------:R-:W-:-:S11]  /*3a90*/  @!P1 DMUL R32, R8, R6 ;  /* 0x0000000608209228 */ /* 0x000fd60000000000 */
.L_x_90:
[----:B------:R-:W-:Y:S01]  /*3aa0*/  DFMA R30, R30, R32, R32 ;  /* 0x000000201e1e722b */ /* 0x000fe20000000020 */
[----:B------:R-:W-:Y:S01]  /*3ab0*/  IMAD.MOV.U32 R8, RZ, RZ, R4 ;  /* 0x000000ffff087224 */ /* 0x000fe200078e0004 */
[----:B------:R-:W-:Y:S01]  /*3ac0*/  DSETP.NEU.AND P0, PT, |R32|, +INF , PT ;  /* 0x7ff000002000742a */ /* 0x000fe20003f0d200 */
[----:B------:R-:W-:-:S07]  /*3ad0*/  IMAD.MOV.U32 R9, RZ, RZ, 0x0 ;  /* 0x00000000ff097424 */ /* 0x000fce00078e00ff */
[----:B------:R-:W-:Y:S02]  /*3ae0*/  FSEL R6, R32, R30, !P0 ;  /* 0x0000001e20067208 */ /* 0x000fe40004000000 */
[----:B------:R-:W-:Y:S01]  /*3af0*/  FSEL R7, R33, R31, !P0 ;  /* 0x0000001f21077208 */ /* 0x000fe20004000000 */
[----:B------:R-:W-:Y:S06]  /*3b00*/  RET.REL.NODEC R8 `(_Z14SLIC_CalFlux_Y4GridS_S_ddd) ;  /* 0xffffffc4083c7950 */ /* 0x000fec0003c3ffff */
.L_x_91:
        /* <DEDUP_REMOVED lines=15> */
.L_x_383:


//--------------------- .text._Z18SLIC_Preparation_Y4GridS_S_ddd --------------------------
	.section	.text._Z18SLIC_Preparation_Y4GridS_S_ddd,"ax",@progbits
	.align	128
        .global         _Z18SLIC_Preparation_Y4GridS_S_ddd
        .type           _Z18SLIC_Preparation_Y4GridS_S_ddd,@function
        .size           _Z18SLIC_Preparation_Y4GridS_S_ddd,(.L_x_385 - _Z18SLIC_Preparation_Y4GridS_S_ddd)
        .other          _Z18SLIC_Preparation_Y4GridS_S_ddd,@"STO_CUDA_ENTRY STV_DEFAULT"
_Z18SLIC_Preparation_Y4GridS_S_ddd:
.text._Z18SLIC_Preparation_Y4GridS_S_ddd:
[----:B------:R-:W-:Y:S01]  /*0000*/  LDC R1, c[0x0][0x37c] ;  /* 0x0000df00ff017b82 */ /* 0x000fe20000000800 */
[----:B------:R-:W0:Y:S07]  /*0010*/  S2R R0, SR_TID.X ;  /* 0x0000000000007919 */ /* 0x000e2e0000002100 */
[----:B------:R-:W0:Y:S01]  /*0020*/  S2UR UR4, SR_CTAID.X ;  /* 0x00000000000479c3 */ /* 0x000e220000002500 */
[----:B------:R-:W1:Y:S07]  /*0030*/  S2R R3, SR_TID.Y ;  /* 0x0000000000037919 */ /* 0x000e6e0000002200 */
[----:B------:R-:W0:Y:S08]  /*0040*/  LDC R9, c[0x0][0x360] ;  /* 0x0000d800ff097b82 */ /* 0x000e300000000800 */
[----:B------:R-:W2:Y:S08]  /*0050*/  LDC.64 R14, c[0x0][0x3b8] ;  /* 0x0000ee00ff0e7b82 */ /* 0x000eb00000000a00 */
[----:B------:R-:W1:Y:S08]  /*0060*/  S2UR UR5, SR_CTAID.Y ;  /* 0x00000000000579c3 */ /* 0x000e700000002600 */
[----:B------:R-:W1:Y:S01]  /*0070*/  LDC R2, c[0x0][0x364] ;  /* 0x0000d900ff027b82 */ /* 0x000e620000000800 */
[----:B0-----:R-:W-:-:S02]  /*0080*/  IMAD R9, R9, UR4, R0 ;  /* 0x0000000409097c24 */ /* 0x001fc4000f8e0200 */
[----:B--2---:R-:W-:-:S05]  /*0090*/  VIADD R0, R14, 0x2 ;  /* 0x000000020e007836 */ /* 0x004fca0000000000 */
[----:B------:R-:W-:-:S04]  /*00a0*/  ISETP.GE.AND P0, PT, R9, R0, PT ;  /* 0x000000000900720c */ /* 0x000fc80003f06270 */
[----:B------:R-:W-:Y:S01]  /*00b0*/  ISETP.LT.OR P0, PT, R9, 0x2, P0 ;  /* 0x000000020900780c */ /* 0x000fe20000701670 */
[----:B-1----:R-:W-:Y:S02]  /*00c0*/  IMAD R0, R2, UR5, R3 ;  /* 0x0000000502007c24 */ /* 0x002fe4000f8e0203 */
[----:B------:R-:W-:-:S03]  /*00d0*/  VIADD R3, R15, 0x3 ;  /* 0x000000030f037836 */ /* 0x000fc60000000000 */
[----:B------:R-:W-:-:S04]  /*00e0*/  ISETP.EQ.OR P0, PT, R0, RZ, P0 ;  /* 0x000000ff0000720c */ /* 0x000fc80000702670 */
[----:B------:R-:W-:-:S13]  /*00f0*/  ISETP.GE.OR P0, PT, R0, R3, P0 ;  /* 0x000000030000720c */ /* 0x000fda0000706670 */
[----:B------:R-:W-:Y:S05]  /*0100*/  @P0 EXIT ;  /* 0x000000000000094d */ /* 0x000fea0003800000 */
[----:B------:R-:W0:Y:S01]  /*0110*/  LDC.64 R4, c[0x0][0x3b0] ;  /* 0x0000ec00ff047b82 */ /* 0x000e220000000a00 */
[----:B------:R-:W-:Y:S01]  /*0120*/  VIADD R11, R14, 0x4 ;  /* 0x000000040e0b7836 */ /* 0x000fe20000000000 */
[----:B------:R-:W1:Y:S03]  /*0130*/  LDCU.64 UR10, c[0x0][0x358] ;  /* 0x00006b00ff0a77ac */ /* 0x000e660008000a00 */
[----:B------:R-:W-:-:S04]  /*0140*/  IMAD R3, R0, R11, R9 ;  /* 0x0000000b00037224 */ /* 0x000fc800078e0209 */
[----:B0-----:R-:W-:-:S05]  /*0150*/  IMAD.WIDE R2, R3, 0x8, R4 ;  /* 0x0000000803027825 */ /* 0x001fca00078e0204 */
[----:B-1----:R0:W2:Y:S01]  /*0160*/  LDG.E.64 R32, desc[UR10][R2.64] ;  /* 0x0000000a02207981 */ /* 0x0020a2000c1e1b00 */
[----:B------:R-:W-:-:S06]  /*0170*/  IMAD.WIDE R6, R11, 0x8, R2 ;  /* 0x000000080b067825 */ /* 0x000fcc00078e0202 */
[----:B------:R-:W2:Y:S01]  /*0180*/  LDG.E.64 R6, desc[UR10][R6.64] ;  /* 0x0000000a06067981 */ /* 0x000ea2000c1e1b00 */
[----:B------:R-:W-:-:S04]  /*0190*/  IMAD R8, R0, R11, -R11 ;  /* 0x0000000b00087224 */ /* 0x000fc800078e0a0b */
[----:B------:R-:W-:-:S04]  /*01a0*/  IMAD.IADD R13, R9, 0x1, R8 ;  /* 0x00000001090d7824 */ /* 0x000fc800078e0208 */
[----:B------:R-:W-:-:S05]  /*01b0*/  IMAD.WIDE R4, R13, 0x8, R4 ;  /* 0x000000080d047825 */ /* 0x000fca00078e0204 */
[----:B------:R1:W3:Y:S01]  /*01c0*/  LDG.E.64 R30, desc[UR10][R4.64] ;  /* 0x0000000a041e7981 */ /* 0x0002e2000c1e1b00 */
[----:B------:R-:W-:-:S05]  /*01d0*/  IADD3 R8, PT, PT, R15, 0x4, RZ ;  /* 0x000000040f087810 */ /* 0x000fca0007ffe0ff */
[----:B------:R-:W-:-:S04]  /*01e0*/  IMAD R13, R11, R8, RZ ;  /* 0x000000080b0d7224 */ /* 0x000fc800078e02ff */
[----:B------:R-:W-:-:S04]  /*01f0*/  IMAD.WIDE R28, R13, 0x8, R2 ;  /* 0x000000080d1c7825 */ /* 0x000fc800078e0202 */
[----:B------:R-:W-:-:S04]  /*0200*/  IMAD.WIDE R22, R13, 0x8, R4 ;  /* 0x000000080d167825 */ /* 0x000fc800078e0204 */
[----:B------:R-:W-:-:S04]  /*0210*/  IMAD.WIDE R24, R13, 0x8, R28 ;  /* 0x000000080d187825 */ /* 0x000fc800078e021c */
[C---:B------:R-:W-:Y:S02]  /*0220*/  IMAD.WIDE R16, R13.reuse, 0x8, R22 ;  /* 0x000000080d107825 */ /* 0x040fe400078e0216 */
[----:B------:R-:W5:Y:S02]  /*0230*/  LDG.E.64 R22, desc[UR10][R22.64] ;  /* 0x0000000a16167981 */ /* 0x000f64000c1e1b00 */
[----:B------:R-:W-:-:S04]  /*0240*/  IMAD.WIDE R20, R13, 0x8, R24 ;  /* 0x000000080d147825 */ /* 0x000fc800078e0218 */
[C---:B------:R-:W-:Y:S02]  /*0250*/  IMAD.WIDE R34, R11.reuse, 0x8, R28 ;  /* 0x000000080b227825 */ /* 0x040fe400078e021c */
[----:B------:R-:W5:Y:S02]  /*0260*/  LDG.E.64 R28, desc[UR10][R28.64] ;  /* 0x0000000a1c1c7981 */ /* 0x000f64000c1e1b00 */
[----:B------:R-:W-:Y:S02]  /*0270*/  IMAD.WIDE R26, R11, 0x8, R24 ;  /* 0x000000080b1a7825 */ /* 0x000fe400078e0218 */
[----:B------:R-:W5:Y:S02]  /*0280*/  LDG.E.64 R34, desc[UR10][R34.64] ;  /* 0x0000000a22227981 */ /* 0x000f64000c1e1b00 */
[----:B0-----:R-:W-:Y:S02]  /*0290*/  IMAD.WIDE R2, R13, 0x8, R16 ;  /* 0x000000080d027825 */ /* 0x001fe400078e0210 */
[----:B------:R-:W5:Y:S02]  /*02a0*/  LDG.E.64 R24, desc[UR10][R24.64] ;  /* 0x0000000a18187981 */ /* 0x000f64000c1e1b00 */
[----:B-1----:R-:W-:-:S02]  /*02b0*/  IMAD.WIDE R4, R11, 0x8, R20 ;  /* 0x000000080b047825 */ /* 0x002fc400078e0214 */
[----:B------:R-:W5:Y:S04]  /*02c0*/  LDG.E.64 R26, desc[UR10][R26.64] ;  /* 0x0000000a1a1a7981 */ /* 0x000f68000c1e1b00 */
[----:B------:R-:W5:Y:S04]  /*02d0*/  LDG.E.64 R16, desc[UR10][R16.64] ;  /* 0x0000000a10107981 */ /* 0x000f68000c1e1b00 */
[----:B------:R-:W5:Y:S04]  /*02e0*/  LDG.E.64 R20, desc[UR10][R20.64] ;  /* 0x0000000a14147981 */ /* 0x000f68000c1e1b00 */
[----:B------:R-:W5:Y:S04]  /*02f0*/  LDG.E.64 R2, desc[UR10][R2.64] ;  /* 0x0000000a02027981 */ /* 0x000f68000c1e1b00 */
[----:B------:R-:W5:Y:S01]  /*0300*/  LDG.E.64 R4, desc[UR10][R4.64] ;  /* 0x0000000a04047981 */ /* 0x000f62000c1e1b00 */
[----:B------:R-:W-:Y:S01]  /*0310*/  IMAD.MOV.U32 R10, RZ, RZ, 0x1 ;  /* 0x00000001ff0a7424 */ /* 0x000fe200078e00ff */
[----:B------:R-:W-:Y:S01]  /*0320*/  BSSY.RECONVERGENT B1, `(.L_x_92) ;  /* 0x0000018000017945 */ /* 0x000fe20003800200 */
[----:B--2---:R-:W-:-:S06]  /*0330*/  DADD R6, -R32, R6 ;  /* 0x0000000020067229 */ /* 0x004fcc0000000106 */
[----:B------:R-:W0:Y:S02]  /*0340*/  MUFU.RCP64H R11, R7 ;  /* 0x00000007000b7308 */ /* 0x000e240000001800 */
[----:B0-----:R-:W-:-:S08]  /*0350*/  DFMA R12, -R6, R10, 1 ;  /* 0x3ff00000060c742b */ /* 0x001fd0000000010a */
[----:B------:R-:W-:-:S08]  /*0360*/  DFMA R12, R12, R12, R12 ;  /* 0x0000000c0c0c722b */ /* 0x000fd0000000000c */
[----:B------:R-:W-:-:S08]  /*0370*/  DFMA R12, R10, R12, R10 ;  /* 0x0000000c0a0c722b */ /* 0x000fd0000000000a */
[----:B------:R-:W-:Y:S02]  /*0380*/  DFMA R10, -R6, R12, 1 ;  /* 0x3ff00000060a742b */ /* 0x000fe4000000010c */
[----:B---3--:R-:W-:-:S06]  /*0390*/  DADD R30, R32, -R30 ;  /* 0x00000000201e7229 */ /* 0x008fcc000000081e */
[----:B------:R-:W-:-:S08]  /*03a0*/  DFMA R10, R12, R10, R12 ;  /* 0x0000000a0c0a722b */ /* 0x000fd0000000000c */
[----:B------:R-:W-:-:S08]  /*03b0*/  DMUL R18, R30, R10 ;  /* 0x0000000a1e127228 */ /* 0x000fd00000000000 */
[----:B------:R-:W-:-:S08]  /*03c0*/  DFMA R12, -R6, R18, R30 ;  /* 0x00000012060c722b */ /* 0x000fd0000000011e */
[----:B------:R-:W-:Y:S01]  /*03d0*/  DFMA R18, R10, R12, R18 ;  /* 0x0000000c0a12722b */ /* 0x000fe20000000012 */
[----:B------:R-:W-:-:S09]  /*03e0*/  FSETP.GEU.AND P1, PT, |R31|, 6.5827683646048100446e-37, PT ;  /* 0x036000001f00780b */ /* 0x000fd20003f2e200 */
        /* <DEDUP_REMOVED lines=8> */
[----:B-----5:R-:W-:Y:S05]  /*0470*/  CALL.REL.NOINC `($__internal_3_$__cuda_sm20_div_rn_f64_full) ;  /* 0x0000002c00647944 */ /* 0x020fea0003c00000 */
[----:B------:R-:W-:Y:S02]  /*0480*/  IMAD.MOV.U32 R18, RZ, RZ, R10 ;  /* 0x000000ffff127224 */ /* 0x000fe400078e000a */
[----:B------:R-:W-:-:S07]  /*0490*/  IMAD.MOV.U32 R19, RZ, RZ, R11 ;  /* 0x000000ffff137224 */ /* 0x000fce00078e000b */
.L_x_93:
[----:B------:R-:W-:Y:S05]  /*04a0*/  BSYNC.RECONVERGENT B1 ;  /* 0x0000000000017941 */ /* 0x000fea0003800200 */
.L_x_92:
[----:B------:R-:W-:Y:S01]  /*04b0*/  DSETP.GTU.AND P0, PT, R18, RZ, PT ;  /* 0x000000ff1200722a */ /* 0x000fe20003f0c000 */
[----:B------:R-:W-:Y:S01]  /*04c0*/  BSSY.RECONVERGENT B1, `(.L_x_94) ;  /* 0x0000033000017945 */ /* 0x000fe20003800200 */
[----:B------:R-:W-:-:S12]  /*04d0*/  CS2R R10, SRZ ;  /* 0x00000000000a7805 */ /* 0x000fd8000001ff00 */
[----:B------:R-:W-:Y:S05]  /*04e0*/  @!P0 BRA `(.L_x_95) ;  /* 0x0000000000c08947 */ /* 0x000fea0003800000 */
[----:B------:R-:W-:-:S06]  /*04f0*/  DSETP.GTU.AND P0, PT, R18, 0.5, PT ;  /* 0x3fe000001200742a */ /* 0x000fcc0003f0c000 */
[----:B------:R-:W-:-:S14]  /*0500*/  DSETP.LEU.OR P0, PT, R18, RZ, P0 ;  /* 0x000000ff1200722a */ /* 0x000fdc000070b400 */
[----:B------:R-:W-:Y:S01]  /*0510*/  @!P0 DADD R10, R18, R18 ;  /* 0x00000000120a8229 */ /* 0x000fe20000000012 */
[----:B------:R-:W-:Y:S10]  /*0520*/  @!P0 BRA `(.L_x_95) ;  /* 0x0000000000b08947 */ /* 0x000ff40003800000 */
[C---:B------:R-:W-:Y:S01]  /*0530*/  DSETP.GTU.AND P0, PT, R18.reuse, 1, PT ;  /* 0x3ff000001200742a */ /* 0x040fe20003f0c000 */
[----:B------:R-:W-:Y:S01]  /*0540*/  IMAD.MOV.U32 R10, RZ, RZ, 0x0 ;  /* 0x00000000ff0a7424 */ /* 0x000fe200078e00ff */
[----:B------:R-:W-:Y:S01]  /*0550*/  DSETP.GT.AND P1, PT, R18, 0.5, PT ;  /* 0x3fe000001200742a */ /* 0x000fe20003f24000 */
[----:B------:R-:W-:-:S13]  /*0560*/  IMAD.MOV.U32 R11, RZ, RZ, 0x3ff00000 ;  /* 0x3ff00000ff0b7424 */ /* 0x000fda00078e00ff */
[----:B------:R-:W-:Y:S05]  /*0570*/  @!P0 BRA P1, `(.L_x_95) ;  /* 0x00000000009c8947 */ /* 0x000fea0000800000 */
[----:B------:R-:W-:Y:S01]  /*0580*/  DSETP.GT.AND P0, PT, R18, 1, PT ;  /* 0x3ff000001200742a */ /* 0x000fe20003f04000 */
[----:B------:R-:W-:-:S13]  /*0590*/  CS2R R10, SRZ ;  /* 0x00000000000a7805 */ /* 0x000fda000001ff00 */
[----:B------:R-:W-:Y:S05]  /*05a0*/  @!P0 BRA `(.L_x_95) ;  /* 0x0000000000908947 */ /* 0x000fea0003800000 */
[----:B------:R-:W-:Y:S01]  /*05b0*/  DADD R36, R18, 1 ;  /* 0x3ff0000012247429 */ /* 0x000fe20000000000 */
[----:B------:R-:W-:Y:S01]  /*05c0*/  MOV R10, 0x1 ;  /* 0x00000001000a7802 */ /* 0x000fe20000000f00 */
[----:B------:R-:W-:Y:S04]  /*05d0*/  BSSY.RECONVERGENT B2, `(.L_x_96) ;  /* 0x0000013000027945 */ /* 0x000fe80003800200 */
[----:B------:R-:W0:Y:S02]  /*05e0*/  MUFU.RCP64H R11, R37 ;  /* 0x00000025000b7308 */ /* 0x000e240000001800 */
[----:B0-----:R-:W-:-:S08]  /*05f0*/  DFMA R12, -R36, R10, 1 ;  /* 0x3ff00000240c742b */ /* 0x001fd0000000010a */
[----:B------:R-:W-:-:S08]  /*0600*/  DFMA R12, R12, R12, R12 ;  /* 0x0000000c0c0c722b */ /* 0x000fd0000000000c */
[----:B------:R-:W-:-:S08]  /*0610*/  DFMA R12, R10, R12, R10 ;  /* 0x0000000c0a0c722b */ /* 0x000fd0000000000a */
[----:B------:R-:W-:-:S08]  /*0620*/  DFMA R10, -R36, R12, 1 ;  /* 0x3ff00000240a742b */ /* 0x000fd0000000010c */
[----:B------:R-:W-:-:S08]  /*0630*/  DFMA R10, R12, R10, R12 ;  /* 0x0000000a0c0a722b */ /* 0x000fd0000000000c */
[----:B------:R-:W-:-:S08]  /*0640*/  DMUL R12, R10, 2 ;  /* 0x400000000a0c7828 */ /* 0x000fd00000000000 */
[----:B------:R-:W-:-:S08]  /*0650*/  DFMA R14, -R36, R12, 2 ;  /* 0x40000000240e742b */ /* 0x000fd0000000010c */
[----:B------:R-:W-:-:S10]  /*0660*/  DFMA R10, R10, R14, R12 ;  /* 0x0000000e0a0a722b */ /* 0x000fd4000000000c */
[----:B------:R-:W-:-:S05]  /*0670*/  FFMA R8, RZ, R37, R11 ;  /* 0x00000025ff087223 */ /* 0x000fca000000000b */
[----:B------:R-:W-:-:S13]  /*0680*/  FSETP.GT.AND P0, PT, |R8|, 1.469367938527859385e-39, PT ;  /* 0x001000000800780b */ /* 0x000fda0003f04200 */
[----:B------:R-:W-:Y:S05]  /*0690*/  @P0 BRA `(.L_x_97) ;  /* 0x0000000000180947 */ /* 0x000fea0003800000 */
[----:B------:R-:W-:Y:S01]  /*06a0*/  IMAD.MOV.U32 R10, RZ, RZ, R36 ;  /* 0x000000ffff0a7224 */ /* 0x000fe200078e0024 */
[----:B------:R-:W-:Y:S01]  /*06b0*/  MOV R8, 0x700 ;  /* 0x0000070000087802 */ /* 0x000fe20000000f00 */
[----:B------:R-:W-:Y:S02]  /*06c0*/  IMAD.MOV.U32 R13, RZ, RZ, R37 ;  /* 0x000000ffff0d7224 */ /* 0x000fe400078e0025 */
[----:B------:R-:W-:Y:S02]  /*06d0*/  IMAD.MOV.U32 R36, RZ, RZ, RZ ;  /* 0x000000ffff247224 */ /* 0x000fe400078e00ff */
[----:B------:R-:W-:-:S07]  /*06e0*/  IMAD.MOV.U32 R37, RZ, RZ, 0x40000000 ;  /* 0x40000000ff257424 */ /* 0x000fce00078e00ff */
[----:B-----5:R-:W-:Y:S05]  /*06f0*/  CALL.REL.NOINC `($__internal_3_$__cuda_sm20_div_rn_f64_full) ;  /* 0x0000002800c47944 */ /* 0x020fea0003c00000 */
.L_x_97:
[----:B------:R-:W-:Y:S05]  /*0700*/  BSYNC.RECONVERGENT B2 ;  /* 0x0000000000027941 */ /* 0x000fea0003800200 */
.L_x_96:
[----:B------:R-:W-:Y:S01]  /*0710*/  DSETP.MIN.AND P0, P1, R10, R18, PT ;  /* 0x000000120a00722a */ /* 0x000fe20003900000 */
[----:B------:R-:W-:Y:S01]  /*0720*/  IMAD.MOV.U32 R13, RZ, RZ, R19 ;  /* 0x000000ffff0d7224 */ /* 0x000fe200078e0013 */
[----:B------:R-:W-:Y:S01]  /*0730*/  MOV R8, R11 ;  /* 0x0000000b00087202 */ /* 0x000fe20000000f00 */
[----:B------:R-:W-:-:S03]  /*0740*/  IMAD.MOV.U32 R12, RZ, RZ, 0x80000 ;  /* 0x00080000ff0c7424 */ /* 0x000fc600078e00ff */
[----:B------:R-:W-:Y:S02]  /*0750*/  FSEL R15, R8, R13, P0 ;  /* 0x0000000d080f7208 */ /* 0x000fe40000000000 */
[----:B------:R-:W-:-:S06]  /*0760*/  SEL R10, R10, R18, P0 ;  /* 0x000000120a0a7207 */ /* 0x000fcc0000000000 */
[----:B------:R-:W-:-:S05]  /*0770*/  @P1 LOP3.LUT R15, R13, 0x80000, RZ, 0xfc, !PT ;  /* 0x000800000d0f1812 */ /* 0x000fca00078efcff */
[----:B------:R-:W-:-:S04]  /*0780*/  IMAD.MOV.U32 R11, RZ, RZ, R15 ;  /* 0x000000ffff0b7224 */ /* 0x000fc800078e000f */
[----:B------:R-:W-:Y:S02]  /*0790*/  IMAD.MOV.U32 R8, RZ, RZ, R11 ;  /* 0x000000ffff087224 */ /* 0x000fe400078e000b */
[----:B------:R-:W-:-:S06]  /*07a0*/  DSETP.MIN.AND P0, P1, R10, 2, PT ;  /* 0x400000000a00742a */ /* 0x000fcc0003900000 */
[----:B------:R-:W-:Y:S02]  /*07b0*/  FSEL R13, R8, 2, P0 ;  /* 0x40000000080d7808 */ /* 0x000fe40000000000 */
[----:B------:R-:W-:-:S06]  /*07c0*/  SEL R10, R10, RZ, P0 ;  /* 0x000000ff0a0a7207 */ /* 0x000fcc0000000000 */
[----:B------:R-:W-:-:S04]  /*07d0*/  @P1 LOP3.LUT R13, R12, 0x40000000, RZ, 0xfc, !PT ;  /* 0x400000000c0d1812 */ /* 0x000fc800078efcff */
[----:B------:R-:W-:-:S07]  /*07e0*/  MOV R11, R13 ;  /* 0x0000000d000b7202 */ /* 0x000fce0000000f00 */
.L_x_95:
[----:B------:R-:W-:Y:S05]  /*07f0*/  BSYNC.RECONVERGENT B1 ;  /* 0x0000000000017941 */ /* 0x000fea0003800200 */
.L_x_94:
[C---:B-----5:R-:W-:Y:S01]  /*0800*/  DADD R18, -R28.reuse, R34 ;  /* 0x000000001c127229 */ /* 0x060fe20000000122 */
[----:B------:R-:W-:Y:S01]  /*0810*/  IMAD.MOV.U32 R12, RZ, RZ, 0x1 ;  /* 0x00000001ff0c7424 */ /* 0x000fe200078e00ff */
[----:B------:R-:W-:Y:S01]  /*0820*/  DADD R22, R28, -R22 ;  /* 0x000000001c167229 */ /* 0x000fe20000000816 */
[----:B------:R-:W-:Y:S01]  /*0830*/  BSSY.RECONVERGENT B1, `(.L_x_98) ;  /* 0x000001b000017945 */ /* 0x000fe20003800200 */
[----:B------:R-:W-:Y:S02]  /*0840*/  DADD R30, R30, R6 ;  /* 0x000000001e1e7229 */ /* 0x000fe40000000006 */
[----:B------:R-:W0:Y:S01]  /*0850*/  MUFU.RCP64H R13, R19 ;  /* 0x00000013000d7308 */ /* 0x000e220000001800 */
[----:B------:R-:W-:-:S05]  /*0860*/  DMUL R10, R10, 0.5 ;  /* 0x3fe000000a0a7828 */ /* 0x000fca0000000000 */
[----:B------:R-:W-:Y:S01]  /*0870*/  FSETP.GEU.AND P1, PT, |R23|, 6.5827683646048100446e-37, PT ;  /* 0x036000001700780b */ /* 0x000fe20003f2e200 */
[----:B------:R-:W-:Y:S02]  /*0880*/  DMUL R30, R30, 0.5 ;  /* 0x3fe000001e1e7828 */ /* 0x000fe40000000000 */
[----:B0-----:R-:W-:-:S08]  /*0890*/  DFMA R14, -R18, R12, 1 ;  /* 0x3ff00000120e742b */ /* 0x001fd0000000010c */
[----:B------:R-:W-:-:S08]  /*08a0*/  DFMA R14, R14, R14, R14 ;  /* 0x0000000e0e0e722b */ /* 0x000fd0000000000e */
[----:B------:R-:W-:-:S08]  /*08b0*/  DFMA R14, R12, R14, R12 ;  /* 0x0000000e0c0e722b */ /* 0x000fd0000000000c */
[----:B------:R-:W-:-:S08]  /*08c0*/  DFMA R12, -R18, R14, 1 ;  /* 0x3ff00000120c742b */ /* 0x000fd0000000010e */
[----:B------:R-:W-:-:S08]  /*08d0*/  DFMA R12, R14, R12, R14 ;  /* 0x0000000c0e0c722b */ /* 0x000fd0000000000e */
[----:B------:R-:W-:-:S08]  /*08e0*/  DMUL R14, R22, R12 ;  /* 0x0000000c160e7228 */ /* 0x000fd00000000000 */
[----:B------:R-:W-:-:S08]  /*08f0*/  DFMA R34, -R18, R14, R22 ;  /* 0x0000000e1222722b */ /* 0x000fd00000000116 */
[----:B------:R-:W-:Y:S02]  /*0900*/  DFMA R6, R12, R34, R14 ;  /* 0x000000220c06722b */ /* 0x000fe4000000000e */
[CCC-:B------:R-:W-:Y:S02]  /*0910*/  DFMA R34, -R30.reuse, R10.reuse, R32.reuse ;  /* 0x0000000a1e22722b */ /* 0x1c0fe40000000120 */
[----:B------:R-:W-:-:S06]  /*0920*/  DFMA R32, R30, R10, R32 ;  /* 0x0000000a1e20722b */ /* 0x000fcc0000000020 */
        /* <DEDUP_REMOVED lines=8> */
[----:B------:R-:W-:Y:S05]  /*09b0*/  CALL.REL.NOINC `($__internal_3_$__cuda_sm20_div_rn_f64_full) ;  /* 0x0000002800147944 */ /* 0x000fea0003c00000 */
[----:B------:R-:W-:Y:S02]  /*09c0*/  IMAD.MOV.U32 R6, RZ, RZ, R10 ;  /* 0x000000ffff067224 */ /* 0x000fe400078e000a */
[----:B------:R-:W-:-:S07]  /*09d0*/  IMAD.MOV.U32 R7, RZ, RZ, R11 ;  /* 0x000000ffff077224 */ /* 0x000fce00078e000b */
.L_x_99:
[----:B------:R-:W-:Y:S05]  /*09e0*/  BSYNC.RECONVERGENT B1 ;  /* 0x0000000000017941 */ /* 0x000fea0003800200 */
.L_x_98:
[----:B------:R-:W-:Y:S01]  /*09f0*/  DSETP.GTU.AND P0, PT, R6, RZ, PT ;  /* 0x000000ff0600722a */ /* 0x000fe20003f0c000 */
[----:B------:R-:W-:Y:S01]  /*0a00*/  BSSY.RECONVERGENT B1, `(.L_x_100) ;  /* 0x0000033000017945 */ /* 0x000fe20003800200 */
[----:B------:R-:W-:-:S12]  /*0a10*/  CS2R R10, SRZ ;  /* 0x00000000000a7805 */ /* 0x000fd8000001ff00 */
[----:B------:R-:W-:Y:S05]  /*0a20*/  @!P0 BRA `(.L_x_101) ;  /* 0x0000000000c08947 */ /* 0x000fea0003800000 */
[C---:B------:R-:W-:Y:S02]  /*0a30*/  DSETP.GTU.AND P0, PT, R6.reuse, 0.5, PT ;  /* 0x3fe000000600742a */ /* 0x040fe40003f0c000 */
[----:B------:R-:W-:-:S14]  /*0a40*/  DSETP.GT.AND P1, PT, R6, RZ, PT ;  /* 0x000000ff0600722a */ /* 0x000fdc0003f24000 */
[----:B------:R-:W-:Y:S05]  /*0a50*/  @!P0 BRA P1, `(.L_x_102) ;  /* 0x0000000000b08947 */ /* 0x000fea0000800000 */
        /* <DEDUP_REMOVED lines=28> */
[----:B------:R-:W-:Y:S05]  /*0c20*/  CALL.REL.NOINC `($__internal_3_$__cuda_sm20_div_rn_f64_full) ;  /* 0x0000002400787944 */ /* 0x000fea0003c00000 */
.L_x_104:
[----:B------:R-:W-:Y:S05]  /*0c30*/  BSYNC.RECONVERGENT B2 ;  /* 0x0000000000027941 */ /* 0x000fea0003800200 */
.L_x_103:
        /* <DEDUP_REMOVED lines=12> */
[----:B------:R-:W-:Y:S01]  /*0d00*/  @P1 LOP3.LUT R11, R12, 0x40000000, RZ, 0xfc, !PT ;  /* 0x400000000c0b1812 */ /* 0x000fe200078efcff */
[----:B------:R-:W-:Y:S06]  /*0d10*/  BRA `(.L_x_101) ;  /* 0x0000000000047947 */ /* 0x000fec0003800000 */
.L_x_102:
[----:B------:R-:W-:-:S11]  /*0d20*/  DADD R10, R6, R6 ;  /* 0x00000000060a7229 */ /* 0x000fd60000000006 */
.L_x_101:
[----:B------:R-:W-:Y:S05]  /*0d30*/  BSYNC.RECONVERGENT B1 ;  /* 0x0000000000017941 */ /* 0x000fea0003800200 */
.L_x_100:
[C---:B------:R-:W-:Y:S01]  /*0d40*/  DADD R6, -R24.reuse, R26 ;  /* 0x0000000018067229 */ /* 0x040fe2000000011a */
[----:B------:R-:W-:Y:S01]  /*0d50*/  MOV R12, 0x1 ;  /* 0x00000001000c7802 */ /* 0x000fe20000000f00 */
[----:B------:R-:W-:Y:S01]  /*0d60*/  DADD R16, R24, -R16 ;  /* 0x0000000018107229 */ /* 0x000fe20000000810 */
[----:B------:R-:W-:Y:S01]  /*0d70*/  BSSY.RECONVERGENT B1, `(.L_x_105) ;  /* 0x000001b000017945 */ /* 0x000fe20003800200 */
[----:B------:R-:W-:Y:S02]  /*0d80*/  DADD R22, R22, R18 ;  /* 0x0000000016167229 */ /* 0x000fe40000000012 */
[----:B------:R-:W0:Y:S01]  /*0d90*/  MUFU.RCP64H R13, R7 ;  /* 0x00000007000d7308 */ /* 0x000e220000001800 */
[----:B------:R-:W-:-:S05]  /*0da0*/  DMUL R10, R10, 0.5 ;  /* 0x3fe000000a0a7828 */ /* 0x000fca0000000000 */
[----:B------:R-:W-:Y:S01]  /*0db0*/  FSETP.GEU.AND P1, PT, |R17|, 6.5827683646048100446e-37, PT ;  /* 0x036000001100780b */ /* 0x000fe20003f2e200 */
[----:B------:R-:W-:-:S08]  /*0dc0*/  DMUL R22, R22, 0.5 ;  /* 0x3fe0000016167828 */ /* 0x000fd00000000000 */
[--C-:B------:R-:W-:Y:S02]  /*0dd0*/  DFMA R30, -R22, R10, R28.reuse ;  /* 0x0000000a161e722b */ /* 0x100fe4000000011c */
[----:B0-----:R-:W-:Y:S02]  /*0de0*/  DFMA R14, -R6, R12, 1 ;  /* 0x3ff00000060e742b */ /* 0x001fe4000000010c */
[----:B------:R-:W-:-:S06]  /*0df0*/  DFMA R28, R22, R10, R28 ;  /* 0x0000000a161c722b */ /* 0x000fcc000000001c */
        /* <DEDUP_REMOVED lines=12> */
[----:B------:R-:W-:Y:S02]  /*0ec0*/  IMAD.MOV.U32 R37, RZ, RZ, R17 ;  /* 0x000000ffff257224 */ /* 0x000fe400078e0011 */
[----:B------:R-:W-:Y:S02]  /*0ed0*/  IMAD.MOV.U32 R10, RZ, RZ, R6 ;  /* 0x000000ffff0a7224 */ /* 0x000fe400078e0006 */
[----:B------:R-:W-:-:S07]  /*0ee0*/  IMAD.MOV.U32 R13, RZ, RZ, R7 ;  /* 0x000000ffff0d7224 */ /* 0x000fce00078e0007 */
[----:B------:R-:W-:Y:S05]  /*0ef0*/  CALL.REL.NOINC `($__internal_3_$__cuda_sm20_div_rn_f64_full) ;  /* 0x0000002000c47944 */ /* 0x000fea0003c00000 */
[----:B------:R-:W-:Y:S01]  /*0f00*/  MOV R18, R10 ;  /* 0x0000000a00127202 */ /* 0x000fe20000000f00 */
[----:B------:R-:W-:-:S07]  /*0f10*/  IMAD.MOV.U32 R19, RZ, RZ, R11 ;  /* 0x000000ffff137224 */ /* 0x000fce00078e000b */
.L_x_106:
[----:B------:R-:W-:Y:S05]  /*0f20*/  BSYNC.RECONVERGENT B1 ;  /* 0x0000000000017941 */ /* 0x000fea0003800200 */
.L_x_105:
        /* <DEDUP_REMOVED lines=16> */
[----:B------:R-:W-:Y:S01]  /*1030*/  IMAD.MOV.U32 R10, RZ, RZ, 0x1 ;  /* 0x00000001ff0a7424 */ /* 0x000fe200078e00ff */
        /* <DEDUP_REMOVED lines=13> */
[----:B------:R-:W-:Y:S01]  /*1110*/  MOV R10, R22 ;  /* 0x00000016000a7202 */ /* 0x000fe20000000f00 */
[----:B------:R-:W-:Y:S01]  /*1120*/  IMAD.MOV.U32 R13, RZ, RZ, R23 ;  /* 0x000000ffff0d7224 */ /* 0x000fe200078e0017 */
[----:B------:R-:W-:Y:S01]  /*1130*/  MOV R8, 0x1170 ;  /* 0x0000117000087802 */ /* 0x000fe20000000f00 */
[----:B------:R-:W-:Y:S02]  /*1140*/  IMAD.MOV.U32 R36, RZ, RZ, RZ ;  /* 0x000000ffff247224 */ /* 0x000fe400078e00ff */
[----:B------:R-:W-:-:S07]  /*1150*/  IMAD.MOV.U32 R37, RZ, RZ, 0x40000000 ;  /* 0x40000000ff257424 */ /* 0x000fce00078e00ff */
[----:B------:R-:W-:Y:S05]  /*1160*/  CALL.REL.NOINC `($__internal_3_$__cuda_sm20_div_rn_f64_full) ;  /* 0x0000002000287944 */ /* 0x000fea0003c00000 */
.L_x_111:
[----:B------:R-:W-:Y:S05]  /*1170*/  BSYNC.RECONVERGENT B2 ;  /* 0x0000000000027941 */ /* 0x000fea0003800200 */
.L_x_110:
        /* <DEDUP_REMOVED lines=12> */
[----:B------:R-:W-:-:S05]  /*1240*/  @P1 LOP3.LUT R13, R12, 0x40000000, RZ, 0xfc, !PT ;  /* 0x400000000c0d1812 */ /* 0x000fca00078efcff */
[----:B------:R-:W-:Y:S01]  /*1250*/  IMAD.MOV.U32 R11, RZ, RZ, R13 ;  /* 0x000000ffff0b7224 */ /* 0x000fe200078e000d */
[----:B------:R-:W-:Y:S06]  /*1260*/  BRA `(.L_x_108) ;  /* 0x0000000000047947 */ /* 0x000fec0003800000 */
.L_x_109:
[----:B------:R-:W-:-:S11]  /*1270*/  DADD R10, R18, R18 ;  /* 0x00000000120a7229 */ /* 0x000fd60000000012 */
.L_x_108:
[----:B------:R-:W-:Y:S05]  /*1280*/  BSYNC.RECONVERGENT B1 ;  /* 0x0000000000017941 */ /* 0x000fea0003800200 */
.L_x_107:
        /* <DEDUP_REMOVED lines=30> */
.L_x_113:
[----:B------:R-:W-:Y:S05]  /*1470*/  BSYNC.RECONVERGENT B1 ;  /* 0x0000000000017941 */ /* 0x000fea0003800200 */
.L_x_112:
        /* <DEDUP_REMOVED lines=36> */
.L_x_118:
[----:B------:R-:W-:Y:S05]  /*16c0*/  BSYNC.RECONVERGENT B2 ;  /* 0x0000000000027941 */ /* 0x000fea0003800200 */
.L_x_117:
        /* <DEDUP_REMOVED lines=14> */
.L_x_116:
[----:B------:R-:W-:-:S11]  /*17b0*/  DADD R10, R6, R6 ;  /* 0x00000000060a7229 */ /* 0x000fd60000000006 */
.L_x_115:
[----:B------:R-:W-:Y:S05]  /*17c0*/  BSYNC.RECONVERGENT B1 ;  /* 0x0000000000017941 */ /* 0x000fea0003800200 */
.L_x_114:
[----:B------:R-:W0:Y:S01]  /*17d0*/  MUFU.RCP64H R7, R35 ;  /* 0x0000002300077308 */ /* 0x000e220000001800 */
[----:B------:R-:W-:Y:S01]  /*17e0*/  IMAD.MOV.U32 R6, RZ, RZ, 0x1 ;  /* 0x00000001ff067424 */ /* 0x000fe200078e00ff */
[----:B------:R-:W-:Y:S01]  /*17f0*/  DADD R2, R2, R4 ;  /* 0x0000000002027229 */ /* 0x000fe20000000004 */
[----:B------:R-:W-:Y:S01]  /*1800*/  FSETP.GEU.AND P1, PT, |R27|, 6.5827683646048100446e-37, PT ;  /* 0x036000001b00780b */ /* 0x000fe20003f2e200 */
[----:B------:R-:W-:Y:S01]  /*1810*/  DMUL R10, R10, 0.5 ;  /* 0x3fe000000a0a7828 */ /* 0x000fe20000000000 */
[----:B------:R-:W-:Y:S05]  /*1820*/  BSSY.RECONVERGENT B1, `(.L_x_119) ;  /* 0x0000017000017945 */ /* 0x000fea0003800200 */
[----:B------:R-:W-:-:S02]  /*1830*/  DMUL R2, R2, 0.5 ;  /* 0x3fe0000002027828 */ /* 0x000fc40000000000 */
[----:B0-----:R-:W-:-:S06]  /*1840*/  DFMA R12, -R34, R6, 1 ;  /* 0x3ff00000220c742b */ /* 0x001fcc0000000106 */
[CCC-:B------:R-:W-:Y:S02]  /*1850*/  DFMA R22, -R2.reuse, R10.reuse, R20.reuse ;  /* 0x0000000a0216722b */ /* 0x1c0fe40000000114 */
[----:B------:R-:W-:Y:S02]  /*1860*/  DFMA R20, R2, R10, R20 ;  /* 0x0000000a0214722b */ /* 0x000fe40000000014 */
        /* <DEDUP_REMOVED lines=15> */
[----:B------:R-:W-:Y:S05]  /*1960*/  CALL.REL.NOINC `($__internal_3_$__cuda_sm20_div_rn_f64_full) ;  /* 0x0000001800287944 */ /* 0x000fea0003c00000 */
[----:B------:R-:W-:Y:S01]  /*1970*/  IMAD.MOV.U32 R4, RZ, RZ, R10 ;  /* 0x000000ffff047224 */ /* 0x000fe200078e000a */
[----:B------:R-:W-:-:S07]  /*1980*/  MOV R5, R11 ;  /* 0x0000000b00057202 */ /* 0x000fce0000000f00 */
.L_x_120:
[----:B------:R-:W-:Y:S05]  /*1990*/  BSYNC.RECONVERGENT B1 ;  /* 0x0000000000017941 */ /* 0x000fea0003800200 */
.L_x_119:
[----:B------:R-:W-:Y:S01]  /*19a0*/  DADD R14, -RZ, |R30| ;  /* 0x00000000ff0e7229 */ /* 0x000fe2000000051e */
[----:B------:R-:W-:Y:S01]  /*19b0*/  BSSY.RECONVERGENT B0, `(.L_x_121) ;  /* 0x0000005000007945 */ /* 0x000fe20003800200 */
[----:B------:R-:W-:Y:S01]  /*19c0*/  MOV R8, 0x1a00 ;  /* 0x00001a0000087802 */ /* 0x000fe20000000f00 */
[----:B------:R-:W-:Y:S01]  /*19d0*/  UMOV UR4, URZ ;  /* 0x000000ff00047c82 */ /* 0x000fe20008000000 */
[----:B------:R-:W-:-:S07]  /*19e0*/  UMOV UR5, 0x40000000 ;  /* 0x4000000000057882 */ /* 0x000fce0000000000 */
[----:B------:R-:W-:Y:S05]  /*19f0*/  CALL.REL.NOINC `($_Z18SLIC_Preparation_Y4GridS_S_ddd$__internal_accurate_pow) ;  /* 0x0000001c00947944 */ /* 0x000fea0003c00000 */
[----:B------:R-:W-:Y:S05]  /*1a00*/  BSYNC.RECONVERGENT B0 ;  /* 0x0000000000007941 */ /* 0x000fea0003800200 */
.L_x_121:
        /* <DEDUP_REMOVED lines=18> */
.L_x_123:
[----:B------:R-:W-:Y:S05]  /*1b30*/  BSYNC.RECONVERGENT B0 ;  /* 0x0000000000007941 */ /* 0x000fea0003800200 */
.L_x_122:
        /* <DEDUP_REMOVED lines=15> */
[----:B------:R-:W-:Y:S02]  /*1c30*/  MOV R13, R35 ;  /* 0x00000023000d7202 */ /* 0x000fe40000000f00 */
[----:B------:R-:W-:-:S07]  /*1c40*/  MOV R8, 0x1c60 ;  /* 0x00001c6000087802 */ /* 0x000fce0000000f00 */
[----:B------:R-:W-:Y:S05]  /*1c50*/  CALL.REL.NOINC `($__internal_3_$__cuda_sm20_div_rn_f64_full) ;  /* 0x00000014006c7944 */ /* 0x000fea0003c00000 */
[----:B------:R-:W-:Y:S02]  /*1c60*/  IMAD.MOV.U32 R2, RZ, RZ, R10 ;  /* 0x000000ffff027224 */ /* 0x000fe400078e000a */
[----:B------:R-:W-:-:S07]  /*1c70*/  IMAD.MOV.U32 R3, RZ, RZ, R11 ;  /* 0x000000ffff037224 */ /* 0x000fce00078e000b */
.L_x_125:
[----:B------:R-:W-:Y:S05]  /*1c80*/  BSYNC.RECONVERGENT B1 ;  /* 0x0000000000017941 */ /* 0x000fea0003800200 */
.L_x_124:
[----:B------:R-:W-:Y:S01]  /*1c90*/  DADD R14, -RZ, |R26| ;  /* 0x00000000ff0e7229 */ /* 0x000fe2000000051a */
[----:B------:R-:W-:Y:S01]  /*1ca0*/  BSSY.RECONVERGENT B0, `(.L_x_126) ;  /* 0x0000003000007945 */ /* 0x000fe20003800200 */
[----:B------:R-:W-:-:S09]  /*1cb0*/  MOV R8, 0x1cd0 ;  /* 0x00001cd000087802 */ /* 0x000fd20000000f00 */
[----:B------:R-:W-:Y:S05]  /*1cc0*/  CALL.REL.NOINC `($_Z18SLIC_Preparation_Y4GridS_S_ddd$__internal_accurate_pow) ;  /* 0x0000001800e07944 */ /* 0x000fea0003c00000 */
[----:B------:R-:W-:Y:S05]  /*1cd0*/  BSYNC.RECONVERGENT B0 ;  /* 0x0000000000007941 */ /* 0x000fea0003800200 */
.L_x_126:
        /* <DEDUP_REMOVED lines=18> */
.L_x_128:
[----:B------:R-:W-:Y:S05]  /*1e00*/  BSYNC.RECONVERGENT B0 ;  /* 0x0000000000007941 */ /* 0x000fea0003800200 */
.L_x_127:
        /* <DEDUP_REMOVED lines=17> */
[----:B------:R-:W-:Y:S05]  /*1f20*/  CALL.REL.NOINC `($__internal_3_$__cuda_sm20_div_rn_f64_full) ;  /* 0x0000001000b87944 */ /* 0x000fea0003c00000 */
.L_x_130:
[----:B------:R-:W-:Y:S05]  /*1f30*/  BSYNC.RECONVERGENT B1 ;  /* 0x0000000000017941 */ /* 0x000fea0003800200 */
.L_x_129:
[----:B------:R-:W-:Y:S01]  /*1f40*/  DADD R18, R22, -R2 ;  /* 0x0000000016127229 */ /* 0x000fe20000000802 */
[----:B------:R-:W-:Y:S01]  /*1f50*/  BSSY.RECONVERGENT B0, `(.L_x_131) ;  /* 0x0000005000007945 */ /* 0x000fe20003800200 */
[----:B------:R-:W-:Y:S01]  /*1f60*/  DADD R14, -RZ, |R4| ;  /* 0x00000000ff0e7229 */ /* 0x000fe20000000504 */
[----:B------:R-:W-:-:S05]  /*1f70*/  MOV R8, 0x1fa0 ;  /* 0x00001fa000087802 */ /* 0x000fca0000000f00 */
[----:B------:R-:W-:-:S11]  /*1f80*/  DADD R18, R18, -R10 ;  /* 0x0000000012127229 */ /* 0x000fd6000000080a */
[----:B------:R-:W-:Y:S05]  /*1f90*/  CALL.REL.NOINC `($_Z18SLIC_Preparation_Y4GridS_S_ddd$__internal_accurate_pow) ;  /* 0x00000018002c7944 */ /* 0x000fea0003c00000 */
[----:B------:R-:W-:Y:S05]  /*1fa0*/  BSYNC.RECONVERGENT B0 ;  /* 0x0000000000007941 */ /* 0x000fea0003800200 */
.L_x_131:
        /* <DEDUP_REMOVED lines=10> */
[----:B------:R-:W-:-:S08]  /*2050*/  DFMA R12, -R32, R6, 1 ;  /* 0x3ff00000200c742b */ /* 0x000fd00000000106 */
[----:B------:R-:W-:Y:S01]  /*2060*/  DFMA R12, R6, R12, R6 ;  /* 0x0000000c060c722b */ /* 0x000fe20000000006 */
[----:B------:R-:W-:-:S04]  /*2070*/  LOP3.LUT R6, R3, 0x7ff00000, RZ, 0xc0, !PT ;  /* 0x7ff0000003067812 */ /* 0x000fc800078ec0ff */
[----:B------:R-:W-:-:S03]  /*2080*/  ISETP.NE.AND P2, PT, R6, 0x7ff00000, PT ;  /* 0x7ff000000600780c */ /* 0x000fc60003f45270 */
[----:B------:R-:W-:-:S08]  /*2090*/  DMUL R2, R24, R12 ;  /* 0x0000000c18027228 */ /* 0x000fd00000000000 */
[----:B------:R-:W-:Y:S02]  /*20a0*/  DFMA R6, -R32, R2, R24 ;  /* 0x000000022006722b */ /* 0x000fe40000000118 */
[----:B------:R-:W-:Y:S09]  /*20b0*/  @P2 BRA `(.L_x_133) ;  /* 0x0000000000182947 */ /* 0x000ff20003800000 */
[----:B------:R-:W-:-:S14]  /*20c0*/  DSETP.NAN.AND P1, PT, R4, R4, PT ;  /* 0x000000040400722a */ /* 0x000fdc0003f28000 */
[----:B------:R-:W-:Y:S01]  /*20d0*/  @P1 DADD R10, R4, 2 ;  /* 0x40000000040a1429 */ /* 0x000fe20000000000 */
[----:B------:R-:W-:Y:S10]  /*20e0*/  @P1 BRA `(.L_x_133) ;  /* 0x00000000000c1947 */ /* 0x000ff40003800000 */
[----:B------:R-:W-:-:S14]  /*20f0*/  DSETP.NEU.AND P1, PT, |R4|, +INF , PT ;  /* 0x7ff000000400742a */ /* 0x000fdc0003f2d200 */
[----:B------:R-:W-:Y:S01]  /*2100*/  @!P1 IMAD.MOV.U32 R10, RZ, RZ, 0x0 ;  /* 0x00000000ff0a9424 */ /* 0x000fe200078e00ff */
[----:B------:R-:W-:-:S07]  /*2110*/  @!P1 MOV R11, 0x7ff00000 ;  /* 0x7ff00000000b9802 */ /* 0x000fce0000000f00 */
.L_x_133:
[----:B------:R-:W-:Y:S05]  /*2120*/  BSYNC.RECONVERGENT B0 ;  /* 0x0000000000007941 */ /* 0x000fea0003800200 */
.L_x_132:
        /* <DEDUP_REMOVED lines=22> */
.L_x_135:
[----:B------:R-:W-:Y:S05]  /*2290*/  BSYNC.RECONVERGENT B1 ;  /* 0x0000000000017941 */ /* 0x000fea0003800200 */
.L_x_134:
[----:B------:R-:W-:Y:S01]  /*22a0*/  DADD R14, -RZ, |R28| ;  /* 0x00000000ff0e7229 */ /* 0x000fe2000000051c */
[----:B------:R-:W-:Y:S01]  /*22b0*/  BSSY.RECONVERGENT B0, `(.L_x_136) ;  /* 0x0000003000007945 */ /* 0x000fe20003800200 */
[----:B------:R-:W-:-:S09]  /*22c0*/  MOV R8, 0x22e0 ;  /* 0x000022e000087802 */ /* 0x000fd20000000f00 */
[----:B------:R-:W-:Y:S05]  /*22d0*/  CALL.REL.NOINC `($_Z18SLIC_Preparation_Y4GridS_S_ddd$__internal_accurate_pow) ;  /* 0x00000014005c7944 */ /* 0x000fea0003c00000 */
[----:B------:R-:W-:Y:S05]  /*22e0*/  BSYNC.RECONVERGENT B0 ;  /* 0x0000000000007941 */ /* 0x000fea0003800200 */
.L_x_136:
        /* <DEDUP_REMOVED lines=18> */
.L_x_138:
[----:B------:R-:W-:Y:S05]  /*2410*/  BSYNC.RECONVERGENT B0 ;  /* 0x0000000000007941 */ /* 0x000fea0003800200 */
.L_x_137:
        /* <DEDUP_REMOVED lines=17> */
[----:B------:R-:W-:Y:S05]  /*2530*/  CALL.REL.NOINC `($__internal_3_$__cuda_sm20_div_rn_f64_full) ;  /* 0x0000000c00347944 */ /* 0x000fea0003c00000 */
[----:B------:R-:W-:Y:S02]  /*2540*/  IMAD.MOV.U32 R6, RZ, RZ, R10 ;  /* 0x000000ffff067224 */ /* 0x000fe400078e000a */
[----:B------:R-:W-:-:S07]  /*2550*/  IMAD.MOV.U32 R7, RZ, RZ, R11 ;  /* 0x000000ffff077224 */ /* 0x000fce00078e000b */
.L_x_140:
[----:B------:R-:W-:Y:S05]  /*2560*/  BSYNC.RECONVERGENT B1 ;  /* 0x0000000000017941 */ /* 0x000fea0003800200 */
.L_x_139:
[----:B------:R-:W-:Y:S01]  /*2570*/  DADD R14, -RZ, |R24| ;  /* 0x00000000ff0e7229 */ /* 0x000fe20000000518 */
[----:B------:R-:W-:Y:S01]  /*2580*/  BSSY.RECONVERGENT B0, `(.L_x_141) ;  /* 0x0000003000007945 */ /* 0x000fe20003800200 */
[----:B------:R-:W-:-:S09]  /*2590*/  MOV R8, 0x25b0 ;  /* 0x000025b000087802 */ /* 0x000fd20000000f00 */
[----:B------:R-:W-:Y:S05]  /*25a0*/  CALL.REL.NOINC `($_Z18SLIC_Preparation_Y4GridS_S_ddd$__internal_accurate_pow) ;  /* 0x0000001000a87944 */ /* 0x000fea0003c00000 */
[----:B------:R-:W-:Y:S05]  /*25b0*/  BSYNC.RECONVERGENT B0 ;  /* 0x0000000000007941 */ /* 0x000fea0003800200 */
.L_x_141:
        /* <DEDUP_REMOVED lines=18> */
.L_x_143:
[----:B------:R-:W-:Y:S05]  /*26e0*/  BSYNC.RECONVERGENT B0 ;  /* 0x0000000000007941 */ /* 0x000fea0003800200 */
.L_x_142:
        /* <DEDUP_REMOVED lines=18> */
.L_x_145:
[----:B------:R-:W-:Y:S05]  /*2810*/  BSYNC.RECONVERGENT B1 ;  /* 0x0000000000017941 */ /* 0x000fea0003800200 */
.L_x_144:
[----:B------:R-:W-:Y:S01]  /*2820*/  DADD R6, R20, -R6 ;  /* 0x0000000014067229 */ /* 0x000fe20000000806 */
[----:B------:R-:W-:Y:S01]  /*2830*/  BSSY.RECONVERGENT B0, `(.L_x_146) ;  /* 0x0000005000007945 */ /* 0x000fe20003800200 */
[----:B------:R-:W-:Y:S01]  /*2840*/  DADD R14, -RZ, |R2| ;  /* 0x00000000ff0e7229 */ /* 0x000fe20000000502 */
[----:B------:R-:W-:-:S05]  /*2850*/  MOV R8, 0x2880 ;  /* 0x0000288000087802 */ /* 0x000fca0000000f00 */
[----:B------:R-:W-:-:S11]  /*2860*/  DADD R6, R6, -R10 ;  /* 0x0000000006067229 */ /* 0x000fd6000000080a */
[----:B------:R-:W-:Y:S05]  /*2870*/  CALL.REL.NOINC `($_Z18SLIC_Preparation_Y4GridS_S_ddd$__internal_accurate_pow) ;  /* 0x0000000c00f47944 */ /* 0x000fea0003c00000 */
[----:B------:R-:W-:Y:S05]  /*2880*/  BSYNC.RECONVERGENT B0 ;  /* 0x0000000000007941 */ /* 0x000fea0003800200 */
.L_x_146:
        /* <DEDUP_REMOVED lines=11> */
[----:B------:R-:W-:Y:S01]  /*2940*/  @!P0 IMAD.MOV.U32 R10, RZ, RZ, 0x0 ;  /* 0x00000000ff0a8424 */ /* 0x000fe200078e00ff */
[----:B------:R-:W-:-:S07]  /*2950*/  @!P0 MOV R11, 0x7ff00000 ;  /* 0x7ff00000000b8802 */ /* 0x000fce0000000f00 */
.L_x_148:
[----:B------:R-:W-:Y:S05]  /*2960*/  BSYNC.RECONVERGENT B0 ;  /* 0x0000000000007941 */ /* 0x000fea0003800200 */
.L_x_147:
[----:B------:R-:W0:Y:S01]  /*2970*/  LDCU UR4, c[0x0][0x3d4] ;  /* 0x00007a80ff0477ac */ /* 0x000e220008000800 */
[----:B------:R-:W1:Y:S01]  /*2980*/  LDC.64 R36, c[0x0][0x3d0] ;  /* 0x0000f400ff247b82 */ /* 0x000e620000000a00 */
[----:B------:R-:W-:Y:S01]  /*2990*/  IMAD.MOV.U32 R12, RZ, RZ, 0x1 ;  /* 0x00000001ff0c7424 */ /* 0x000fe200078e00ff */
[----:B------:R-:W-:Y:S01]  /*29a0*/  DSETP.NEU.AND P0, PT, R2, 1, PT ;  /* 0x3ff000000200742a */ /* 0x000fe20003f0d000 */
[----:B------:R-:W-:Y:S01]  /*29b0*/  UMOV UR6, 0x99999998 ;  /* 0x9999999800067882 */ /* 0x000fe20000000000 */
[----:B------:R-:W-:Y:S02]  /*29c0*/  UMOV UR7, 0x3fd99999 ;  /* 0x3fd9999900077882 */ /* 0x000fe40000000000 */
[----:B------:R-:W-:Y:S02]  /*29d0*/  DFMA R42, R6, UR6, R20 ;  /* 0x00000006062a7c2b */ /* 0x000fe40008000014 */
[----:B------:R-:W2:Y:S01]  /*29e0*/  LDC.64 R38, c[0x0][0x3d8] ;  /* 0x0000f600ff267b82 */ /* 0x000ea20000000a00 */
[----:B------:R-:W-:-:S02]  /*29f0*/  FSEL R10, R10, RZ, P0 ;  /* 0x000000ff0a0a7208 */ /* 0x000fc40000000000 */
[----:B------:R-:W-:-:S03]  /*2a00*/  FSEL R11, R11, 1.875, P0 ;  /* 0x3ff000000b0b7808 */ /* 0x000fc60000000000 */
[----:B------:R-:W-:Y:S02]  /*2a10*/  DMUL R42, R42, R2 ;  /* 0x000000022a2a7228 */ /* 0x000fe40000000000 */
[----:B------:R-:W3:Y:S01]  /*2a20*/  LDC R40, c[0x0][0x3dc] ;  /* 0x0000f700ff287b82 */ /* 0x000ee20000000800 */
[----:B0-----:R-:W1:Y:S01]  /*2a30*/  MUFU.RCP64H R13, UR4 ;  /* 0x00000004000d7d08 */ /* 0x001e620008001800 */
[----:B------:R-:W-:-:S08]  /*2a40*/  DMUL R10, R32, R10 ;  /* 0x0000000a200a7228 */ /* 0x000fd00000000000 */
[----:B------:R-:W-:Y:S02]  /*2a50*/  DFMA R6, R6, UR6, R10 ;  /* 0x0000000606067c2b */ /* 0x000fe4000800000a */
[----:B-1----:R-:W-:Y:S01]  /*2a60*/  DFMA R14, R12, -R36, 1 ;  /* 0x3ff000000c0e742b */ /* 0x002fe20000000824 */
[----:B---3--:R-:W-:-:S07]  /*2a70*/  FSETP.GEU.AND P1, PT, |R40|, 6.5827683646048100446e-37, PT ;  /* 0x036000002800780b */ /* 0x008fce0003f2e200 */
[----:B------:R-:W-:-:S08]  /*2a80*/  DFMA R14, R14, R14, R14 ;  /* 0x0000000e0e0e722b */ /* 0x000fd0000000000e */
[----:B------:R-:W-:-:S08]  /*2a90*/  DFMA R14, R12, R14, R12 ;  /* 0x0000000e0c0e722b */ /* 0x000fd0000000000c */
[----:B------:R-:W-:-:S08]  /*2aa0*/  DFMA R12, R14, -R36, 1 ;  /* 0x3ff000000e0c742b */ /* 0x000fd00000000824 */
[----:B------:R-:W-:-:S08]  /*2ab0*/  DFMA R12, R14, R12, R14 ;  /* 0x0000000c0e0c722b */ /* 0x000fd0000000000e */
[----:B--2---:R-:W-:-:S08]  /*2ac0*/  DMUL R44, R12, R38 ;  /* 0x000000260c2c7228 */ /* 0x004fd00000000000 */
[----:B------:R-:W-:-:S08]  /*2ad0*/  DFMA R14, R44, -R36, R38 ;  /* 0x800000242c0e722b */ /* 0x000fd00000000026 */
[----:B------:R-:W-:-:S10]  /*2ae0*/  DFMA R44, R12, R14, R44 ;  /* 0x0000000e0c2c722b */ /* 0x000fd4000000002c */
[----:B------:R-:W-:-:S05]  /*2af0*/  FFMA R8, RZ, UR4, R45 ;  /* 0x00000004ff087c23 */ /* 0x000fca000800002d */
[----:B------:R-:W-:-:S13]  /*2b00*/  FSETP.GT.AND P0, PT, |R8|, 1.469367938527859385e-39, PT ;  /* 0x001000000800780b */ /* 0x000fda0003f04200 */
[----:B------:R-:W-:Y:S05]  /*2b10*/  @P0 BRA P1, `(.L_x_149) ;  /* 0x0000000000280947 */ /* 0x000fea0000800000 */
[----:B------:R-:W0:Y:S01]  /*2b20*/  LDCU.64 UR4, c[0x0][0x3d8] ;  /* 0x00007b00ff0477ac */ /* 0x000e220008000a00 */
[----:B------:R-:W-:Y:S01]  /*2b30*/  MOV R8, 0x2ba0 ;  /* 0x00002ba000087802 */ /* 0x000fe20000000f00 */
[----:B------:R-:W1:Y:S01]  /*2b40*/  LDCU.64 UR6, c[0x0][0x3d0] ;  /* 0x00007a00ff0677ac */ /* 0x000e620008000a00 */
[----:B0-----:R-:W-:Y:S02]  /*2b50*/  IMAD.U32 R36, RZ, RZ, UR4 ;  /* 0x00000004ff247e24 */ /* 0x001fe4000f8e00ff */
[----:B------:R-:W-:Y:S02]  /*2b60*/  IMAD.U32 R37, RZ, RZ, UR5 ;  /* 0x00000005ff257e24 */ /* 0x000fe4000f8e00ff */
[----:B-1----:R-:W-:Y:S01]  /*2b70*/  IMAD.U32 R10, RZ, RZ, UR6 ;  /* 0x00000006ff0a7e24 */ /* 0x002fe2000f8e00ff */
[----:B------:R-:W-:-:S07]  /*2b80*/  MOV R13, UR7 ;  /* 0x00000007000d7c02 */ /* 0x000fce0008000f00 */
[----:B------:R-:W-:Y:S05]  /*2b90*/  CALL.REL.NOINC `($__internal_3_$__cuda_sm20_div_rn_f64_full) ;  /* 0x00000004009c7944 */ /* 0x000fea0003c00000 */
[----:B------:R-:W-:Y:S02]  /*2ba0*/  IMAD.MOV.U32 R44, RZ, RZ, R10 ;  /* 0x000000ffff2c7224 */ /* 0x000fe400078e000a */
[----:B------:R-:W-:-:S07]  /*2bb0*/  IMAD.MOV.U32 R45, RZ, RZ, R11 ;  /* 0x000000ffff2d7224 */ /* 0x000fce00078e000b */
.L_x_149:
[----:B------:R-:W0:Y:S01]  /*2bc0*/  MUFU.RCP64H R11, R35 ;  /* 0x00000023000b7308 */ /* 0x000e220000001800 */
[----:B------:R-:W-:Y:S01]  /*2bd0*/  IMAD.MOV.U32 R10, RZ, RZ, 0x1 ;  /* 0x00000001ff0a7424 */ /* 0x000fe200078e00ff */
[----:B------:R-:W-:Y:S01]  /*2be0*/  FSETP.GEU.AND P1, PT, |R31|, 6.5827683646048100446e-37, PT ;  /* 0x036000001f00780b */ /* 0x000fe20003f2e200 */
[----:B------:R-:W-:Y:S01]  /*2bf0*/  DMUL R44, R44, 0.5 ;  /* 0x3fe000002c2c7828 */ /* 0x000fe20000000000 */
[----:B------:R-:W-:Y:S01]  /*2c00*/  BSSY.RECONVERGENT B1, `(.L_x_150) ;  /* 0x0000015000017945 */ /* 0x000fe20003800200 */
[----:B------:R-:W-:-:S08]  /*2c10*/  DADD R48, -R26, R24 ;  /* 0x000000001a307229 */ /* 0x000fd00000000118 */
[CC--:B------:R-:W-:Y:S02]  /*2c20*/  DFMA R46, -R44.reuse, R48.reuse, R34 ;  /* 0x000000302c2e722b */ /* 0x0c0fe40000000122 */
[----:B------:R-:W-:Y:S02]  /*2c30*/  DFMA R48, -R44, R48, R32 ;  /* 0x000000302c30722b */ /* 0x000fe40000000120 */
        /* <DEDUP_REMOVED lines=17> */
.L_x_151:
[----:B------:R-:W-:Y:S05]  /*2d50*/  BSYNC.RECONVERGENT B1 ;  /* 0x0000000000017941 */ /* 0x000fea0003800200 */
.L_x_150:
        /* <DEDUP_REMOVED lines=25> */
.L_x_153:
[----:B------:R-:W-:Y:S05]  /*2ef0*/  BSYNC.RECONVERGENT B1 ;  /* 0x0000000000017941 */ /* 0x000fea0003800200 */
.L_x_152:
[----:B------:R-:W0:Y:S01]  /*2f00*/  LDCU.64 UR4, c[0x0][0x388] ;  /* 0x00007100ff0477ac */ /* 0x000e220008000a00 */
[----:B------:R-:W-:Y:S02]  /*2f10*/  DMUL R12, R32, R12 ;  /* 0x0000000c200c7228 */ /* 0x000fe40000000000 */
[----:B------:R-:W-:Y:S01]  /*2f20*/  DADD R18, -R18, R6 ;  /* 0x0000000012127229 */ /* 0x000fe20000000106 */
[----:B------:R-:W1:Y:S01]  /*2f30*/  LDCU.64 UR8, c[0x0][0x3a0] ;  /* 0x00007400ff0877ac */ /* 0x000e620008000a00 */
[----:B------:R-:W2:Y:S01]  /*2f40*/  LDC.64 R6, c[0x0][0x380] ;  /* 0x0000e000ff067b82 */ /* 0x000ea20000000a00 */
[----:B------:R-:W-:-:S03]  /*2f50*/  DADD R16, -R16, R42 ;  /* 0x0000000010107229 */ /* 0x000fc6000000012a */
[----:B------:R-:W-:Y:S02]  /*2f60*/  DFMA R4, R12, R2, -R4 ;  /* 0x000000020c04722b */ /* 0x000fe40000000804 */
[C---:B------:R-:W-:Y:S02]  /*2f70*/  DFMA R26, -R44.reuse, R18, R26 ;  /* 0x000000122c1a722b */ /* 0x040fe4000000011a */
[----:B------:R-:W3:Y:S01]  /*2f80*/  LDC.64 R2, c[0x0][0x398] ;  /* 0x0000e600ff027b82 */ /* 0x000ee20000000a00 */
[CC--:B------:R-:W-:Y:S02]  /*2f90*/  DFMA R22, -R44.reuse, R16.reuse, R22 ;  /* 0x000000102c16722b */ /* 0x0c0fe40000000116 */
[C---:B------:R-:W-:Y:S01]  /*2fa0*/  DFMA R20, -R44.reuse, R16, R20 ;  /* 0x000000102c14722b */ /* 0x040fe20000000114 */
[----:B0-----:R-:W-:Y:S01]  /*2fb0*/  UIADD3 UR7, UPT, UPT, UR4, 0x4, URZ ;  /* 0x0000000404077890 */ /* 0x001fe2000fffe0ff */
[CC--:B------:R-:W-:Y:S01]  /*2fc0*/  DFMA R30, -R44.reuse, R4.reuse, R30 ;  /* 0x000000042c1e722b */ /* 0x0c0fe2000000011e */
[----:B------:R-:W-:Y:S01]  /*2fd0*/  UIADD3 UR6, UPT, UPT, UR5, 0x4, URZ ;  /* 0x0000000405067890 */ /* 0x000fe2000fffe0ff */
[C---:B------:R-:W-:Y:S01]  /*2fe0*/  DFMA R28, -R44.reuse, R4, R28 ;  /* 0x000000042c1c722b */ /* 0x040fe2000000011c */
[----:B-1----:R-:W-:Y:S01]  /*2ff0*/  UIADD3 UR4, UPT, UPT, UR9, 0x4, URZ ;  /* 0x0000000409047890 */ /* 0x002fe2000fffe0ff */
[----:B------:R-:W-:Y:S01]  /*3000*/  DFMA R24, -R44, R18, R24 ;  /* 0x000000122c18722b */ /* 0x000fe20000000118 */
[----:B------:R-:W-:Y:S01]  /*3010*/  UIADD3 UR5, UPT, UPT, UR8, 0x4, URZ ;  /* 0x0000000408057890 */ /* 0x000fe2000fffe0ff */
[C---:B------:R-:W-:Y:S01]  /*3020*/  IMAD R5, R0.reuse, UR7, R9 ;  /* 0x0000000700057c24 */ /* 0x040fe2000f8e0209 */
[----:B------:R-:W-:-:S02]  /*3030*/  IADD3 R4, PT, PT, R0, UR6, RZ ;  /* 0x0000000600047c10 */ /* 0x000fc4000fffe0ff */
[C---:B------:R-:W-:Y:S02]  /*3040*/  VIADD R8, R0.reuse, UR4 ;  /* 0x0000000400087c36 */ /* 0x040fe40008000000 */
[--C-:B------:R-:W-:Y:S02]  /*3050*/  IMAD R11, R0, UR5, R9.reuse ;  /* 0x00000005000b7c24 */ /* 0x100fe4000f8e0209 */
[----:B------:R-:W-:Y:S02]  /*3060*/  VIADD R10, R8, UR4 ;  /* 0x00000004080a7c36 */ /* 0x000fe40008000000 */
[----:B------:R-:W-:Y:S02]  /*3070*/  VIADD R0, R4, UR6 ;  /* 0x0000000604007c36 */ /* 0x000fe40008000000 */
[----:B------:R-:W-:Y:S01]  /*3080*/  IMAD R15, R8, UR5, R9 ;  /* 0x00000005080f7c24 */ /* 0x000fe2000f8e0209 */
[----:B------:R-:W-:Y:S01]  /*3090*/  IADD3 R12, PT, PT, R10, UR4, RZ ;  /* 0x000000040a0c7c10 */ /* 0x000fe2000fffe0ff */
[----:B------:R-:W-:-:S02]  /*30a0*/  VIADD R8, R0, UR6 ;  /* 0x0000000600087c36 */ /* 0x000fc40008000000 */
[--C-:B------:R-:W-:Y:S02]  /*30b0*/  IMAD R13, R4, UR7, R9.reuse ;  /* 0x00000007040d7c24 */ /* 0x100fe4000f8e0209 */
[--C-:B------:R-:W-:Y:S02]  /*30c0*/  IMAD R17, R0, UR7, R9.reuse ;  /* 0x0000000700117c24 */ /* 0x100fe4000f8e0209 */
[--C-:B------:R-:W-:Y:S02]  /*30d0*/  IMAD R19, R10, UR5, R9.reuse ;  /* 0x000000050a137c24 */ /* 0x100fe4000f8e0209 */
[--C-:B------:R-:W-:Y:S02]  /*30e0*/  IMAD R33, R8, UR7, R9.reuse ;  /* 0x0000000708217c24 */ /* 0x100fe4000f8e0209 */
[----:B------:R-:W-:Y:S02]  /*30f0*/  IMAD R35, R12, UR5, R9 ;  /* 0x000000050c237c24 */ /* 0x000fe4000f8e0209 */
[----:B---3--:R-:W-:-:S04]  /*3100*/  IMAD.WIDE R8, R11, 0x8, R2 ;  /* 0x000000080b087825 */ /* 0x008fc800078e0202 */
[----:B--2---:R-:W-:-:S04]  /*3110*/  IMAD.WIDE R4, R5, 0x8, R6 ;  /* 0x0000000805047825 */ /* 0x004fc800078e0206 */
[--C-:B------:R-:W-:Y:S01]  /*3120*/  IMAD.WIDE R10, R13, 0x8, R6.reuse ;  /* 0x000000080d0a7825 */ /* 0x100fe200078e0206 */
[----:B------:R-:W-:Y:S03]  /*3130*/  STG.E.64 desc[UR10][R4.64], R46 ;  /* 0x0000002e04007986 */ /* 0x000fe6000c101b0a */
[--C-:B------:R-:W-:Y:S01]  /*3140*/  IMAD.WIDE R12, R17, 0x8, R6.reuse ;  /* 0x00000008110c7825 */ /* 0x100fe200078e0206 */
[----:B------:R-:W-:Y:S03]  /*3150*/  STG.E.64 desc[UR10][R8.64], R48 ;  /* 0x0000003008007986 */ /* 0x000fe6000c101b0a */
[----:B------:R-:W-:Y:S01]  /*3160*/  IMAD.WIDE R16, R33, 0x8, R6 ;  /* 0x0000000821107825 */ /* 0x000fe200078e0206 */
[----:B------:R-:W-:Y:S03]  /*3170*/  STG.E.64 desc[UR10][R10.64], R30 ;  /* 0x0000001e0a007986 */ /* 0x000fe6000c101b0a */
[----:B------:R-:W-:-:S04]  /*3180*/  IMAD.WIDE R6, R15, 0x8, R2 ;  /* 0x000000080f067825 */ /* 0x000fc800078e0202 */
[--C-:B------:R-:W-:Y:S01]  /*3190*/  IMAD.WIDE R14, R19, 0x8, R2.reuse ;  /* 0x00000008130e7825 */ /* 0x100fe200078e0202 */
[----:B------:R-:W-:Y:S03]  /*31a0*/  STG.E.64 desc[UR10][R6.64], R28 ;  /* 0x0000001c06007986 */ /* 0x000fe6000c101b0a */
[----:B------:R-:W-:Y:S01]  /*31b0*/  IMAD.WIDE R2, R35, 0x8, R2 ;  /* 0x0000000823027825 */ /* 0x000fe200078e0202 */
[----:B------:R-:W-:Y:S04]  /*31c0*/  STG.E.64 desc[UR10][R12.64], R26 ;  /* 0x0000001a0c007986 */ /* 0x000fe8000c101b0a */
[----:B------:R-:W-:Y:S04]  /*31d0*/  STG.E.64 desc[UR10][R14.64], R24 ;  /* 0x000000180e007986 */ /* 0x000fe8000c101b0a */
[----:B------:R-:W-:Y:S04]  /*31e0*/  STG.E.64 desc[UR10][R16.64], R22 ;  /* 0x0000001610007986 */ /* 0x000fe8000c101b0a */
[----:B------:R-:W-:Y:S01]  /*31f0*/  STG.E.64 desc[UR10][R2.64], R20 ;  /* 0x0000001402007986 */ /* 0x000fe2000c101b0a */
[----:B------:R-:W-:Y:S05]  /*3200*/  EXIT ;  /* 0x000000000000794d */ /* 0x000fea0003800000 */
        .weak           $__internal_3_$__cuda_sm20_div_rn_f64_full
        .type           $__internal_3_$__cuda_sm20_div_rn_f64_full,@function
        .size           $__internal_3_$__cuda_sm20_div_rn_f64_full,($_Z18SLIC_Preparation_Y4GridS_S_ddd$__internal_accurate_pow - $__internal_3_$__cuda_sm20_div_rn_f64_full)
$__internal_3_$__cuda_sm20_div_rn_f64_full:
[----:B------:R-:W-:Y:S01]  /*3210*/  FSETP.GEU.AND P2, PT, |R37|, 1.469367938527859385e-39, PT ;  /* 0x001000002500780b */ /* 0x000fe20003f4e200 */
[--C-:B------:R-:W-:Y:S01]  /*3220*/  IMAD.MOV.U32 R38, RZ, RZ, R10.reuse ;  /* 0x000000ffff267224 */ /* 0x100fe200078e000a */
[C---:B------:R-:W-:Y:S01]  /*3230*/  FSETP.GEU.AND P0, PT, |R13|.reuse, 1.469367938527859385e-39, PT ;  /* 0x001000000d00780b */ /* 0x040fe20003f0e200 */
[----:B------:R-:W-:Y:S01]  /*3240*/  IMAD.MOV.U32 R39, RZ, RZ, R13 ;  /* 0x000000ffff277224 */ /* 0x000fe200078e000d */
[----:B------:R-:W-:Y:S01]  /*3250*/  LOP3.LUT R40, R13, 0x800fffff, RZ, 0xc0, !PT ;  /* 0x800fffff0d287812 */ /* 0x000fe200078ec0ff */
[----:B------:R-:W-:Y:S01]  /*3260*/  BSSY.RECONVERGENT B0, `(.L_x_154) ;  /* 0x0000059000007945 */ /* 0x000fe20003800200 */
[----:B------:R-:W-:Y:S02]  /*3270*/  LOP3.LUT R11, R37, 0x7ff00000, RZ, 0xc0, !PT ;  /* 0x7ff00000250b7812 */ /* 0x000fe400078ec0ff */
[----:B------:R-:W-:Y:S01]  /*3280*/  LOP3.LUT R41, R40, 0x3ff00000, RZ, 0xfc, !PT ;  /* 0x3ff0000028297812 */ /* 0x000fe200078efcff */
[----:B------:R-:W-:Y:S01]  /*3290*/  IMAD.MOV.U32 R40, RZ, RZ, R10 ;  /* 0x000000ffff287224 */ /* 0x000fe200078e000a */
[----:B------:R-:W-:Y:S01]  /*32a0*/  MOV R50, R36 ;  /* 0x0000002400327202 */ /* 0x000fe20000000f00 */
[----:B------:R-:W-:-:S02]  /*32b0*/  IMAD.MOV.U32 R10, RZ, RZ, 0x1ca00000 ;  /* 0x1ca00000ff0a7424 */ /* 0x000fc400078e00ff */
[----:B------:R-:W-:Y:S01]  /*32c0*/  @!P2 LOP3.LUT R12, R39, 0x7ff00000, RZ, 0xc0, !PT ;  /* 0x7ff00000270ca812 */ /* 0x000fe200078ec0ff */
[----:B------:R-:W-:Y:S01]  /*32d0*/  @!P2 IMAD.MOV.U32 R52, RZ, RZ, RZ ;  /* 0x000000ffff34a224 */ /* 0x000fe200078e00ff */
[----:B------:R-:W-:Y:S02]  /*32e0*/  @!P0 DMUL R40, R38, 8.98846567431157953865e+307 ;  /* 0x7fe0000026288828 */ /* 0x000fe40000000000 */
[----:B------:R-:W-:Y:S02]  /*32f0*/  @!P2 ISETP.GE.U32.AND P3, PT, R11, R12, PT ;  /* 0x0000000c0b00a20c */ /* 0x000fe40003f66070 */
[----:B------:R-:W-:Y:S02]  /*3300*/  LOP3.LUT R12, R13, 0x7ff00000, RZ, 0xc0, !PT ;  /* 0x7ff000000d0c7812 */ /* 0x000fe400078ec0ff */
[----:B------:R-:W0:Y:S01]  /*3310*/  MUFU.RCP64H R15, R41 ;  /* 0x00000029000f7308 */ /* 0x000e220000001800 */
[----:B------:R-:W-:Y:S02]  /*3320*/  @!P2 SEL R13, R10, 0x63400000, !P3 ;  /* 0x634000000a0da807 */ /* 0x000fe40005800000 */
[----:B------:R-:W-:-:S02]  /*3330*/  ISETP.GE.U32.AND P1, PT, R11, R12, PT ;  /* 0x0000000c0b00720c */ /* 0x000fc40003f26070 */
[--C-:B------:R-:W-:Y:S02]  /*3340*/  @!P2 LOP3.LUT R13, R13, 0x80000000, R37.reuse, 0xf8, !PT ;  /* 0x800000000d0da812 */ /* 0x100fe400078ef825 */
[----:B------:R-:W-:Y:S02]  /*3350*/  SEL R14, R10, 0x63400000, !P1 ;  /* 0x634000000a0e7807 */ /* 0x000fe40004800000 */
[----:B------:R-:W-:Y:S02]  /*3360*/  @!P2 LOP3.LUT R53, R13, 0x100000, RZ, 0xfc, !PT ;  /* 0x001000000d35a812 */ /* 0x000fe400078efcff */
[----:B------:R-:W-:Y:S01]  /*3370*/  LOP3.LUT R51, R14, 0x800fffff, R37, 0xf8, !PT ;  /* 0x800fffff0e337812 */ /* 0x000fe200078ef825 */
[----:B------:R-:W-:Y:S01]  /*3380*/  IMAD.MOV.U32 R14, RZ, RZ, 0x1 ;  /* 0x00000001ff0e7424 */ /* 0x000fe200078e00ff */
[----:B------:R-:W-:-:S04]  /*3390*/  @!P0 LOP3.LUT R12, R41, 0x7ff00000, RZ, 0xc0, !PT ;  /* 0x7ff00000290c8812 */ /* 0x000fc800078ec0ff */
[----:B------:R-:W-:Y:S02]  /*33a0*/  @!P2 DFMA R50, R50, 2, -R52 ;  /* 0x400000003232a82b */ /* 0x000fe40000000834 */
[----:B0-----:R-:W-:-:S08]  /*33b0*/  DFMA R52, R14, -R40, 1 ;  /* 0x3ff000000e34742b */ /* 0x001fd00000000828 */
[----:B------:R-:W-:Y:S01]  /*33c0*/  DFMA R52, R52, R52, R52 ;  /* 0x000000343434722b */ /* 0x000fe20000000034 */
[----:B------:R-:W-:-:S05]  /*33d0*/  @!P2 LOP3.LUT R11, R51, 0x7ff00000, RZ, 0xc0, !PT ;  /* 0x7ff00000330ba812 */ /* 0x000fca00078ec0ff */
[----:B------:R-:W-:Y:S02]  /*33e0*/  VIADD R13, R11, 0xffffffff ;  /* 0xffffffff0b0d7836 */ /* 0x000fe40000000000 */
[----:B------:R-:W-:-:S03]  /*33f0*/  DFMA R14, R14, R52, R14 ;  /* 0x000000340e0e722b */ /* 0x000fc6000000000e */
[----:B------:R-:W-:Y:S01]  /*3400*/  ISETP.GT.U32.AND P0, PT, R13, 0x7feffffe, PT ;  /* 0x7feffffe0d00780c */ /* 0x000fe20003f04070 */
[----:B------:R-:W-:-:S04]  /*3410*/  VIADD R13, R12, 0xffffffff ;  /* 0xffffffff0c0d7836 */ /* 0x000fc80000000000 */
[----:B------:R-:W-:Y:S01]  /*3420*/  DFMA R54, R14, -R40, 1 ;  /* 0x3ff000000e36742b */ /* 0x000fe20000000828 */
[----:B------:R-:W-:-:S07]  /*3430*/  ISETP.GT.U32.OR P0, PT, R13, 0x7feffffe, P0 ;  /* 0x7feffffe0d00780c */ /* 0x000fce0000704470 */
[----:B------:R-:W-:-:S08]  /*3440*/  DFMA R54, R14, R54, R14 ;  /* 0x000000360e36722b */ /* 0x000fd0000000000e */
[----:B------:R-:W-:-:S08]  /*3450*/  DMUL R52, R54, R50 ;  /* 0x0000003236347228 */ /* 0x000fd00000000000 */
[----:B------:R-:W-:-:S08]  /*3460*/  DFMA R14, R52, -R40, R50 ;  /* 0x80000028340e722b */ /* 0x000fd00000000032 */
[----:B------:R-:W-:Y:S01]  /*3470*/  DFMA R14, R54, R14, R52 ;  /* 0x0000000e360e722b */ /* 0x000fe20000000034 */
[----:B------:R-:W-:Y:S10]  /*3480*/  @P0 BRA `(.L_x_155) ;  /* 0x0000000000780947 */ /* 0x000ff40003800000 */
[----:B------:R-:W-:Y:S01]  /*3490*/  LOP3.LUT R36, R37, 0x7ff00000, RZ, 0xc0, !PT ;  /* 0x7ff0000025247812 */ /* 0x000fe200078ec0ff */
[----:B------:R-:W-:Y:S01]  /*34a0*/  IMAD.MOV.U32 R12, RZ, RZ, RZ ;  /* 0x000000ffff0c7224 */ /* 0x000fe200078e00ff */
[----:B------:R-:W-:-:S04]  /*34b0*/  LOP3.LUT R11, R39, 0x7ff00000, RZ, 0xc0, !PT ;  /* 0x7ff00000270b7812 */ /* 0x000fc800078ec0ff */
[CC--:B------:R-:W-:Y:S02]  /*34c0*/  ISETP.GE.U32.AND P0, PT, R36.reuse, R11.reuse, PT ;  /* 0x0000000b2400720c */ /* 0x0c0fe40003f06070 */
[----:B------:R-:W-:Y:S02]  /*34d0*/  VIADDMNMX R11, R36, -R11, 0xb9600000, !PT ;  /* 0xb9600000240b7446 */ /* 0x000fe4000780090b */
[----:B------:R-:W-:Y:S02]  /*34e0*/  SEL R10, R10, 0x63400000, !P0 ;  /* 0x634000000a0a7807 */ /* 0x000fe40004000000 */
[----:B------:R-:W-:-:S04]  /*34f0*/  VIMNMX R11, PT, PT, R11, 0x46a00000, PT ;  /* 0x46a000000b0b7848 */ /* 0x000fc80003fe0100 */
[----:B------:R-:W-:-:S05]  /*3500*/  IADD3 R10, PT, PT, -R10, R11, RZ ;  /* 0x0000000b0a0a7210 */ /* 0x000fca0007ffe1ff */
[----:B------:R-:W-:-:S06]  /*3510*/  VIADD R13, R10, 0x7fe00000 ;  /* 0x7fe000000a0d7836 */ /* 0x000fcc0000000000 */
        /* <DEDUP_REMOVED lines=9> */
[----:B------:R-:W-:Y:S01]  /*35b0*/  IMAD.MOV R13, RZ, RZ, -R10 ;  /* 0x000000ffff0d7224 */ /* 0x000fe200078e0a0a */
[----:B------:R-:W-:Y:S02]  /*35c0*/  MOV R12, RZ ;  /* 0x000000ff000c7202 */ /* 0x000fe40000000f00 */
[----:B------:R-:W-:-:S04]  /*35d0*/  IADD3 R10, PT, PT, -R10, -0x43300000, RZ ;  /* 0xbcd000000a0a7810 */ /* 0x000fc80007ffe1ff */
[----:B------:R-:W-:Y:S02]  /*35e0*/  DFMA R12, R52, -R12, R14 ;  /* 0x8000000c340c722b */ /* 0x000fe4000000000e */
[----:B------:R-:W-:-:S08]  /*35f0*/  DMUL.RP R14, R14, R36 ;  /* 0x000000240e0e7228 */ /* 0x000fd00000008000 */
[----:B------:R-:W-:Y:S02]  /*3600*/  FSETP.NEU.AND P0, PT, |R13|, R10, PT ;  /* 0x0000000a0d00720b */ /* 0x000fe40003f0d200 */
[----:B------:R-:W-:Y:S02]  /*3610*/  LOP3.LUT R38, R15, R38, RZ, 0x3c, !PT ;  /* 0x000000260f267212 */ /* 0x000fe400078e3cff */
[----:B------:R-:W-:Y:S02]  /*3620*/  FSEL R10, R14, R52, !P0 ;  /* 0x000000340e0a7208 */ /* 0x000fe40004000000 */
[----:B------:R-:W-:-:S03]  /*3630*/  FSEL R11, R38, R53, !P0 ;  /* 0x00000035260b7208 */ /* 0x000fc60004000000 */
[----:B------:R-:W-:Y:S02]  /*3640*/  IMAD.MOV.U32 R52, RZ, RZ, R10 ;  /* 0x000000ffff347224 */ /* 0x000fe400078e000a */
[----:B------:R-:W-:Y:S01]  /*3650*/  IMAD.MOV.U32 R53, RZ, RZ, R11 ;  /* 0x000000ffff357224 */ /* 0x000fe200078e000b */
[----:B------:R-:W-:Y:S06]  /*3660*/  BRA `(.L_x_156) ;  /* 0x0000000000607947 */ /* 0x000fec0003800000 */
.L_x_155:
        /* <DEDUP_REMOVED lines=12> */
[----:B------:R-:W-:Y:S01]  /*3730*/  @!P0 IMAD.MOV.U32 R53, RZ, RZ, R37 ;  /* 0x000000ffff358224 */ /* 0x000fe200078e0025 */
[----:B------:R-:W-:Y:S01]  /*3740*/  @!P0 MOV R52, RZ ;  /* 0x000000ff00348202 */ /* 0x000fe20000000f00 */
[----:B------:R-:W-:Y:S02]  /*3750*/  @P0 IMAD.MOV.U32 R52, RZ, RZ, RZ ;  /* 0x000000ffff340224 */ /* 0x000fe400078e00ff */
[----:B------:R-:W-:Y:S01]  /*3760*/  @P0 IMAD.MOV.U32 R53, RZ, RZ, R10 ;  /* 0x000000ffff350224 */ /* 0x000fe200078e000a */
[----:B------:R-:W-:Y:S06]  /*3770*/  BRA `(.L_x_156) ;  /* 0x00000000001c7947 */ /* 0x000fec0003800000 */
.L_x_158:
[----:B------:R-:W-:Y:S01]  /*3780*/  LOP3.LUT R11, R39, 0x80000, RZ, 0xfc, !PT ;  /* 0x00080000270b7812 */ /* 0x000fe200078efcff */
[----:B------:R-:W-:-:S03]  /*3790*/  IMAD.MOV.U32 R52, RZ, RZ, R38 ;  /* 0x000000ffff347224 */ /* 0x000fc600078e0026 */
[----:B------:R-:W-:Y:S01]  /*37a0*/  MOV R53, R11 ;  /* 0x0000000b00357202 */ /* 0x000fe20000000f00 */
[----:B------:R-:W-:Y:S06]  /*37b0*/  BRA `(.L_x_156) ;  /* 0x00000000000c7947 */ /* 0x000fec0003800000 */
.L_x_157:
[----:B------:R-:W-:Y:S01]  /*37c0*/  LOP3.LUT R11, R37, 0x80000, RZ, 0xfc, !PT ;  /* 0x00080000250b7812 */ /* 0x000fe200078efcff */
[----:B------:R-:W-:-:S04]  /*37d0*/  IMAD.MOV.U32 R52, RZ, RZ, R36 ;  /* 0x000000ffff347224 */ /* 0x000fc800078e0024 */
[----:B------:R-:W-:-:S07]  /*37e0*/  IMAD.MOV.U32 R53, RZ, RZ, R11 ;  /* 0x000000ffff357224 */ /* 0x000fce00078e000b */
.L_x_156:
[----:B------:R-:W-:Y:S05]  /*37f0*/  BSYNC.RECONVERGENT B0 ;  /* 0x0000000000007941 */ /* 0x000fea0003800200 */
.L_x_154:
[----:B------:R-:W-:Y:S01]  /*3800*/  MOV R12, R8 ;  /* 0x00000008000c7202 */ /* 0x000fe20000000f00 */
[----:B------:R-:W-:Y:S02]  /*3810*/  IMAD.MOV.U32 R13, RZ, RZ, 0x0 ;  /* 0x00000000ff0d7424 */ /* 0x000fe400078e00ff */
[----:B------:R-:W-:Y:S02]  /*3820*/  IMAD.MOV.U32 R10, RZ, RZ, R52 ;  /* 0x000000ffff0a7224 */ /* 0x000fe400078e0034 */
[----:B------:R-:W-:Y:S01]  /*3830*/  IMAD.MOV.U32 R11, RZ, RZ, R53 ;  /* 0x000000ffff0b7224 */ /* 0x000fe200078e0035 */
[----:B------:R-:W-:Y:S06]  /*3840*/  RET.REL.NODEC R12 `(_Z18SLIC_Preparation_Y4GridS_S_ddd) ;  /* 0xffffffc40cec7950 */ /* 0x000fec0003c3ffff */
        .type           $_Z18SLIC_Preparation_Y4GridS_S_ddd$__internal_accurate_pow,@function
        .size           $_Z18SLIC_Preparation_Y4GridS_S_ddd$__internal_accurate_pow,(.L_x_385 - $_Z18SLIC_Preparation_Y4GridS_S_ddd$__internal_accurate_pow)
$_Z18SLIC_Preparation_Y4GridS_S_ddd$__internal_accurate_pow:
[----:B------:R-:W-:Y:S01]  /*3850*/  ISETP.GT.U32.AND P0, PT, R15, 0xfffff, PT ;  /* 0x000fffff0f00780c */ /* 0x000fe20003f04070 */
[----:B------:R-:W-:Y:S01]  /*3860*/  IMAD.MOV.U32 R10, RZ, RZ, R15 ;  /* 0x000000ffff0a7224 */ /* 0x000fe200078e000f */
[----:B------:R-:W-:Y:S01]  /*3870*/  MOV R36, R14 ;  /* 0x0000000e00247202 */ /* 0x000fe20000000f00 */
[----:B------:R-:W-:Y:S01]  /*3880*/  IMAD.MOV.U32 R38, RZ, RZ, 0x41ad3b5a ;  /* 0x41ad3b5aff267424 */ /* 0x000fe200078e00ff */
[----:B------:R-:W-:Y:S01]  /*3890*/  MOV R40, RZ ;  /* 0x000000ff00287202 */ /* 0x000fe20000000f00 */
[----:B------:R-:W-:Y:S01]  /*38a0*/  IMAD.MOV.U32 R39, RZ, RZ, 0x3ed0f5d2 ;  /* 0x3ed0f5d2ff277424 */ /* 0x000fe200078e00ff */
[----:B------:R-:W-:Y:S01]  /*38b0*/  UMOV UR6, 0x7d2cafe2 ;  /* 0x7d2cafe200067882 */ /* 0x000fe20000000000 */
[----:B------:R-:W-:Y:S01]  /*38c0*/  UMOV UR7, 0x3eb0f5ff ;  /* 0x3eb0f5ff00077882 */ /* 0x000fe20000000000 */
[----:B------:R-:W-:Y:S01]  /*38d0*/  UMOV UR8, 0xfefa39ef ;  /* 0xfefa39ef00087882 */ /* 0x000fe20000000000 */
[----:B------:R-:W-:-:S04]  /*38e0*/  UMOV UR9, 0x3fe62e42 ;  /* 0x3fe62e4200097882 */ /* 0x000fc80000000000 */
[----:B------:R-:W-:Y:S01]  /*38f0*/  @!P0 DMUL R46, R14, 1.80143985094819840000e+16 ;  /* 0x435000000e2e8828 */ /* 0x000fe20000000000 */
[----:B------:R-:W-:-:S09]  /*3900*/  SHF.R.U32.HI R15, RZ, 0x14, R15 ;  /* 0x00000014ff0f7819 */ /* 0x000fd2000001160f */
[----:B------:R-:W-:Y:S01]  /*3910*/  @!P0 IMAD.MOV.U32 R10, RZ, RZ, R47 ;  /* 0x000000ffff0a8224 */ /* 0x000fe200078e002f */
[----:B------:R-:W-:Y:S01]  /*3920*/  @!P0 LEA.HI R15, R47, 0xffffffca, RZ, 0xc ;  /* 0xffffffca2f0f8811 */ /* 0x000fe200078f60ff */
[----:B------:R-:W-:-:S03]  /*3930*/  @!P0 IMAD.MOV.U32 R36, RZ, RZ, R46 ;  /* 0x000000ffff248224 */ /* 0x000fc600078e002e */
[----:B------:R-:W-:Y:S01]  /*3940*/  LOP3.LUT R10, R10, 0x800fffff, RZ, 0xc0, !PT ;  /* 0x800fffff0a0a7812 */ /* 0x000fe200078ec0ff */
[----:B------:R-:W-:-:S03]  /*3950*/  VIADD R14, R15, 0xfffffc01 ;  /* 0xfffffc010f0e7836 */ /* 0x000fc60000000000 */
[----:B------:R-:W-:-:S04]  /*3960*/  LOP3.LUT R37, R10, 0x3ff00000, RZ, 0xfc, !PT ;  /* 0x3ff000000a257812 */ /* 0x000fc800078efcff */
[----:B------:R-:W-:-:S13]  /*3970*/  ISETP.GE.U32.AND P1, PT, R37, 0x3ff6a09f, PT ;  /* 0x3ff6a09f2500780c */ /* 0x000fda0003f26070 */
[----:B------:R-:W-:Y:S02]  /*3980*/  @P1 VIADD R11, R37, 0xfff00000 ;  /* 0xfff00000250b1836 */ /* 0x000fe40000000000 */
[----:B------:R-:W-:Y:S02]  /*3990*/  @P1 VIADD R14, R15, 0xfffffc02 ;  /* 0xfffffc020f0e1836 */ /* 0x000fe40000000000 */
[----:B------:R-:W-:-:S06]  /*39a0*/  @P1 IMAD.MOV.U32 R37, RZ, RZ, R11 ;  /* 0x000000ffff251224 */ /* 0x000fcc00078e000b */
        /* <DEDUP_REMOVED lines=8> */
[----:B------:R-:W-:-:S08]  /*3a30*/  DMUL R42, R10, R10 ;  /* 0x0000000a0a2a7228 */ /* 0x000fd00000000000 */
[----:B------:R-:W-:Y:S01]  /*3a40*/  DFMA R12, R42, UR6, R38 ;  /* 0x000000062a0c7c2b */ /* 0x000fe20008000026 */
[----:B------:R-:W-:Y:S01]  /*3a50*/  UMOV UR6, 0x75488a3f ;  /* 0x75488a3f00067882 */ /* 0x000fe20000000000 */
[----:B------:R-:W-:Y:S01]  /*3a60*/  UMOV UR7, 0x3ef3b20a ;  /* 0x3ef3b20a00077882 */ /* 0x000fe20000000000 */
[----:B------:R-:W-:-:S05]  /*3a70*/  DADD R38, R36, -R10 ;  /* 0x0000000024267229 */ /* 0x000fca000000080a */
[----:B------:R-:W-:Y:S01]  /*3a80*/  DFMA R12, R42, R12, UR6 ;  /* 0x000000062a0c7e2b */ /* 0x000fe2000800000c */
        /* <DEDUP_REMOVED lines=11> */
[----:B------:R-:W-:Y:S02]  /*3b40*/  DMUL R36, R40, R36 ;  /* 0x0000002428247228 */ /* 0x000fe40000000000 */
[----:B------:R-:W-:-:S03]  /*3b50*/  DMUL R40, R10, R38 ;  /* 0x000000260a287228 */ /* 0x000fc60000000000 */
[----:B------:R-:W-:Y:S01]  /*3b60*/  DFMA R12, R42, R12, UR6 ;  /* 0x000000062a0c7e2b */ /* 0x000fe2000800000c */
[----:B------:R-:W-:Y:S01]  /*3b70*/  UMOV UR6, 0x99999dfb ;  /* 0x99999dfb00067882 */ /* 0x000fe20000000000 */
[----:B------:R-:W-:-:S03]  /*3b80*/  UMOV UR7, 0x3f899999 ;  /* 0x3f89999900077882 */ /* 0x000fc60000000000 */
[----:B------:R-:W-:Y:S01]  /*3b90*/  VIADD R51, R37, 0x100000 ;  /* 0x0010000025337836 */ /* 0x000fe20000000000 */
[----:B------:R-:W-:Y:S02]  /*3ba0*/  MOV R50, R36 ;  /* 0x0000002400327202 */ /* 0x000fe40000000f00 */
        /* <DEDUP_REMOVED lines=8> */
[C---:B------:R-:W-:Y:S02]  /*3c30*/  DFMA R48, R10.reuse, R10, -R38 ;  /* 0x0000000a0a30722b */ /* 0x040fe40000000826 */
[----:B------:R-:W-:-:S04]  /*3c40*/  DFMA R44, R10, R38, -R40 ;  /* 0x000000260a2c722b */ /* 0x000fc80000000828 */
[----:B------:R-:W-:Y:S01]  /*3c50*/  DADD R42, R42, -UR6 ;  /* 0x800000062a2a7e29 */ /* 0x000fe20008000000 */
[----:B------:R-:W-:Y:S01]  /*3c60*/  UMOV UR6, 0x80000000 ;  /* 0x8000000000067882 */ /* 0x000fe20000000000 */
[----:B------:R-:W-:Y:S01]  /*3c70*/  DFMA R48, R10, R50, R48 ;  /* 0x000000320a30722b */ /* 0x000fe20000000030 */
[----:B------:R-:W-:Y:S01]  /*3c80*/  UMOV UR7, 0x43300000 ;  /* 0x4330000000077882 */ /* 0x000fe20000000000 */
[----:B------:R-:W-:-:S04]  /*3c90*/  DFMA R44, R36, R38, R44 ;  /* 0x00000026242c722b */ /* 0x000fc8000000002c */
[----:B------:R-:W-:-:S04]  /*3ca0*/  DADD R38, R12, R42 ;  /* 0x000000000c267229 */ /* 0x000fc8000000002a */
[----:B------:R-:W-:-:S04]  /*3cb0*/  DFMA R48, R10, R48, R44 ;  /* 0x000000300a30722b */ /* 0x000fc8000000002c */
        /* <DEDUP_REMOVED lines=13> */
[----:B------:R-:W-:Y:S01]  /*3d90*/  DADD R36, R36, R10 ;  /* 0x0000000024247229 */ /* 0x000fe2000000000a */
[----:B------:R-:W-:Y:S01]  /*3da0*/  LOP3.LUT R10, R14, 0x80000000, RZ, 0x3c, !PT ;  /* 0x800000000e0a7812 */ /* 0x000fe200078e3cff */
[----:B------:R-:W-:-:S06]  /*3db0*/  IMAD.MOV.U32 R11, RZ, RZ, 0x43300000 ;  /* 0x43300000ff0b7424 */ /* 0x000fcc00078e00ff */
[----:B------:R-:W-:Y:S02]  /*3dc0*/  DADD R14, R12, R36 ;  /* 0x000000000c0e7229 */ /* 0x000fe40000000024 */
[----:B------:R-:W-:Y:S01]  /*3dd0*/  DADD R38, R10, -UR6 ;  /* 0x800000060a267e29 */ /* 0x000fe20008000000 */
[----:B------:R-:W-:Y:S01]  /*3de0*/  UMOV UR6, 0xfefa39ef ;  /* 0xfefa39ef00067882 */ /* 0x000fe20000000000 */
[----:B------:R-:W-:-:S04]  /*3df0*/  UMOV UR7, 0x3fe62e42 ;  /* 0x3fe62e4200077882 */ /* 0x000fc80000000000 */
[--C-:B------:R-:W-:Y:S02]  /*3e00*/  DADD R12, R12, -R14.reuse ;  /* 0x000000000c0c7229 */ /* 0x100fe4000000080e */
[----:B------:R-:W-:Y:S01]  /*3e10*/  DFMA R10, R38, UR6, R14 ;  /* 0x00000006260a7c2b */ /* 0x000fe2000800000e */
[----:B------:R-:W-:Y:S01]  /*3e20*/  UMOV UR6, 0x3b39803f ;  /* 0x3b39803f00067882 */ /* 0x000fe20000000000 */
[----:B------:R-:W-:-:S04]  /*3e30*/  UMOV UR7, 0x3c7abc9e ;  /* 0x3c7abc9e00077882 */ /* 0x000fc80000000000 */
[----:B------:R-:W-:Y:S02]  /*3e40*/  DADD R12, R36, R12 ;  /* 0x00000000240c7229 */ /* 0x000fe4000000000c */
[----:B------:R-:W-:-:S08]  /*3e50*/  DFMA R40, R38, -UR8, R10 ;  /* 0x8000000826287c2b */ /* 0x000fd0000800000a */
[----:B------:R-:W-:-:S08]  /*3e60*/  DADD R40, -R14, R40 ;  /* 0x000000000e287229 */ /* 0x000fd00000000128 */
[----:B------:R-:W-:-:S08]  /*3e70*/  DADD R12, R12, -R40 ;  /* 0x000000000c0c7229 */ /* 0x000fd00000000828 */
        /* <DEDUP_REMOVED lines=13> */
[----:B------:R-:W-:Y:S01]  /*3f50*/  MOV R14, 0x652b82fe ;  /* 0x652b82fe000e7802 */ /* 0x000fe20000000f00 */
[----:B------:R-:W-:Y:S01]  /*3f60*/  IMAD.MOV.U32 R15, RZ, RZ, 0x3ff71547 ;  /* 0x3ff71547ff0f7424 */ /* 0x000fe200078e00ff */
[----:B------:R-:W-:-:S04]  /*3f70*/  UMOV UR7, 0x3c7abc9e ;  /* 0x3c7abc9e00077882 */ /* 0x000fc80000000000 */
        /* <DEDUP_REMOVED lines=39> */
[----:B------:R-:W-:Y:S01]  /*41f0*/  LEA R11, R14, R39, 0x14 ;  /* 0x000000270e0b7211 */ /* 0x000fe200078ea0ff */
[----:B------:R-:W-:Y:S01]  /*4200*/  IMAD.MOV.U32 R10, RZ, RZ, R38 ;  /* 0x000000ffff0a7224 */ /* 0x000fe200078e0026 */
[----:B------:R-:W-:Y:S06]  /*4210*/  @!P0 BRA `(.L_x_159) ;  /* 0x0000000000308947 */ /* 0x000fec0003800000 */
[----:B------:R-:W-:Y:S01]  /*4220*/  FSETP.GEU.AND P1, PT, |R13|, 4.2275390625, PT ;  /* 0x408748000d00780b */ /* 0x000fe20003f2e200 */
[C---:B------:R-:W-:Y:S02]  /*4230*/  DADD R40, R12.reuse, +INF ;  /* 0x7ff000000c287429 */ /* 0x040fe40000000000 */
[----:B------:R-:W-:-:S08]  /*4240*/  DSETP.GEU.AND P0, PT, R12, RZ, PT ;  /* 0x000000ff0c00722a */ /* 0x000fd00003f0e000 */
[----:B------:R-:W-:Y:S02]  /*4250*/  FSEL R11, R41, RZ, P0 ;  /* 0x000000ff290b7208 */ /* 0x000fe40000000000 */
[----:B------:R-:W-:-:S04]  /*4260*/  @!P1 LEA.HI R10, R14, R14, RZ, 0x1 ;  /* 0x0000000e0e0a9211 */ /* 0x000fc800078f08ff */
[----:B------:R-:W-:Y:S02]  /*4270*/  @!P1 SHF.R.S32.HI R13, RZ, 0x1, R10 ;  /* 0x00000001ff0d9819 */ /* 0x000fe4000001140a */
[----:B------:R-:W-:-:S03]  /*4280*/  FSEL R10, R40, RZ, P0 ;  /* 0x000000ff280a7208 */ /* 0x000fc60000000000 */
[----:B------:R-:W-:Y:S02]  /*4290*/  @!P1 IMAD.IADD R12, R14, 0x1, -R13 ;  /* 0x000000010e0c9824 */ /* 0x000fe400078e0a0d */
[----:B------:R-:W-:-:S03]  /*42a0*/  @!P1 IMAD R39, R13, 0x100000, R39 ;  /* 0x001000000d279824 */ /* 0x000fc600078e0227 */
[----:B------:R-:W-:Y:S02]  /*42b0*/  @!P1 LEA R13, R12, 0x3ff00000, 0x14 ;  /* 0x3ff000000c0d9811 */ /* 0x000fe400078ea0ff */
[----:B------:R-:W-:-:S06]  /*42c0*/  @!P1 MOV R12, RZ ;  /* 0x000000ff000c9202 */ /* 0x000fcc0000000f00 */
[----:B------:R-:W-:-:S11]  /*42d0*/  @!P1 DMUL R10, R38, R12 ;  /* 0x0000000c260a9228 */ /* 0x000fd60000000000 */
.L_x_159:
[----:B------:R-:W-:Y:S02]  /*42e0*/  DFMA R12, R36, R10, R10 ;  /* 0x0000000a240c722b */ /* 0x000fe4000000000a */
[----:B------:R-:W-:-:S08]  /*42f0*/  DSETP.NEU.AND P0, PT, |R10|, +INF , PT ;  /* 0x7ff000000a00742a */ /* 0x000fd00003f0d200 */
[----:B------:R-:W-:Y:S01]  /*4300*/  FSEL R10, R10, R12, !P0 ;  /* 0x0000000c0a0a7208 */ /* 0x000fe20004000000 */
[----:B------:R-:W-:Y:S01]  /*4310*/  IMAD.MOV.U32 R12, RZ, RZ, R8 ;  /* 0x000000ffff0c7224 */ /* 0x000fe200078e0008 */
[----:B------:R-:W-:Y:S01]  /*4320*/  FSEL R11, R11, R13, !P0 ;  /* 0x0000000d0b0b7208 */ /* 0x000fe20004000000 */
[----:B------:R-:W-:-:S04]  /*4330*/  IMAD.MOV.U32 R13, RZ, RZ, 0x0 ;  /* 0x00000000ff0d7424 */ /* 0x000fc800078e00ff */
[----:B------:R-:W-:Y:S05]  /*4340*/  RET.REL.NODEC R12 `(_Z18SLIC_Preparation_Y4GridS_S_ddd) ;  /* 0xffffffbc0c2c7950 */ /* 0x000fea0003c3ffff */
.L_x_160:
        /* <DEDUP_REMOVED lines=11> */
.L_x_385:


//--------------------- .text._Z13SLIC_Update_X4GridS_dd --------------------------
	.section	.text._Z13SLIC_Update_X4GridS_dd,"ax",@progbits
	.align	128
        .global         _Z13SLIC_Update_X4GridS_dd
        .type           _Z13SLIC_Update_X4GridS_dd,@function
        .size           _Z13SLIC_Update_X4GridS_dd,(.L_x_386 - _Z13SLIC_Update_X4GridS_dd)
        .other          _Z13SLIC_Update_X4GridS_dd,@"STO_CUDA_ENTRY STV_DEFAULT"
_Z13SLIC_Update_X4GridS_dd:
.text._Z13SLIC_Update_X4GridS_dd:
        /* <DEDUP_REMOVED lines=37> */
[----:B------:R-:W-:Y:S05]  /*0250*/  CALL.REL.NOINC `($__internal_4_$__cuda_sm20_div_rn_f64_full) ;  /* 0x0000000000d07944 */ /* 0x000fea0003c00000 */
[----:B------:R-:W-:Y:S02]  /*0260*/  IMAD.MOV.U32 R2, RZ, RZ, R12 ;  /* 0x000000ffff027224 */ /* 0x000fe400078e000c */
[----:B------:R-:W-:-:S07]  /*0270*/  IMAD.MOV.U32 R3, RZ, RZ, R13 ;  /* 0x000000ffff037224 */ /* 0x000fce00078e000d */
.L_x_161:
[----:B------:R-:W0:Y:S01]  /*0280*/  LDC.64 R6, c[0x0][0x3a0] ;  /* 0x0000e800ff067b82 */ /* 0x000e220000000a00 */
[----:B------:R-:W1:Y:S07]  /*0290*/  LDCU.64 UR6, c[0x0][0x388] ;  /* 0x00007100ff0677ac */ /* 0x000e6e0008000a00 */
[----:B------:R-:W2:Y:S08]  /*02a0*/  LDC.64 R12, c[0x0][0x398] ;  /* 0x0000e600ff0c7b82 */ /* 0x000eb00000000a00 */
[----:B------:R-:W3:Y:S01]  /*02b0*/  LDC.64 R4, c[0x0][0x380] ;  /* 0x0000e000ff047b82 */ /* 0x000ee20000000a00 */
[----:B-1----:R-:W-:Y:S01]  /*02c0*/  UIADD3 UR5, UPT, UPT, UR6, 0x4, URZ ;  /* 0x0000000406057890 */ /* 0x002fe2000fffe0ff */
[----:B0-----:R-:W-:-:S04]  /*02d0*/  VIADD R6, R6, 0x4 ;  /* 0x0000000406067836 */ /* 0x001fc80000000000 */
[----:B------:R-:W-:-:S04]  /*02e0*/  IMAD R9, R11, R6, R0 ;  /* 0x000000060b097224 */ /* 0x000fc800078e0200 */
[----:B--2---:R-:W-:-:S04]  /*02f0*/  IMAD.WIDE R12, R9, 0x8, R12 ;  /* 0x00000008090c7825 */ /* 0x004fc800078e020c */
[----:B------:R-:W-:Y:S01]  /*0300*/  IMAD R9, R11, UR5, R0 ;  /* 0x000000050b097c24 */ /* 0x000fe2000f8e0200 */
[----:B------:R-:W2:Y:S04]  /*0310*/  LDG.E.64 R16, desc[UR8][R12.64] ;  /* 0x000000080c107981 */ /* 0x000ea8000c1e1b00 */
[----:B------:R-:W2:Y:S01]  /*0320*/  LDG.E.64 R18, desc[UR8][R12.64+-0x8] ;  /* 0xfffff8080c127981 */ /* 0x000ea2000c1e1b00 */
[----:B---3--:R-:W-:-:S05]  /*0330*/  IMAD.WIDE R8, R9, 0x8, R4 ;  /* 0x0000000809087825 */ /* 0x008fca00078e0204 */
[----:B------:R-:W3:Y:S01]  /*0340*/  LDG.E.64 R14, desc[UR8][R8.64] ;  /* 0x00000008080e7981 */ /* 0x000ee2000c1e1b00 */
[----:B------:R-:W-:Y:S01]  /*0350*/  VIADD R7, R7, 0x4 ;  /* 0x0000000407077836 */ /* 0x000fe20000000000 */
[----:B------:R-:W-:-:S03]  /*0360*/  UIADD3 UR4, UPT, UPT, UR7, 0x4, URZ ;  /* 0x0000000407047890 */ /* 0x000fc6000fffe0ff */
[----:B------:R-:W-:-:S03]  /*0370*/  IMAD R6, R6, R7, RZ ;  /* 0x0000000706067224 */ /* 0x000fc600078e02ff */
[----:B------:R-:W-:Y:S01]  /*0380*/  IADD3 R7, PT, PT, R11, UR4, RZ ;  /* 0x000000040b077c10 */ /* 0x000fe2000fffe0ff */
[----:B------:R-:W-:Y:S01]  /*0390*/  IMAD.WIDE R10, R6, 0x8, R12 ;  /* 0x00000008060a7825 */ /* 0x000fe200078e020c */
[----:B--2---:R-:W-:-:S08]  /*03a0*/  DADD R16, R16, -R18 ;  /* 0x0000000010107229 */ /* 0x004fd00000000812 */
[----:B---3--:R-:W-:Y:S01]  /*03b0*/  DFMA R16, R16, -R2, R14 ;  /* 0x800000021010722b */ /* 0x008fe2000000000e */
[----:B------:R-:W-:-:S06]  /*03c0*/  IMAD R15, R7, UR5, R0 ;  /* 0x00000005070f7c24 */ /* 0x000fcc000f8e0200 */
[----:B------:R0:W-:Y:S01]  /*03d0*/  STG.E.64 desc[UR8][R8.64], R16 ;  /* 0x0000001008007986 */ /* 0x0001e2000c101b08 */
[----:B------:R-:W-:-:S03]  /*03e0*/  IMAD.WIDE R14, R15, 0x8, R4 ;  /* 0x000000080f0e7825 */ /* 0x000fc600078e0204 */
[----:B------:R-:W2:Y:S04]  /*03f0*/  LDG.E.64 R18, desc[UR8][R10.64] ;  /* 0x000000080a127981 */ /* 0x000ea8000c1e1b00 */
[----:B------:R-:W2:Y:S04]  /*0400*/  LDG.E.64 R20, desc[UR8][R10.64+-0x8] ;  /* 0xfffff8080a147981 */ /* 0x000ea8000c1e1b00 */
[----:B------:R-:W3:Y:S01]  /*0410*/  LDG.E.64 R12, desc[UR8][R14.64] ;  /* 0x000000080e0c7981 */ /* 0x000ee2000c1e1b00 */
[----:B------:R-:W-:-:S04]  /*0420*/  VIADD R7, R7, UR4 ;  /* 0x0000000407077c36 */ /* 0x000fc80008000000 */
[----:B------:R-:W-:-:S04]  /*0430*/  IMAD R23, R7, UR5, R0 ;  /* 0x0000000507177c24 */ /* 0x000fc8000f8e0200 */
[----:B0-----:R-:W-:Y:S01]  /*0440*/  IMAD.WIDE R8, R23, 0x8, R4 ;  /* 0x0000000817087825 */ /* 0x001fe200078e0204 */
[----:B--2---:R-:W-:-:S08]  /*0450*/  DADD R18, R18, -R20 ;  /* 0x0000000012127229 */ /* 0x004fd00000000814 */
[----:B---3--:R-:W-:Y:S01]  /*0460*/  DFMA R18, R18, -R2, R12 ;  /* 0x800000021212722b */ /* 0x008fe2000000000c */
[----:B------:R-:W-:-:S06]  /*0470*/  IMAD.WIDE R12, R6, 0x8, R10 ;  /* 0x00000008060c7825 */ /* 0x000fcc00078e020a */
[----:B------:R0:W-:Y:S04]  /*0480*/  STG.E.64 desc[UR8][R14.64], R18 ;  /* 0x000000120e007986 */ /* 0x0001e8000c101b08 */
[----:B------:R-:W2:Y:S04]  /*0490*/  LDG.E.64 R16, desc[UR8][R12.64] ;  /* 0x000000080c107981 */ /* 0x000ea8000c1e1b00 */
[----:B------:R-:W2:Y:S04]  /*04a0*/  LDG.E.64 R20, desc[UR8][R12.64+-0x8] ;  /* 0xfffff8080c147981 */ /* 0x000ea8000c1e1b00 */
[----:B------:R-:W3:Y:S01]  /*04b0*/  LDG.E.64 R10, desc[UR8][R8.64] ;  /* 0x00000008080a7981 */ /* 0x000ee2000c1e1b00 */
[----:B------:R-:W-:-:S04]  /*04c0*/  VIADD R7, R7, UR4 ;  /* 0x0000000407077c36 */ /* 0x000fc80008000000 */
[----:B------:R-:W-:-:S04]  /*04d0*/  IMAD R7, R7, UR5, R0 ;  /* 0x0000000507077c24 */ /* 0x000fc8000f8e0200 */
[----:B------:R-:W-:Y:S01]  /*04e0*/  IMAD.WIDE R4, R7, 0x8, R4 ;  /* 0x0000000807047825 */ /* 0x000fe200078e0204 */
[----:B--2---:R-:W-:-:S08]  /*04f0*/  DADD R16, R16, -R20 ;  /* 0x0000000010107229 */ /* 0x004fd00000000814 */
[----:B---3--:R-:W-:Y:S01]  /*0500*/  DFMA R10, R16, -R2, R10 ;  /* 0x80000002100a722b */ /* 0x008fe2000000000a */
[----:B------:R-:W-:-:S06]  /*0510*/  IMAD.WIDE R16, R6, 0x8, R12 ;  /* 0x0000000806107825 */ /* 0x000fcc00078e020c */
[----:B------:R-:W-:Y:S04]  /*0520*/  STG.E.64 desc[UR8][R8.64], R10 ;  /* 0x0000000a08007986 */ /* 0x000fe8000c101b08 */
[----:B0-----:R-:W2:Y:S04]  /*0530*/  LDG.E.64 R14, desc[UR8][R16.64] ;  /* 0x00000008100e7981 */ /* 0x001ea8000c1e1b00 */
[----:B------:R-:W2:Y:S04]  /*0540*/  LDG.E.64 R18, desc[UR8][R16.64+-0x8] ;  /* 0xfffff80810127981 */ /* 0x000ea8000c1e1b00 */
[----:B------:R-:W3:Y:S01]  /*0550*/  LDG.E.64 R6, desc[UR8][R4.64] ;  /* 0x0000000804067981 */ /* 0x000ee2000c1e1b00 */
[----:B--2---:R-:W-:-:S08]  /*0560*/  DADD R14, R14, -R18 ;  /* 0x000000000e0e7229 */ /* 0x004fd00000000812 */
[----:B---3--:R-:W-:-:S07]  /*0570*/  DFMA R6, R14, -R2, R6 ;  /* 0x800000020e06722b */ /* 0x008fce0000000006 */
[----:B------:R-:W-:Y:S01]  /*0580*/  STG.E.64 desc[UR8][R4.64], R6 ;  /* 0x0000000604007986 */ /* 0x000fe2000c101b08 */
[----:B------:R-:W-:Y:S05]  /*0590*/  EXIT ;  /* 0x000000000000794d */ /* 0x000fea0003800000 */
        .weak           $__internal_4_$__cuda_sm20_div_rn_f64_full
        .type           $__internal_4_$__cuda_sm20_div_rn_f64_full,@function
        .size           $__internal_4_$__cuda_sm20_div_rn_f64_full,(.L_x_386 - $__internal_4_$__cuda_sm20_div_rn_f64_full)
$__internal_4_$__cuda_sm20_div_rn_f64_full:
        /* <DEDUP_REMOVED lines=9> */
[C---:B-1----:R-:W-:Y:S01]  /*0630*/  FSETP.GEU.AND P2, PT, |R5|.reuse, 1.469367938527859385e-39, PT ;  /* 0x001000000500780b */ /* 0x042fe20003f4e200 */
[----:B------:R-:W-:Y:S01]  /*0640*/  IMAD.MOV.U32 R22, RZ, RZ, R19 ;  /* 0x000000ffff167224 */ /* 0x000fe200078e0013 */
[----:B------:R-:W-:-:S03]  /*0650*/  LOP3.LUT R18, R5, 0x7ff00000, RZ, 0xc0, !PT ;  /* 0x7ff0000005127812 */ /* 0x000fc600078ec0ff */
        /* <DEDUP_REMOVED lines=20> */
[----:B------:R-:W-:Y:S01]  /*07a0*/  IADD3 R23, PT, PT, R21, -0x1, RZ ;  /* 0xffffffff15177810 */ /* 0x000fe20007ffe0ff */
[----:B------:R-:W-:-:S03]  /*07b0*/  DMUL R14, R12, R2 ;  /* 0x000000020c0e7228 */ /* 0x000fc60000000000 */
[----:B------:R-:W-:-:S04]  /*07c0*/  ISETP.GT.U32.AND P0, PT, R23, 0x7feffffe, PT ;  /* 0x7feffffe1700780c */ /* 0x000fc80003f04070 */
[----:B------:R-:W-:Y:S01]  /*07d0*/  ISETP.GT.U32.OR P0, PT, R24, 0x7feffffe, P0 ;  /* 0x7feffffe1800780c */ /* 0x000fe20000704470 */
[----:B------:R-:W-:-:S08]  /*07e0*/  DFMA R16, R14, -R6, R2 ;  /* 0x800000060e10722b */ /* 0x000fd00000000002 */
[----:B------:R-:W-:-:S04]  /*07f0*/  DFMA R16, R12, R16, R14 ;  /* 0x000000100c10722b */ /* 0x000fc8000000000e */
[----:B------:R-:W-:Y:S07]  /*0800*/  @P0 BRA `(.L_x_162) ;  /* 0x0000000000600947 */ /* 0x000fee0003800000 */
[----:B------:R-:W-:Y:S01]  /*0810*/  VIADDMNMX R18, R18, -R19, 0xb9600000, !PT ;  /* 0xb960000012127446 */ /* 0x000fe20007800913 */
[----:B------:R-:W-:-:S03]  /*0820*/  IMAD.MOV.U32 R4, RZ, RZ, RZ ;  /* 0x000000ffff047224 */ /* 0x000fc600078e00ff */
[----:B------:R-:W-:-:S05]  /*0830*/  VIMNMX R5, PT, PT, R18, 0x46a00000, PT ;  /* 0x46a0000012057848 */ /* 0x000fca0003fe0100 */
[----:B------:R-:W-:-:S04]  /*0840*/  IMAD.IADD R20, R5, 0x1, -R20 ;  /* 0x0000000105147824 */ /* 0x000fc800078e0a14 */
[----:B------:R-:W-:-:S06]  /*0850*/  VIADD R5, R20, 0x7fe00000 ;  /* 0x7fe0000014057836 */ /* 0x000fcc0000000000 */
[----:B------:R-:W-:-:S10]  /*0860*/  DMUL R12, R16, R4 ;  /* 0x00000004100c7228 */ /* 0x000fd40000000000 */
[----:B------:R-:W-:-:S13]  /*0870*/  FSETP.GTU.AND P0, PT, |R13|, 1.469367938527859385e-39, PT ;  /* 0x001000000d00780b */ /* 0x000fda0003f0c200 */
[----:B------:R-:W-:Y:S05]  /*0880*/  @P0 BRA `(.L_x_163) ;  /* 0x00000000009c0947 */ /* 0x000fea0003800000 */
[----:B------:R-:W-:Y:S01]  /*0890*/  DFMA R2, R16, -R6, R2 ;  /* 0x800000061002722b */ /* 0x000fe20000000002 */
[----:B------:R-:W-:-:S09]  /*08a0*/  MOV R4, RZ ;  /* 0x000000ff00047202 */ /* 0x000fd20000000f00 */
[C---:B------:R-:W-:Y:S02]  /*08b0*/  FSETP.NEU.AND P0, PT, R3.reuse, RZ, PT ;  /* 0x000000ff0300720b */ /* 0x040fe40003f0d000 */
[----:B------:R-:W-:-:S04]  /*08c0*/  LOP3.LUT R9, R3, 0x80000000, R9, 0x48, !PT ;  /* 0x8000000003097812 */ /* 0x000fc800078e4809 */
[----:B------:R-:W-:-:S07]  /*08d0*/  LOP3.LUT R5, R9, R5, RZ, 0xfc, !PT ;  /* 0x0000000509057212 */ /* 0x000fce00078efcff */
        /* <DEDUP_REMOVED lines=11> */
.L_x_162:
[----:B------:R-:W0:Y:S02]  /*0990*/  LDC.64 R2, c[0x0][0x3b8] ;  /* 0x0000ee00ff027b82 */ /* 0x000e240000000a00 */
[----:B0-----:R-:W-:-:S14]  /*09a0*/  DSETP.NAN.AND P0, PT, R2, R2, PT ;  /* 0x000000020200722a */ /* 0x001fdc0003f08000 */
[----:B------:R-:W-:Y:S05]  /*09b0*/  @P0 BRA `(.L_x_164) ;  /* 0x0000000000480947 */ /* 0x000fea0003800000 */
[----:B------:R-:W0:Y:S02]  /*09c0*/  LDC.64 R2, c[0x0][0x3b0] ;  /* 0x0000ec00ff027b82 */ /* 0x000e240000000a00 */
[----:B0-----:R-:W-:-:S14]  /*09d0*/  DSETP.NAN.AND P0, PT, R2, R2, PT ;  /* 0x000000020200722a */ /* 0x001fdc0003f08000 */
        /* <DEDUP_REMOVED lines=8> */
[----:B------:R-:W-:Y:S02]  /*0a60*/  @P0 LOP3.LUT R2, R13, 0x7ff00000, RZ, 0xfc, !PT ;  /* 0x7ff000000d020812 */ /* 0x000fe400078efcff */
[----:B------:R-:W-:Y:S01]  /*0a70*/  @!P0 MOV R12, RZ ;  /* 0x000000ff000c8202 */ /* 0x000fe20000000f00 */
[----:B------:R-:W-:Y:S02]  /*0a80*/  @P0 IMAD.MOV.U32 R12, RZ, RZ, RZ ;  /* 0x000000ffff0c0224 */ /* 0x000fe400078e00ff */
[----:B------:R-:W-:Y:S01]  /*0a90*/  @P0 IMAD.MOV.U32 R13, RZ, RZ, R2 ;  /* 0x000000ffff0d0224 */ /* 0x000fe200078e0002 */
[----:B------:R-:W-:Y:S06]  /*0aa0*/  BRA `(.L_x_163) ;  /* 0x0000000000147947 */ /* 0x000fec0003800000 */
.L_x_165:
[----:B------:R-:W-:Y:S01]  /*0ab0*/  LOP3.LUT R13, R9, 0x80000, RZ, 0xfc, !PT ;  /* 0x00080000090d7812 */ /* 0x000fe200078efcff */
[----:B------:R-:W-:Y:S01]  /*0ac0*/  IMAD.MOV.U32 R12, RZ, RZ, R8 ;  /* 0x000000ffff0c7224 */ /* 0x000fe200078e0008 */
[----:B------:R-:W-:Y:S06]  /*0ad0*/  BRA `(.L_x_163) ;  /* 0x0000000000087947 */ /* 0x000fec0003800000 */
.L_x_164:
[----:B------:R-:W-:Y:S02]  /*0ae0*/  LOP3.LUT R13, R5, 0x80000, RZ, 0xfc, !PT ;  /* 0x00080000050d7812 */ /* 0x000fe400078efcff */
[----:B------:R-:W-:-:S07]  /*0af0*/  MOV R12, R4 ;  /* 0x00000004000c7202 */ /* 0x000fce0000000f00 */
.L_x_163:
[----:B------:R-:W-:Y:S02]  /*0b00*/  IMAD.MOV.U32 R2, RZ, RZ, R10 ;  /* 0x000000ffff027224 */ /* 0x000fe400078e000a */
[----:B------:R-:W-:-:S04]  /*0b10*/  IMAD.MOV.U32 R3, RZ, RZ, 0x0 ;  /* 0x00000000ff037424 */ /* 0x000fc800078e00ff */
[----:B------:R-:W-:Y:S05]  /*0b20*/  RET.REL.NODEC R2 `(_Z13SLIC_Update_X4GridS_dd) ;  /* 0xfffffff402347950 */ /* 0x000fea0003c3ffff */
.L_x_166:
        /* <DEDUP_REMOVED lines=13> */
.L_x_386:


//--------------------- .text._Z14SLIC_CalFlux_X4GridS_S_ddd --------------------------
	.section	.text._Z14SLIC_CalFlux_X4GridS_S_ddd,"ax",@progbits
	.align	128
        .global         _Z14SLIC_CalFlux_X4GridS_S_ddd
        .type           _Z14SLIC_CalFlux_X4GridS_S_ddd,@function
        .size           _Z14SLIC_CalFlux_X4GridS_S_ddd,(.L_x_388 - _Z14SLIC_CalFlux_X4GridS_S_ddd)
        .other          _Z14SLIC_CalFlux_X4GridS_S_ddd,@"STO_CUDA_ENTRY STV_DEFAULT"
_Z14SLIC_CalFlux_X4GridS_S_ddd:
.text._Z14SLIC_CalFlux_X4GridS_S_ddd:
[----:B------:R-:W-:Y:S01]  /*0000*/  LDC R1, c[0x0][0x37c] ;  /* 0x0000df00ff017b82 */ /* 0x000fe20000000800 */
[----:B------:R-:W0:Y:S07]  /*0010*/  S2R R0, SR_TID.X ;  /* 0x0000000000007919 */ /* 0x000e2e0000002100 */
[----:B------:R-:W0:Y:S01]  /*0020*/  S2UR UR6, SR_CTAID.X ;  /* 0x00000000000679c3 */ /* 0x000e220000002500 */
[----:B------:R-:W1:Y:S01]  /*0030*/  LDCU.64 UR8, c[0x0][0x3a0] ;  /* 0x00007400ff0877ac */ /* 0x000e620008000a00 */
[----:B------:R-:W2:Y:S01]  /*0040*/  S2R R3, SR_TID.Y ;  /* 0x0000000000037919 */ /* 0x000ea20000002200 */
[----:B------:R-:W3:Y:S05]  /*0050*/  LDCU.64 UR4, c[0x0][0x3b8] ;  /* 0x00007700ff0477ac */ /* 0x000eea0008000a00 */
[----:B------:R-:W0:Y:S08]  /*0060*/  LDC R5, c[0x0][0x360] ;  /* 0x0000d800ff057b82 */ /* 0x000e300000000800 */
[----:B------:R-:W2:Y:S01]  /*0070*/  S2UR UR11, SR_CTAID.Y ;  /* 0x00000000000b79c3 */ /* 0x000ea20000002600 */
[----:B-1----:R-:W-:-:S02]  /*0080*/  UIADD3 UR7, UPT, UPT, UR8, 0x2, URZ ;  /* 0x0000000208077890 */ /* 0x002fc4000fffe0ff */
[----:B------:R-:W-:Y:S02]  /*0090*/  UIADD3 UR10, UPT, UPT, UR9, 0x4, URZ ;  /* 0x00000004090a7890 */ /* 0x000fe4000fffe0ff */
[----:B---3--:R-:W-:-:S03]  /*00a0*/  UIADD3 UR5, UPT, UPT, UR5, 0x4, URZ ;  /* 0x0000000405057890 */ /* 0x008fc6000fffe0ff */
[----:B------:R-:W2:Y:S01]  /*00b0*/  LDC R2, c[0x0][0x364] ;  /* 0x0000d900ff027b82 */ /* 0x000ea20000000800 */
[----:B0-----:R-:W-:-:S07]  /*00c0*/  IMAD R5, R5, UR6, R0 ;  /* 0x0000000605057c24 */ /* 0x001fce000f8e0200 */
[----:B------:R-:W0:Y:S01]  /*00d0*/  LDC.64 R20, c[0x0][0x3b0] ;  /* 0x0000ec00ff147b82 */ /* 0x000e220000000a00 */
[----:B------:R-:W-:Y:S02]  /*00e0*/  UIADD3 UR6, UPT, UPT, UR4, 0x4, URZ ;  /* 0x0000000404067890 */ /* 0x000fe4000fffe0ff */
[----:B------:R-:W-:Y:S01]  /*00f0*/  UIADD3 UR4, UPT, UPT, UR8, 0x4, URZ ;  /* 0x0000000408047890 */ /* 0x000fe2000fffe0ff */
[----:B------:R-:W-:Y:S01]  /*0100*/  ISETP.GE.AND P0, PT, R5, UR7, PT ;  /* 0x0000000705007c0c */ /* 0x000fe2000bf06270 */
[----:B------:R-:W-:-:S03]  /*0110*/  UIADD3 UR7, UPT, UPT, UR9, 0x2, URZ ;  /* 0x0000000209077890 */ /* 0x000fc6000fffe0ff */
[C---:B------:R-:W-:Y:S01]  /*0120*/  ISETP.LT.OR P0, PT, R5.reuse, 0x1, P0 ;  /* 0x000000010500780c */ /* 0x040fe20000701670 */
[----:B--2---:R-:W-:Y:S02]  /*0130*/  IMAD R0, R2, UR11, R3 ;  /* 0x0000000b02007c24 */ /* 0x004fe4000f8e0203 */
[----:B------:R-:W-:Y:S02]  /*0140*/  VIADD R3, R5, 0x1 ;  /* 0x0000000105037836 */ /* 0x000fe40000000000 */
[C---:B------:R-:W-:Y:S01]  /*0150*/  VIADD R2, R0.reuse, UR5 ;  /* 0x0000000500027c36 */ /* 0x040fe20008000000 */
[C---:B------:R-:W-:Y:S01]  /*0160*/  ISETP.LT.U32.OR P0, PT, R0.reuse, 0x2, P0 ;  /* 0x000000020000780c */ /* 0x040fe20000701470 */
[----:B------:R-:W-:Y:S02]  /*0170*/  VIADD R4, R0, UR10 ;  /* 0x0000000a00047c36 */ /* 0x000fe40008000000 */
[----:B------:R-:W-:Y:S01]  /*0180*/  VIADD R6, R2, UR5 ;  /* 0x0000000502067c36 */ /* 0x000fe20008000000 */
[----:B------:R-:W-:Y:S01]  /*0190*/  ISETP.GE.OR P0, PT, R0, UR7, P0 ;  /* 0x0000000700007c0c */ /* 0x000fe20008706670 */
[----:B------:R-:W-:-:S02]  /*01a0*/  VIADD R8, R4, UR10 ;  /* 0x0000000a04087c36 */ /* 0x000fc40008000000 */
[--C-:B------:R-:W-:Y:S01]  /*01b0*/  IMAD R29, R4, UR4, R3.reuse ;  /* 0x00000004041d7c24 */ /* 0x100fe2000f8e0203 */
[----:B------:R-:W-:Y:S01]  /*01c0*/  IADD3 R4, PT, PT, R6, UR5, RZ ;  /* 0x0000000506047c10 */ /* 0x000fe2000fffe0ff */
[C---:B------:R-:W-:Y:S02]  /*01d0*/  VIADD R10, R8.reuse, UR10 ;  /* 0x0000000a080a7c36 */ /* 0x040fe40008000000 */
[--C-:B------:R-:W-:Y:S02]  /*01e0*/  IMAD R27, R8, UR4, R3.reuse ;  /* 0x00000004081b7c24 */ /* 0x100fe4000f8e0203 */
[--C-:B------:R-:W-:Y:S02]  /*01f0*/  IMAD R7, R10, UR4, R3.reuse ;  /* 0x000000040a077c24 */ /* 0x100fe4000f8e0203 */
[C---:B------:R-:W-:Y:S02]  /*0200*/  IMAD R41, R0.reuse, UR4, R3 ;  /* 0x0000000400297c24 */ /* 0x040fe4000f8e0203 */
[----:B------:R-:W-:-:S02]  /*0210*/  IMAD R49, R0, UR6, R5 ;  /* 0x0000000600317c24 */ /* 0x000fc4000f8e0205 */
[--C-:B------:R-:W-:Y:S02]  /*0220*/  IMAD R31, R2, UR6, R5.reuse ;  /* 0x00000006021f7c24 */ /* 0x100fe4000f8e0205 */
[--C-:B------:R-:W-:Y:S02]  /*0230*/  IMAD R23, R6, UR6, R5.reuse ;  /* 0x0000000606177c24 */ /* 0x100fe4000f8e0205 */
[----:B------:R-:W-:Y:S01]  /*0240*/  IMAD R3, R4, UR6, R5 ;  /* 0x0000000604037c24 */ /* 0x000fe2000f8e0205 */
[----:B------:R-:W-:Y:S06]  /*0250*/  @P0 EXIT ;  /* 0x000000000000094d */ /* 0x000fec0003800000 */
[----:B------:R-:W1:Y:S01]  /*0260*/  LDCU.64 UR8, c[0x0][0x358] ;  /* 0x00006b00ff0877ac */ /* 0x000e620008000a00 */
[--C-:B0-----:R-:W-:Y:S01]  /*0270*/  IMAD.WIDE R48, R49, 0x8, R20.reuse ;  /* 0x0000000831307825 */ /* 0x101fe200078e0214 */
[----:B------:R-:W0:Y:S05]  /*0280*/  LDC.64 R24, c[0x0][0x398] ;  /* 0x0000e600ff187b82 */ /* 0x000e2a0000000a00 */
[----:B-1----:R-:W2:Y:S01]  /*0290*/  LDG.E.64 R48, desc[UR8][R48.64] ;  /* 0x0000000830307981 */ /* 0x002ea2000c1e1b00 */
[----:B------:R-:W-:-:S06]  /*02a0*/  IMAD.WIDE R30, R31, 0x8, R20 ;  /* 0x000000081f1e7825 */ /* 0x000fcc00078e0214 */
[----:B------:R-:W3:Y:S01]  /*02b0*/  LDG.E.64 R30, desc[UR8][R30.64] ;  /* 0x000000081e1e7981 */ /* 0x000ee2000c1e1b00 */
        /* <DEDUP_REMOVED lines=8> */
[----:B------:R-:W5:Y:S02]  /*0340*/  LDG.E.64 R22, desc[UR8][R22.64] ;  /* 0x0000000816167981 */ /* 0x000f64000c1e1b00 */
[----:B------:R-:W-:Y:S02]  /*0350*/  IMAD.WIDE R20, R3, 0x8, R20 ;  /* 0x0000000803147825 */ /* 0x000fe400078e0214 */
        /* <DEDUP_REMOVED lines=22> */
[----:B-----5:R-:W-:Y:S05]  /*04c0*/  CALL.REL.NOINC `($__internal_5_$__cuda_sm20_div_rn_f64_full) ;  /* 0x00000024004c7944 */ /* 0x020fea0003c00000 */
[----:B------:R-:W-:Y:S01]  /*04d0*/  IMAD.MOV.U32 R14, RZ, RZ, R6 ;  /* 0x000000ffff0e7224 */ /* 0x000fe200078e0006 */
[----:B------:R-:W-:-:S07]  /*04e0*/  MOV R15, R7 ;  /* 0x00000007000f7202 */ /* 0x000fce0000000f00 */
.L_x_168:
[----:B------:R-:W-:Y:S05]  /*04f0*/  BSYNC.RECONVERGENT B1 ;  /* 0x0000000000017941 */ /* 0x000fea0003800200 */
.L_x_167:
[----:B------:R-:W-:Y:S01]  /*0500*/  DADD R32, -RZ, |R30| ;  /* 0x00000000ff207229 */ /* 0x000fe2000000051e */
[----:B------:R-:W-:Y:S01]  /*0510*/  BSSY.RECONVERGENT B0, `(.L_x_169) ;  /* 0x0000005000007945 */ /* 0x000fe20003800200 */
[----:B------:R-:W-:Y:S01]  /*0520*/  MOV R4, 0x560 ;  /* 0x0000056000047802 */ /* 0x000fe20000000f00 */
[----:B------:R-:W-:Y:S01]  /*0530*/  UMOV UR4, URZ ;  /* 0x000000ff00047c82 */ /* 0x000fe20008000000 */
[----:B------:R-:W-:-:S07]  /*0540*/  UMOV UR5, 0x40000000 ;  /* 0x4000000000057882 */ /* 0x000fce0000000000 */
[----:B-----5:R-:W-:Y:S05]  /*0550*/  CALL.REL.NOINC `($_Z14SLIC_CalFlux_X4GridS_S_ddd$__internal_accurate_pow) ;  /* 0x0000002800b07944 */ /* 0x020fea0003c00000 */
[----:B------:R-:W-:Y:S05]  /*0560*/  BSYNC.RECONVERGENT B0 ;  /* 0x0000000000007941 */ /* 0x000fea0003800200 */
.L_x_169:
        /* <DEDUP_REMOVED lines=18> */
.L_x_171:
[----:B------:R-:W-:Y:S05]  /*0690*/  BSYNC.RECONVERGENT B0 ;  /* 0x0000000000007941 */ /* 0x000fea0003800200 */
.L_x_170:
        /* <DEDUP_REMOVED lines=17> */
[----:B------:R-:W-:Y:S05]  /*07b0*/  CALL.REL.NOINC `($__internal_5_$__cuda_sm20_div_rn_f64_full) ;  /* 0x0000002000907944 */ /* 0x000fea0003c00000 */
[----:B------:R-:W-:Y:S01]  /*07c0*/  IMAD.MOV.U32 R2, RZ, RZ, R6 ;  /* 0x000000ffff027224 */ /* 0x000fe200078e0006 */
[----:B------:R-:W-:-:S07]  /*07d0*/  MOV R3, R7 ;  /* 0x0000000700037202 */ /* 0x000fce0000000f00 */
.L_x_173:
[----:B------:R-:W-:Y:S05]  /*07e0*/  BSYNC.RECONVERGENT B1 ;  /* 0x0000000000017941 */ /* 0x000fea0003800200 */
.L_x_172:
[----:B------:R-:W-:Y:S01]  /*07f0*/  DADD R32, -RZ, |R22| ;  /* 0x00000000ff207229 */ /* 0x000fe20000000516 */
[----:B------:R-:W-:Y:S01]  /*0800*/  BSSY.RECONVERGENT B0, `(.L_x_174) ;  /* 0x0000003000007945 */ /* 0x000fe20003800200 */
[----:B------:R-:W-:-:S09]  /*0810*/  MOV R4, 0x830 ;  /* 0x0000083000047802 */ /* 0x000fd20000000f00 */
[----:B------:R-:W-:Y:S05]  /*0820*/  CALL.REL.NOINC `($_Z14SLIC_CalFlux_X4GridS_S_ddd$__internal_accurate_pow) ;  /* 0x0000002400fc7944 */ /* 0x000fea0003c00000 */
[----:B------:R-:W-:Y:S05]  /*0830*/  BSYNC.RECONVERGENT B0 ;  /* 0x0000000000007941 */ /* 0x000fea0003800200 */
.L_x_174:
        /* <DEDUP_REMOVED lines=18> */
.L_x_176:
[----:B------:R-:W-:Y:S05]  /*0960*/  BSYNC.RECONVERGENT B0 ;  /* 0x0000000000007941 */ /* 0x000fea0003800200 */
.L_x_175:
        /* <DEDUP_REMOVED lines=18> */
.L_x_178:
[----:B------:R-:W-:Y:S05]  /*0a90*/  BSYNC.RECONVERGENT B1 ;  /* 0x0000000000017941 */ /* 0x000fea0003800200 */
.L_x_177:
[----:B------:R-:W-:Y:S01]  /*0aa0*/  DADD R18, R20, -R2 ;  /* 0x0000000014127229 */ /* 0x000fe20000000802 */
[----:B------:R-:W-:Y:S01]  /*0ab0*/  BSSY.RECONVERGENT B0, `(.L_x_179) ;  /* 0x0000005000007945 */ /* 0x000fe20003800200 */
[----:B------:R-:W-:Y:S01]  /*0ac0*/  DADD R32, -RZ, |R14| ;  /* 0x00000000ff207229 */ /* 0x000fe2000000050e */
[----:B------:R-:W-:-:S05]  /*0ad0*/  MOV R4, 0xb00 ;  /* 0x00000b0000047802 */ /* 0x000fca0000000f00 */
[----:B------:R-:W-:-:S11]  /*0ae0*/  DADD R18, R18, -R6 ;  /* 0x0000000012127229 */ /* 0x000fd60000000806 */
[----:B------:R-:W-:Y:S05]  /*0af0*/  CALL.REL.NOINC `($_Z14SLIC_CalFlux_X4GridS_S_ddd$__internal_accurate_pow) ;  /* 0x0000002400487944 */ /* 0x000fea0003c00000 */
[----:B------:R-:W-:Y:S05]  /*0b00*/  BSYNC.RECONVERGENT B0 ;  /* 0x0000000000007941 */ /* 0x000fea0003800200 */
.L_x_179:
        /* <DEDUP_REMOVED lines=21> */
[----:B------:R-:W-:Y:S01]  /*0c60*/  @!P1 MOV R6, 0x0 ;  /* 0x0000000000069802 */ /* 0x000fe20000000f00 */
[----:B------:R-:W-:-:S07]  /*0c70*/  @!P1 IMAD.MOV.U32 R7, RZ, RZ, 0x7ff00000 ;  /* 0x7ff00000ff079424 */ /* 0x000fce00078e00ff */
.L_x_181:
[----:B------:R-:W-:Y:S05]  /*0c80*/  BSYNC.RECONVERGENT B0 ;  /* 0x0000000000007941 */ /* 0x000fea0003800200 */
.L_x_180:
        /* <DEDUP_REMOVED lines=19> */
[----:B------:R-:W-:Y:S05]  /*0dc0*/  CALL.REL.NOINC `($__internal_5_$__cuda_sm20_div_rn_f64_full) ;  /* 0x0000001c000c7944 */ /* 0x000fea0003c00000 */
[----:B------:R-:W-:Y:S01]  /*0dd0*/  IMAD.MOV.U32 R2, RZ, RZ, R6 ;  /* 0x000000ffff027224 */ /* 0x000fe200078e0006 */
[----:B------:R-:W-:-:S07]  /*0de0*/  MOV R3, R7 ;  /* 0x0000000700037202 */ /* 0x000fce0000000f00 */
.L_x_183:
[----:B------:R-:W-:Y:S05]  /*0df0*/  BSYNC.RECONVERGENT B1 ;  /* 0x0000000000017941 */ /* 0x000fea0003800200 */
.L_x_182:
[----:B------:R-:W-:Y:S01]  /*0e00*/  DADD R32, -RZ, |R28| ;  /* 0x00000000ff207229 */ /* 0x000fe2000000051c */
[----:B------:R-:W-:Y:S01]  /*0e10*/  BSSY.RECONVERGENT B0, `(.L_x_184) ;  /* 0x0000003000007945 */ /* 0x000fe20003800200 */
[----:B------:R-:W-:-:S09]  /*0e20*/  MOV R4, 0xe40 ;  /* 0x00000e4000047802 */ /* 0x000fd20000000f00 */
[----:B------:R-:W-:Y:S05]  /*0e30*/  CALL.REL.NOINC `($_Z14SLIC_CalFlux_X4GridS_S_ddd$__internal_accurate_pow) ;  /* 0x0000002000787944 */ /* 0x000fea0003c00000 */
[----:B------:R-:W-:Y:S05]  /*0e40*/  BSYNC.RECONVERGENT B0 ;  /* 0x0000000000007941 */ /* 0x000fea0003800200 */
.L_x_184:
        /* <DEDUP_REMOVED lines=18> */
.L_x_186:
[----:B------:R-:W-:Y:S05]  /*0f70*/  BSYNC.RECONVERGENT B0 ;  /* 0x0000000000007941 */ /* 0x000fea0003800200 */
.L_x_185:
        /* <DEDUP_REMOVED lines=20> */
.L_x_188:
[----:B------:R-:W-:Y:S05]  /*10c0*/  BSYNC.RECONVERGENT B1 ;  /* 0x0000000000017941 */ /* 0x000fea0003800200 */
.L_x_187:
[----:B------:R-:W-:Y:S01]  /*10d0*/  DADD R32, -RZ, |R26| ;  /* 0x00000000ff207229 */ /* 0x000fe2000000051a */
[----:B------:R-:W-:Y:S01]  /*10e0*/  BSSY.RECONVERGENT B0, `(.L_x_189) ;  /* 0x0000003000007945 */ /* 0x000fe20003800200 */
[----:B------:R-:W-:-:S09]  /*10f0*/  MOV R4, 0x1110 ;  /* 0x0000111000047802 */ /* 0x000fd20000000f00 */
[----:B------:R-:W-:Y:S05]  /*1100*/  CALL.REL.NOINC `($_Z14SLIC_CalFlux_X4GridS_S_ddd$__internal_accurate_pow) ;  /* 0x0000001c00c47944 */ /* 0x000fea0003c00000 */
[----:B------:R-:W-:Y:S05]  /*1110*/  BSYNC.RECONVERGENT B0 ;  /* 0x0000000000007941 */ /* 0x000fea0003800200 */
.L_x_189:
        /* <DEDUP_REMOVED lines=18> */
.L_x_191:
[----:B------:R-:W-:Y:S05]  /*1240*/  BSYNC.RECONVERGENT B0 ;  /* 0x0000000000007941 */ /* 0x000fea0003800200 */
.L_x_190:
        /* <DEDUP_REMOVED lines=18> */
.L_x_193:
[----:B------:R-:W-:Y:S05]  /*1370*/  BSYNC.RECONVERGENT B1 ;  /* 0x0000000000017941 */ /* 0x000fea0003800200 */
.L_x_192:
[----:B------:R-:W-:Y:S01]  /*1380*/  DADD R10, R24, -R10 ;  /* 0x00000000180a7229 */ /* 0x000fe2000000080a */
[----:B------:R-:W-:Y:S01]  /*1390*/  BSSY.RECONVERGENT B0, `(.L_x_194) ;  /* 0x0000005000007945 */ /* 0x000fe20003800200 */
[----:B------:R-:W-:Y:S01]  /*13a0*/  DADD R32, -RZ, |R2| ;  /* 0x00000000ff207229 */ /* 0x000fe20000000502 */
[----:B------:R-:W-:-:S05]  /*13b0*/  MOV R4, 0x13e0 ;  /* 0x000013e000047802 */ /* 0x000fca0000000f00 */
[----:B------:R-:W-:-:S11]  /*13c0*/  DADD R10, R10, -R6 ;  /* 0x000000000a0a7229 */ /* 0x000fd60000000806 */
[----:B------:R-:W-:Y:S05]  /*13d0*/  CALL.REL.NOINC `($_Z14SLIC_CalFlux_X4GridS_S_ddd$__internal_accurate_pow) ;  /* 0x0000001c00107944 */ /* 0x000fea0003c00000 */
[----:B------:R-:W-:Y:S05]  /*13e0*/  BSYNC.RECONVERGENT B0 ;  /* 0x0000000000007941 */ /* 0x000fea0003800200 */
.L_x_194:
[----:B------:R-:W0:Y:S01]  /*13f0*/  MUFU.RCP64H R9, R49 ;  /* 0x0000003100097308 */ /* 0x000e220000001800 */
[----:B------:R-:W-:Y:S01]  /*1400*/  IMAD.MOV.U32 R8, RZ, RZ, 0x1 ;  /* 0x00000001ff087424 */ /* 0x000fe200078e00ff */
        /* <DEDUP_REMOVED lines=14> */
[----:B------:R-:W-:Y:S01]  /*14f0*/  MOV R12, R6 ;  /* 0x00000006000c7202 */ /* 0x000fe20000000f00 */
[----:B------:R-:W-:Y:S01]  /*1500*/  IMAD.MOV.U32 R13, RZ, RZ, R7 ;  /* 0x000000ffff0d7224 */ /* 0x000fe200078e0007 */
[----:B------:R-:W-:-:S07]  /*1510*/  @!P2 CS2R R12, SRZ ;  /* 0x00000000000ca805 */ /* 0x000fce000001ff00 */
        /* <DEDUP_REMOVED lines=9> */
.L_x_196:
[----:B------:R-:W-:Y:S05]  /*15b0*/  BSYNC.RECONVERGENT B0 ;  /* 0x0000000000007941 */ /* 0x000fea0003800200 */
.L_x_195:
[----:B------:R-:W-:Y:S04]  /*15c0*/  BSSY.RECONVERGENT B1, `(.L_x_197) ;  /* 0x000000a000017945 */ /* 0x000fe80003800200 */
[----:B------:R-:W-:Y:S05]  /*15d0*/  @P0 BRA P1, `(.L_x_198) ;  /* 0x0000000000200947 */ /* 0x000fea0000800000 */
[----:B------:R-:W-:Y:S01]  /*15e0*/  IMAD.MOV.U32 R36, RZ, RZ, R22 ;  /* 0x000000ffff247224 */ /* 0x000fe200078e0016 */
[----:B------:R-:W-:Y:S01]  /*15f0*/  MOV R35, R49 ;  /* 0x0000003100237202 */ /* 0x000fe20000000f00 */
[----:B------:R-:W-:Y:S01]  /*1600*/  IMAD.MOV.U32 R37, RZ, RZ, R23 ;  /* 0x000000ffff257224 */ /* 0x000fe200078e0017 */
[----:B------:R-:W-:Y:S01]  /*1610*/  MOV R4, 0x1640 ;  /* 0x0000164000047802 */ /* 0x000fe20000000f00 */
[----:B------:R-:W-:-:S07]  /*1620*/  IMAD.MOV.U32 R34, RZ, RZ, R48 ;  /* 0x000000ffff227224 */ /* 0x000fce00078e0030 */
[----:B------:R-:W-:Y:S05]  /*1630*/  CALL.REL.NOINC `($__internal_5_$__cuda_sm20_div_rn_f64_full) ;  /* 0x0000001000f07944 */ /* 0x000fea0003c00000 */
[----:B------:R-:W-:Y:S02]  /*1640*/  IMAD.MOV.U32 R32, RZ, RZ, R6 ;  /* 0x000000ffff207224 */ /* 0x000fe400078e0006 */
[----:B------:R-:W-:-:S07]  /*1650*/  IMAD.MOV.U32 R33, RZ, RZ, R7 ;  /* 0x000000ffff217224 */ /* 0x000fce00078e0007 */
.L_x_198:
[----:B------:R-:W-:Y:S05]  /*1660*/  BSYNC.RECONVERGENT B1 ;  /* 0x0000000000017941 */ /* 0x000fea0003800200 */
.L_x_197:
[----:B------:R-:W0:Y:S01]  /*1670*/  MUFU.RCP64H R7, R41 ;  /* 0x0000002900077308 */ /* 0x000e220000001800 */
[----:B------:R-:W-:Y:S01]  /*1680*/  IMAD.MOV.U32 R6, RZ, RZ, 0x1 ;  /* 0x00000001ff067424 */ /* 0x000fe200078e00ff */
[----:B------:R-:W-:Y:S01]  /*1690*/  DSETP.NEU.AND P0, PT, R2, 1, PT ;  /* 0x3ff000000200742a */ /* 0x000fe20003f0d000 */
[----:B------:R-:W-:Y:S01]  /*16a0*/  FSETP.GEU.AND P1, PT, |R27|, 6.5827683646048100446e-37, PT ;  /* 0x036000001b00780b */ /* 0x000fe20003f2e200 */
[----:B------:R-:W-:Y:S01]  /*16b0*/  DMUL R32, R48, R32 ;  /* 0x0000002030207228 */ /* 0x000fe20000000000 */
[----:B------:R-:W-:Y:S01]  /*16c0*/  UMOV UR6, 0x99999998 ;  /* 0x9999999800067882 */ /* 0x000fe20000000000 */
[----:B------:R-:W-:Y:S01]  /*16d0*/  UMOV UR7, 0x3fd99999 ;  /* 0x3fd9999900077882 */ /* 0x000fe20000000000 */
[----:B------:R-:W-:Y:S01]  /*16e0*/  BSSY.RECONVERGENT B1, `(.L_x_199) ;  /* 0x0000019000017945 */ /* 0x000fe20003800200 */
[----:B------:R-:W-:Y:S02]  /*16f0*/  FSEL R12, R12, RZ, P0 ;  /* 0x000000ff0c0c7208 */ /* 0x000fe40000000000 */
[----:B------:R-:W-:-:S02]  /*1700*/  FSEL R13, R13, 1.875, P0 ;  /* 0x3ff000000d0d7808 */ /* 0x000fc40000000000 */
[----:B------:R-:W-:-:S04]  /*1710*/  DMUL R14, R32, R14 ;  /* 0x0000000e200e7228 */ /* 0x000fc80000000000 */
[C---:B------:R-:W-:Y:S02]  /*1720*/  DMUL R12, R40.reuse, R12 ;  /* 0x0000000c280c7228 */ /* 0x040fe40000000000 */
[----:B0-----:R-:W-:-:S06]  /*1730*/  DFMA R8, -R40, R6, 1 ;  /* 0x3ff000002808742b */ /* 0x001fcc0000000106 */
[----:B------:R-:W-:Y:S02]  /*1740*/  DFMA R12, R10, UR6, R12 ;  /* 0x000000060a0c7c2b */ /* 0x000fe4000800000c */
        /* <DEDUP_REMOVED lines=18> */
.L_x_200:
[----:B------:R-:W-:Y:S05]  /*1870*/  BSYNC.RECONVERGENT B1 ;  /* 0x0000000000017941 */ /* 0x000fea0003800200 */
.L_x_199:
[----:B------:R-:W0:Y:S01]  /*1880*/  LDCU UR6, c[0x0][0x3dc] ;  /* 0x00007b80ff0677ac */ /* 0x000e220008000800 */
[----:B------:R-:W1:Y:S01]  /*1890*/  LDC.64 R34, c[0x0][0x3d8] ;  /* 0x0000f600ff227b82 */ /* 0x000e620000000a00 */
[----:B------:R-:W-:Y:S01]  /*18a0*/  IMAD.MOV.U32 R6, RZ, RZ, 0x1 ;  /* 0x00000001ff067424 */ /* 0x000fe200078e00ff */
[----:B------:R-:W-:Y:S01]  /*18b0*/  DMUL R8, R40, R8 ;  /* 0x0000000828087228 */ /* 0x000fe20000000000 */
[----:B------:R-:W-:Y:S01]  /*18c0*/  UMOV UR10, 0x99999998 ;  /* 0x99999998000a7882 */ /* 0x000fe20000000000 */
[----:B------:R-:W-:Y:S02]  /*18d0*/  UMOV UR11, 0x3fd99999 ;  /* 0x3fd99999000b7882 */ /* 0x000fe40000000000 */
[----:B------:R-:W-:Y:S02]  /*18e0*/  DFMA R50, R10, UR10, R24 ;  /* 0x0000000a0a327c2b */ /* 0x000fe40008000018 */
[----:B------:R-:W2:Y:S02]  /*18f0*/  LDC.64 R36, c[0x0][0x3c8] ;  /* 0x0000f200ff247b82 */ /* 0x000ea40000000a00 */
[----:B------:R-:W-:-:S04]  /*1900*/  DMUL R10, R8, R2 ;  /* 0x00000002080a7228 */ /* 0x000fc80000000000 */
[----:B------:R-:W-:Y:S01]  /*1910*/  DMUL R50, R50, R2 ;  /* 0x0000000232327228 */ /* 0x000fe20000000000 */
        /* <DEDUP_REMOVED lines=10> */
[----:B------:R-:W-:-:S10]  /*19c0*/  DFMA R6, R6, R34, R32 ;  /* 0x000000220606722b */ /* 0x000fd40000000020 */
[----:B------:R-:W-:-:S05]  /*19d0*/  FFMA R4, RZ, UR6, R7 ;  /* 0x00000006ff047c23 */ /* 0x000fca0008000007 */
[----:B------:R-:W-:-:S13]  /*19e0*/  FSETP.GT.AND P0, PT, |R4|, 1.469367938527859385e-39, PT ;  /* 0x001000000400780b */ /* 0x000fda0003f04200 */
[----:B------:R-:W-:Y:S05]  /*19f0*/  @P0 BRA P1, `(.L_x_201) ;  /* 0x0000000000140947 */ /* 0x000fea0000800000 */
[----:B------:R-:W0:Y:S01]  /*1a00*/  LDCU.64 UR6, c[0x0][0x3d8] ;  /* 0x00007b00ff0677ac */ /* 0x000e220008000a00 */
[----:B------:R-:W-:Y:S01]  /*1a10*/  MOV R4, 0x1a50 ;  /* 0x00001a5000047802 */ /* 0x000fe20000000f00 */
[----:B0-----:R-:W-:Y:S02]  /*1a20*/  IMAD.U32 R34, RZ, RZ, UR6 ;  /* 0x00000006ff227e24 */ /* 0x001fe4000f8e00ff */
[----:B------:R-:W-:-:S07]  /*1a30*/  IMAD.U32 R35, RZ, RZ, UR7 ;  /* 0x00000007ff237e24 */ /* 0x000fce000f8e00ff */
[----:B------:R-:W-:Y:S05]  /*1a40*/  CALL.REL.NOINC `($__internal_5_$__cuda_sm20_div_rn_f64_full) ;  /* 0x0000000c00ec7944 */ /* 0x000fea0003c00000 */
.L_x_201:
[----:B------:R-:W0:Y:S01]  /*1a50*/  LDCU UR6, c[0x0][0x3cc] ;  /* 0x00007980ff0677ac */ /* 0x000e220008000800 */
[----:B------:R-:W1:Y:S01]  /*1a60*/  LDC.64 R32, c[0x0][0x3c8] ;  /* 0x0000f200ff207b82 */ /* 0x000e620000000a00 */
[----:B------:R-:W-:Y:S01]  /*1a70*/  IMAD.MOV.U32 R2, RZ, RZ, 0x1 ;  /* 0x00000001ff027424 */ /* 0x000fe200078e00ff */
[----:B------:R-:W-:Y:S02]  /*1a80*/  DADD R46, R30, R28 ;  /* 0x000000001e2e7229 */ /* 0x000fe4000000001c */
[----:B------:R-:W-:Y:S02]  /*1a90*/  DADD R34, R22, -R26 ;  /* 0x0000000016227229 */ /* 0x000fe4000000081a */
[----:B------:R-:W-:Y:S02]  /*1aa0*/  DADD R38, R20, -R24 ;  /* 0x0000000014267229 */ /* 0x000fe40000000818 */
[----:B------:R-:W2:Y:S01]  /*1ab0*/  LDC.64 R36, c[0x0][0x3d8] ;  /* 0x0000f600ff247b82 */ /* 0x000ea20000000a00 */
[----:B------:R-:W-:-:S02]  /*1ac0*/  DADD R44, R48, -R40 ;  /* 0x00000000302c7229 */ /* 0x000fc40000000828 */
[----:B------:R-:W-:Y:S02]  /*1ad0*/  DADD R48, R48, R40 ;  /* 0x0000000030307229 */ /* 0x000fe40000000028 */
[----:B------:R-:W-:Y:S02]  /*1ae0*/  DADD R42, R18, R12 ;  /* 0x00000000122a7229 */ /* 0x000fe4000000000c */
[----:B------:R-:W-:Y:S01]  /*1af0*/  DADD R40, R14, R10 ;  /* 0x000000000e287229 */ /* 0x000fe2000000000a */
[----:B0-----:R-:W1:Y:S01]  /*1b00*/  MUFU.RCP64H R3, UR6 ;  /* 0x0000000600037d08 */ /* 0x001e620008001800 */
[----:B------:R-:W-:Y:S02]  /*1b10*/  DMUL R46, R46, 0.5 ;  /* 0x3fe000002e2e7828 */ /* 0x000fe40000000000 */
[-C--:B------:R-:W-:Y:S02]  /*1b20*/  DMUL R34, R34, R6.reuse ;  /* 0x0000000622227228 */ /* 0x080fe40000000000 */
[----:B------:R-:W-:-:S04]  /*1b30*/  DMUL R38, R38, R6 ;  /* 0x0000000626267228 */ /* 0x000fc80000000000 */
[----:B------:R-:W-:Y:S02]  /*1b40*/  DFMA R44, R44, R6, R46 ;  /* 0x000000062c2c722b */ /* 0x000fe4000000002e */
        /* <DEDUP_REMOVED lines=11> */
[----:B------:R-:W-:-:S08]  /*1c00*/  DADD R2, R30, -R28 ;  /* 0x000000001e027229 */ /* 0x000fd0000000081c */
[----:B------:R-:W-:Y:S01]  /*1c10*/  FFMA R4, RZ, UR6, R9 ;  /* 0x00000006ff047c23 */ /* 0x000fe20008000009 */
[----:B------:R-:W-:Y:S02]  /*1c20*/  DMUL R32, R2, R6 ;  /* 0x0000000602207228 */ /* 0x000fe40000000000 */
[----:B------:R-:W-:Y:S02]  /*1c30*/  DADD R2, R16, R50 ;  /* 0x0000000010027229 */ /* 0x000fe40000000032 */
[----:B------:R-:W-:-:S04]  /*1c40*/  FSETP.GT.AND P0, PT, |R4|, 1.469367938527859385e-39, PT ;  /* 0x001000000400780b */ /* 0x000fc80003f04200 */
[----:B------:R-:W-:Y:S02]  /*1c50*/  DFMA R42, R42, 0.5, R32 ;  /* 0x3fe000002a2a782b */ /* 0x000fe40000000020 */
[----:B------:R-:W-:-:S07]  /*1c60*/  DFMA R2, R2, 0.5, R38 ;  /* 0x3fe000000202782b */ /* 0x000fce0000000026 */
[----:B------:R-:W-:Y:S05]  /*1c70*/  @P0 BRA P1, `(.L_x_202) ;  /* 0x00000000001c0947 */ /* 0x000fea0000800000 */
[----:B------:R-:W0:Y:S01]  /*1c80*/  LDCU.64 UR6, c[0x0][0x3c8] ;  /* 0x00007900ff0677ac */ /* 0x000e220008000a00 */
[----:B------:R-:W-:Y:S02]  /*1c90*/  MOV R4, 0x1cd0 ;  /* 0x00001cd000047802 */ /* 0x000fe40000000f00 */
[----:B0-----:R-:W-:Y:S01]  /*1ca0*/  MOV R34, UR6 ;  /* 0x0000000600227c02 */ /* 0x001fe20008000f00 */
[----:B------:R-:W-:-:S07]  /*1cb0*/  IMAD.U32 R35, RZ, RZ, UR7 ;  /* 0x00000007ff237e24 */ /* 0x000fce000f8e00ff */
[----:B------:R-:W-:Y:S05]  /*1cc0*/  CALL.REL.NOINC `($__internal_5_$__cuda_sm20_div_rn_f64_full) ;  /* 0x0000000c004c7944 */ /* 0x000fea0003c00000 */
[----:B------:R-:W-:Y:S02]  /*1cd0*/  IMAD.MOV.U32 R8, RZ, RZ, R6 ;  /* 0x000000ffff087224 */ /* 0x000fe400078e0006 */
[----:B------:R-:W-:-:S07]  /*1ce0*/  IMAD.MOV.U32 R9, RZ, RZ, R7 ;  /* 0x000000ffff097224 */ /* 0x000fce00078e0007 */
.L_x_202:
[----:B------:R-:W-:Y:S01]  /*1cf0*/  DADD R28, -R30, R28 ;  /* 0x000000001e1c7229 */ /* 0x000fe2000000011c */
[----:B------:R-:W-:Y:S01]  /*1d00*/  IMAD.MOV.U32 R6, RZ, RZ, 0x1 ;  /* 0x00000001ff067424 */ /* 0x000fe200078e00ff */
[----:B------:R-:W-:Y:S01]  /*1d10*/  DADD R12, -R18, R12 ;  /* 0x00000000120c7229 */ /* 0x000fe2000000010c */
[----:B------:R-:W-:Y:S01]  /*1d20*/  BSSY.RECONVERGENT B1, `(.L_x_203) ;  /* 0x0000021000017945 */ /* 0x000fe20003800200 */
[----:B------:R-:W-:Y:S02]  /*1d30*/  DADD R14, -R14, R10 ;  /* 0x000000000e0e7229 */ /* 0x000fe4000000010a */
[----:B------:R-:W-:Y:S02]  /*1d40*/  DADD R50, -R16, R50 ;  /* 0x0000000010327229 */ /* 0x000fe40000000132 */
[-C--:B------:R-:W-:Y:S02]  /*1d50*/  DMUL R28, R28, R8.reuse ;  /* 0x000000081c1c7228 */ /* 0x080fe40000000000 */
[----:B------:R-:W-:-:S02]  /*1d60*/  DFMA R46, R12, -R8, R46 ;  /* 0x800000080c2e722b */ /* 0x000fc4000000002e */
[-C--:B------:R-:W-:Y:S02]  /*1d70*/  DMUL R14, R14, R8.reuse ;  /* 0x000000080e0e7228 */ /* 0x080fe40000000000 */
[----:B------:R-:W-:Y:S02]  /*1d80*/  DADD R16, R20, R24 ;  /* 0x0000000014107229 */ /* 0x000fe40000000018 */
[----:B------:R-:W-:Y:S02]  /*1d90*/  DFMA R48, R48, 0.5, -R28 ;  /* 0x3fe000003030782b */ /* 0x000fe4000000081c */
[----:B------:R-:W-:Y:S02]  /*1da0*/  DMUL R50, R50, R8 ;  /* 0x0000000832327228 */ /* 0x000fe40000000000 */
[----:B------:R-:W-:Y:S02]  /*1db0*/  FSETP.GEU.AND P1, PT, |R47|, 6.5827683646048100446e-37, PT ;  /* 0x036000002f00780b */ /* 0x000fe40003f2e200 */
[----:B------:R-:W0:Y:S04]  /*1dc0*/  MUFU.RCP64H R7, R49 ;  /* 0x0000003100077308 */ /* 0x000e280000001800 */
[----:B------:R-:W-:-:S02]  /*1dd0*/  DFMA R16, R16, 0.5, -R50 ;  /* 0x3fe000001010782b */ /* 0x000fc40000000832 */
        /* <DEDUP_REMOVED lines=8> */
[----:B------:R-:W-:-:S08]  /*1e60*/  DADD R18, R22, R26 ;  /* 0x0000000016127229 */ /* 0x000fd0000000001a */
[----:B------:R-:W-:Y:S01]  /*1e70*/  FFMA R4, RZ, R49, R11 ;  /* 0x00000031ff047223 */ /* 0x000fe2000000000b */
[----:B------:R-:W-:-:S04]  /*1e80*/  DFMA R18, R18, 0.5, -R14 ;  /* 0x3fe000001212782b */ /* 0x000fc8000000080e */
        /* <DEDUP_REMOVED lines=10> */
.L_x_204:
[----:B------:R-:W-:Y:S05]  /*1f30*/  BSYNC.RECONVERGENT B1 ;  /* 0x0000000000017941 */ /* 0x000fea0003800200 */
.L_x_203:
[----:B------:R-:W-:Y:S01]  /*1f40*/  DADD R32, -RZ, |R46| ;  /* 0x00000000ff207229 */ /* 0x000fe2000000052e */
[----:B------:R-:W-:Y:S01]  /*1f50*/  BSSY.RECONVERGENT B0, `(.L_x_205) ;  /* 0x0000003000007945 */ /* 0x000fe20003800200 */
[----:B------:R-:W-:-:S09]  /*1f60*/  MOV R4, 0x1f80 ;  /* 0x00001f8000047802 */ /* 0x000fd20000000f00 */
[----:B------:R-:W-:Y:S05]  /*1f70*/  CALL.REL.NOINC `($_Z14SLIC_CalFlux_X4GridS_S_ddd$__internal_accurate_pow) ;  /* 0x0000001000287944 */ /* 0x000fea0003c00000 */
[----:B------:R-:W-:Y:S05]  /*1f80*/  BSYNC.RECONVERGENT B0 ;  /* 0x0000000000007941 */ /* 0x000fea0003800200 */
.L_x_205:
        /* <DEDUP_REMOVED lines=18> */
.L_x_207:
[----:B------:R-:W-:Y:S05]  /*20b0*/  BSYNC.RECONVERGENT B0 ;  /* 0x0000000000007941 */ /* 0x000fea0003800200 */
.L_x_206:
        /* <DEDUP_REMOVED lines=17> */
[----:B------:R-:W-:Y:S05]  /*21d0*/  CALL.REL.NOINC `($__internal_5_$__cuda_sm20_div_rn_f64_full) ;  /* 0x0000000800087944 */ /* 0x000fea0003c00000 */
[----:B------:R-:W-:Y:S02]  /*21e0*/  IMAD.MOV.U32 R12, RZ, RZ, R6 ;  /* 0x000000ffff0c7224 */ /* 0x000fe400078e0006 */
[----:B------:R-:W-:-:S07]  /*21f0*/  IMAD.MOV.U32 R13, RZ, RZ, R7 ;  /* 0x000000ffff0d7224 */ /* 0x000fce00078e0007 */
.L_x_209:
[----:B------:R-:W-:Y:S05]  /*2200*/  BSYNC.RECONVERGENT B1 ;  /* 0x0000000000017941 */ /* 0x000fea0003800200 */
.L_x_208:
[----:B------:R-:W-:Y:S01]  /*2210*/  DADD R32, -RZ, |R18| ;  /* 0x00000000ff207229 */ /* 0x000fe20000000512 */
[----:B------:R-:W-:Y:S01]  /*2220*/  BSSY.RECONVERGENT B0, `(.L_x_210) ;  /* 0x0000003000007945 */ /* 0x000fe20003800200 */
[----:B------:R-:W-:-:S09]  /*2230*/  MOV R4, 0x2250 ;  /* 0x0000225000047802 */ /* 0x000fd20000000f00 */
[----:B------:R-:W-:Y:S05]  /*2240*/  CALL.REL.NOINC `($_Z14SLIC_CalFlux_X4GridS_S_ddd$__internal_accurate_pow) ;  /* 0x0000000c00747944 */ /* 0x000fea0003c00000 */
[----:B------:R-:W-:Y:S05]  /*2250*/  BSYNC.RECONVERGENT B0 ;  /* 0x0000000000007941 */ /* 0x000fea0003800200 */
.L_x_210:
        /* <DEDUP_REMOVED lines=18> */
.L_x_212:
[----:B------:R-:W-:Y:S05]  /*2380*/  BSYNC.RECONVERGENT B0 ;  /* 0x0000000000007941 */ /* 0x000fea0003800200 */
.L_x_211:
        /* <DEDUP_REMOVED lines=18> */
.L_x_214:
[----:B------:R-:W-:Y:S05]  /*24b0*/  BSYNC.RECONVERGENT B1 ;  /* 0x0000000000017941 */ /* 0x000fea0003800200 */
.L_x_213:
[----:B------:R-:W-:Y:S01]  /*24c0*/  DADD R14, R16, -R12 ;  /* 0x00000000100e7229 */ /* 0x000fe2000000080c */
[----:B------:R-:W-:Y:S01]  /*24d0*/  BSSY.RECONVERGENT B0, `(.L_x_215) ;  /* 0x0000005000007945 */ /* 0x000fe20003800200 */
[----:B------:R-:W-:Y:S01]  /*24e0*/  DADD R32, -RZ, |R10| ;  /* 0x00000000ff207229 */ /* 0x000fe2000000050a */
[----:B------:R-:W-:-:S05]  /*24f0*/  MOV R4, 0x2520 ;  /* 0x0000252000047802 */ /* 0x000fca0000000f00 */
[----:B------:R-:W-:-:S11]  /*2500*/  DADD R14, R14, -R6 ;  /* 0x000000000e0e7229 */ /* 0x000fd60000000806 */
[----:B------:R-:W-:Y:S05]  /*2510*/  CALL.REL.NOINC `($_Z14SLIC_CalFlux_X4GridS_S_ddd$__internal_accurate_pow) ;  /* 0x0000000800c07944 */ /* 0x000fea0003c00000 */
[----:B------:R-:W-:Y:S05]  /*2520*/  BSYNC.RECONVERGENT B0 ;  /* 0x0000000000007941 */ /* 0x000fea0003800200 */
.L_x_215:
        /* <DEDUP_REMOVED lines=14> */
[----:B------:R-:W-:Y:S01]  /*2610*/  ISETP.NE.AND P2, PT, R4, 0x7ff00000, PT ;  /* 0x7ff000000400780c */ /* 0x000fe20003f45270 */
[----:B------:R-:W-:-:S08]  /*2620*/  DFMA R8, -R48, R12, R18 ;  /* 0x0000000c3008722b */ /* 0x000fd00000000112 */
[----:B------:R-:W-:-:S04]  /*2630*/  DFMA R8, R20, R8, R12 ;  /* 0x000000081408722b */ /* 0x000fc8000000000c */
[----:B------:R-:W-:Y:S07]  /*2640*/  @P2 BRA `(.L_x_217) ;  /* 0x0000000000182947 */ /* 0x000fee0003800000 */
[----:B------:R-:W-:-:S14]  /*2650*/  DSETP.NAN.AND P1, PT, R10, R10, PT ;  /* 0x0000000a0a00722a */ /* 0x000fdc0003f28000 */
[----:B------:R-:W-:Y:S01]  /*2660*/  @P1 DADD R6, R10, 2 ;  /* 0x400000000a061429 */ /* 0x000fe20000000000 */
[----:B------:R-:W-:Y:S10]  /*2670*/  @P1 BRA `(.L_x_217) ;  /* 0x00000000000c1947 */ /* 0x000ff40003800000 */
[----:B------:R-:W-:-:S14]  /*2680*/  DSETP.NEU.AND P1, PT, |R10|, +INF , PT ;  /* 0x7ff000000a00742a */ /* 0x000fdc0003f2d200 */
[----:B------:R-:W-:Y:S02]  /*2690*/  @!P1 IMAD.MOV.U32 R6, RZ, RZ, 0x0 ;  /* 0x00000000ff069424 */ /* 0x000fe400078e00ff */
[----:B------:R-:W-:-:S07]  /*26a0*/  @!P1 IMAD.MOV.U32 R7, RZ, RZ, 0x7ff00000 ;  /* 0x7ff00000ff079424 */ /* 0x000fce00078e00ff */
.L_x_217:
[----:B------:R-:W-:Y:S05]  /*26b0*/  BSYNC.RECONVERGENT B0 ;  /* 0x0000000000007941 */ /* 0x000fea0003800200 */
.L_x_216:
[----:B------:R-:W-:Y:S01]  /*26c0*/  FFMA R4, RZ, R49, R9 ;  /* 0x00000031ff047223 */ /* 0x000fe20000000009 */
[----:B------:R-:W-:Y:S01]  /*26d0*/  FSEL R12, R6, RZ, P0 ;  /* 0x000000ff060c7208 */ /* 0x000fe20000000000 */
[----:B------:R-:W-:Y:S01]  /*26e0*/  UMOV UR4, 0x99999998 ;  /* 0x9999999800047882 */ /* 0x000fe20000000000 */
[----:B------:R-:W-:Y:S01]  /*26f0*/  FSEL R13, R7, 1.875, P0 ;  /* 0x3ff00000070d7808 */ /* 0x000fe20000000000 */
[----:B------:R-:W-:Y:S01]  /*2700*/  UMOV UR5, 0x3fd99999 ;  /* 0x3fd9999900057882 */ /* 0x000fe20000000000 */
[----:B------:R-:W-:Y:S01]  /*2710*/  FSETP.GEU.AND P1, PT, |R19|, 6.5827683646048100446e-37, PT ;  /* 0x036000001300780b */ /* 0x000fe20003f2e200 */
[----:B------:R-:W-:Y:S01]  /*2720*/  BSSY.RECONVERGENT B1, `(.L_x_218) ;  /* 0x000000d000017945 */ /* 0x000fe20003800200 */
[----:B------:R-:W-:Y:S02]  /*2730*/  FSETP.GT.AND P0, PT, |R4|, 1.469367938527859385e-39, PT ;  /* 0x001000000400780b */ /* 0x000fe40003f04200 */
[----:B------:R-:W-:-:S08]  /*2740*/  DMUL R12, R48, R12 ;  /* 0x0000000c300c7228 */ /* 0x000fd00000000000 */
[----:B------:R-:W-:-:S03]  /*2750*/  DFMA R12, R14, UR4, R12 ;  /* 0x000000040e0c7c2b */ /* 0x000fc6000800000c */
[----:B------:R-:W-:Y:S08]  /*2760*/  @P0 BRA P1, `(.L_x_219) ;  /* 0x0000000000200947 */ /* 0x000ff00000800000 */
        /* <DEDUP_REMOVED lines=8> */
.L_x_219:
[----:B------:R-:W-:Y:S05]  /*27f0*/  BSYNC.RECONVERGENT B1 ;  /* 0x0000000000017941 */ /* 0x000fea0003800200 */
.L_x_218:
[----:B------:R-:W0:Y:S01]  /*2800*/  LDCU.64 UR6, c[0x0][0x388] ;  /* 0x00007100ff0677ac */ /* 0x000e220008000a00 */
[----:B------:R-:W1:Y:S01]  /*2810*/  LDC.64 R6, c[0x0][0x380] ;  /* 0x0000e000ff067b82 */ /* 0x000e620000000a00 */
[----:B------:R-:W-:Y:S01]  /*2820*/  DMUL R8, R48, R8 ;  /* 0x0000000830087228 */ /* 0x000fe20000000000 */
[----:B------:R-:W-:Y:S01]  /*2830*/  UMOV UR4, 0x99999998 ;  /* 0x9999999800047882 */ /* 0x000fe20000000000 */
[----:B------:R-:W-:Y:S01]  /*2840*/  UMOV UR5, 0x3fd99999 ;  /* 0x3fd9999900057882 */ /* 0x000fe20000000000 */
[----:B------:R-:W-:Y:S02]  /*2850*/  DADD R44, R44, R46 ;  /* 0x000000002c2c7229 */ /* 0x000fe4000000002e */
[----:B------:R-:W-:-:S03]  /*2860*/  DFMA R14, R14, UR4, R16 ;  /* 0x000000040e0e7c2b */ /* 0x000fc60008000010 */
[-C--:B------:R-:W-:Y:S02]  /*2870*/  DFMA R8, R8, R10.reuse, R40 ;  /* 0x0000000a0808722b */ /* 0x080fe40000000028 */
[----:B------:R-:W-:Y:S02]  /*2880*/  DADD R12, R42, R12 ;  /* 0x000000002a0c7229 */ /* 0x000fe4000000000c */
[----:B------:R-:W-:Y:S02]  /*2890*/  DMUL R44, R44, 0.5 ;  /* 0x3fe000002c2c7828 */ /* 0x000fe40000000000 */
[----:B------:R-:W-:Y:S01]  /*28a0*/  DFMA R2, R14, R10, R2 ;  /* 0x0000000a0e02722b */ /* 0x000fe20000000002 */
[----:B0-----:R-:W-:Y:S01]  /*28b0*/  UIADD3 UR4, UPT, UPT, UR7, 0x4, URZ ;  /* 0x0000000407047890 */ /* 0x001fe2000fffe0ff */
[----:B------:R-:W-:Y:S01]  /*28c0*/  DMUL R8, R8, 0.5 ;  /* 0x3fe0000008087828 */ /* 0x000fe20000000000 */
[----:B------:R-:W-:Y:S01]  /*28d0*/  UIADD3 UR5, UPT, UPT, UR6, 0x4, URZ ;  /* 0x0000000406057890 */ /* 0x000fe2000fffe0ff */
[----:B------:R-:W-:-:S03]  /*28e0*/  DMUL R12, R12, 0.5 ;  /* 0x3fe000000c0c7828 */ /* 0x000fc60000000000 */
[C---:B------:R-:W-:Y:S01]  /*28f0*/  VIADD R4, R0.reuse, UR4 ;  /* 0x0000000400047c36 */ /* 0x040fe20008000000 */
[----:B------:R-:W-:Y:S01]  /*2900*/  DMUL R2, R2, 0.5 ;  /* 0x3fe0000002027828 */ /* 0x000fe20000000000 */
[--C-:B------:R-:W-:Y:S02]  /*2910*/  IMAD R11, R0, UR5, R5.reuse ;  /* 0x00000005000b7c24 */ /* 0x100fe4000f8e0205 */
[C---:B------:R-:W-:Y:S02]  /*2920*/  VIADD R10, R4.reuse, UR4 ;  /* 0x00000004040a7c36 */ /* 0x040fe40008000000 */
[--C-:B------:R-:W-:Y:S02]  /*2930*/  IMAD R15, R4, UR5, R5.reuse ;  /* 0x00000005040f7c24 */ /* 0x100fe4000f8e0205 */
[C---:B------:R-:W-:Y:S02]  /*2940*/  VIADD R14, R10.reuse, UR4 ;  /* 0x000000040a0e7c36 */ /* 0x040fe40008000000 */
[----:B------:R-:W-:-:S02]  /*2950*/  IMAD R17, R10, UR5, R5 ;  /* 0x000000050a117c24 */ /* 0x000fc4000f8e0205 */
[----:B------:R-:W-:Y:S02]  /*2960*/  IMAD R19, R14, UR5, R5 ;  /* 0x000000050e137c24 */ /* 0x000fe4000f8e0205 */
        /* <DEDUP_REMOVED lines=9> */
        .weak           $__internal_5_$__cuda_sm20_div_rn_f64_full
        .type           $__internal_5_$__cuda_sm20_div_rn_f64_full,@function
        .size           $__internal_5_$__cuda_sm20_div_rn_f64_full,($_Z14SLIC_CalFlux_X4GridS_S_ddd$__internal_accurate_pow - $__internal_5_$__cuda_sm20_div_rn_f64_full)
$__internal_5_$__cuda_sm20_div_rn_f64_full:
[C---:B------:R-:W-:Y:S01]  /*2a00*/  FSETP.GEU.AND P0, PT, |R35|.reuse, 1.469367938527859385e-39, PT ;  /* 0x001000002300780b */ /* 0x040fe20003f0e200 */
[----:B------:R-:W-:Y:S01]  /*2a10*/  IMAD.MOV.U32 R38, RZ, RZ, 0x1 ;  /* 0x00000001ff267424 */ /* 0x000fe200078e00ff */
[----:B------:R-:W-:Y:S01]  /*2a20*/  LOP3.LUT R32, R35, 0x800fffff, RZ, 0xc0, !PT ;  /* 0x800fffff23207812 */ /* 0x000fe200078ec0ff */
[----:B------:R-:W-:Y:S01]  /*2a30*/  BSSY.RECONVERGENT B0, `(.L_x_220) ;  /* 0x0000059000007945 */ /* 0x000fe20003800200 */
[C---:B------:R-:W-:Y:S02]  /*2a40*/  FSETP.GEU.AND P2, PT, |R37|.reuse, 1.469367938527859385e-39, PT ;  /* 0x001000002500780b */ /* 0x040fe40003f4e200 */
[----:B------:R-:W-:Y:S02]  /*2a50*/  LOP3.LUT R33, R32, 0x3ff00000, RZ, 0xfc, !PT ;  /* 0x3ff0000020217812 */ /* 0x000fe400078efcff */
[----:B------:R-:W-:Y:S02]  /*2a60*/  MOV R32, R34 ;  /* 0x0000002200207202 */ /* 0x000fe40000000f00 */
[----:B------:R-:W-:-:S02]  /*2a70*/  LOP3.LUT R7, R37, 0x7ff00000, RZ, 0xc0, !PT ;  /* 0x7ff0000025077812 */ /* 0x000fc400078ec0ff */
[----:B------:R-:W-:Y:S01]  /*2a80*/  LOP3.LUT R8, R35, 0x7ff00000, RZ, 0xc0, !PT ;  /* 0x7ff0000023087812 */ /* 0x000fe200078ec0ff */
[----:B------:R-:W-:-:S03]  /*2a90*/  @!P0 DMUL R32, R34, 8.98846567431157953865e+307 ;  /* 0x7fe0000022208828 */ /* 0x000fc60000000000 */
[----:B------:R-:W-:Y:S01]  /*2aa0*/  ISETP.GE.U32.AND P1, PT, R7, R8, PT ;  /* 0x000000080700720c */ /* 0x000fe20003f26070 */
[----:B------:R-:W-:Y:S01]  /*2ab0*/  @!P2 IMAD.MOV.U32 R56, RZ, RZ, RZ ;  /* 0x000000ffff38a224 */ /* 0x000fe200078e00ff */
[----:B------:R-:W-:Y:S01]  /*2ac0*/  @!P2 LOP3.LUT R6, R35, 0x7ff00000, RZ, 0xc0, !PT ;  /* 0x7ff000002306a812 */ /* 0x000fe200078ec0ff */
[----:B------:R-:W0:Y:S03]  /*2ad0*/  MUFU.RCP64H R39, R33 ;  /* 0x0000002100277308 */ /* 0x000e260000001800 */
[----:B------:R-:W-:Y:S01]  /*2ae0*/  @!P2 ISETP.GE.U32.AND P3, PT, R7, R6, PT ;  /* 0x000000060700a20c */ /* 0x000fe20003f66070 */
[----:B------:R-:W-:Y:S01]  /*2af0*/  IMAD.MOV.U32 R6, RZ, RZ, 0x1ca00000 ;  /* 0x1ca00000ff067424 */ /* 0x000fe200078e00ff */
[----:B------:R-:W-:-:S04]  /*2b00*/  @!P0 LOP3.LUT R8, R33, 0x7ff00000, RZ, 0xc0, !PT ;  /* 0x7ff0000021088812 */ /* 0x000fc800078ec0ff */
[----:B------:R-:W-:-:S04]  /*2b10*/  @!P2 SEL R9, R6, 0x63400000, !P3 ;  /* 0x634000000609a807 */ /* 0x000fc80005800000 */
[----:B------:R-:W-:Y:S01]  /*2b20*/  @!P2 LOP3.LUT R9, R9, 0x80000000, R37, 0xf8, !PT ;  /* 0x800000000909a812 */ /* 0x000fe200078ef825 */
[----:B0-----:R-:W-:-:S03]  /*2b30*/  DFMA R52, R38, -R32, 1 ;  /* 0x3ff000002634742b */ /* 0x001fc60000000820 */
[----:B------:R-:W-:-:S05]  /*2b40*/  @!P2 LOP3.LUT R57, R9, 0x100000, RZ, 0xfc, !PT ;  /* 0x001000000939a812 */ /* 0x000fca00078efcff */
[----:B------:R-:W-:-:S08]  /*2b50*/  DFMA R52, R52, R52, R52 ;  /* 0x000000343434722b */ /* 0x000fd00000000034 */
[----:B------:R-:W-:Y:S01]  /*2b60*/  DFMA R52, R38, R52, R38 ;  /* 0x000000342634722b */ /* 0x000fe20000000026 */
[----:B------:R-:W-:Y:S01]  /*2b70*/  SEL R39, R6, 0x63400000, !P1 ;  /* 0x6340000006277807 */ /* 0x000fe20004800000 */
[----:B------:R-:W-:-:S03]  /*2b80*/  IMAD.MOV.U32 R38, RZ, RZ, R36 ;  /* 0x000000ffff267224 */ /* 0x000fc600078e0024 */
[----:B------:R-:W-:-:S03]  /*2b90*/  LOP3.LUT R39, R39, 0x800fffff, R37, 0xf8, !PT ;  /* 0x800fffff27277812 */ /* 0x000fc600078ef825 */
[----:B------:R-:W-:-:S03]  /*2ba0*/  DFMA R54, R52, -R32, 1 ;  /* 0x3ff000003436742b */ /* 0x000fc60000000820 */
[----:B------:R-:W-:-:S05]  /*2bb0*/  @!P2 DFMA R38, R38, 2, -R56 ;  /* 0x400000002626a82b */ /* 0x000fca0000000838 */
[----:B------:R-:W-:-:S05]  /*2bc0*/  DFMA R52, R52, R54, R52 ;  /* 0x000000363434722b */ /* 0x000fca0000000034 */
[----:B------:R-:W-:-:S03]  /*2bd0*/  @!P2 LOP3.LUT R7, R39, 0x7ff00000, RZ, 0xc0, !PT ;  /* 0x7ff000002707a812 */ /* 0x000fc600078ec0ff */
[----:B------:R-:W-:Y:S02]  /*2be0*/  DMUL R54, R52, R38 ;  /* 0x0000002634367228 */ /* 0x000fe40000000000 */
[----:B------:R-:W-:-:S05]  /*2bf0*/  VIADD R9, R7, 0xffffffff ;  /* 0xffffffff07097836 */ /* 0x000fca0000000000 */
[----:B------:R-:W-:Y:S01]  /*2c00*/  ISETP.GT.U32.AND P0, PT, R9, 0x7feffffe, PT ;  /* 0x7feffffe0900780c */ /* 0x000fe20003f04070 */
[----:B------:R-:W-:Y:S01]  /*2c10*/  VIADD R9, R8, 0xffffffff ;  /* 0xffffffff08097836 */ /* 0x000fe20000000000 */
[----:B------:R-:W-:-:S04]  /*2c20*/  DFMA R56, R54, -R32, R38 ;  /* 0x800000203638722b */ /* 0x000fc80000000026 */
[----:B------:R-:W-:-:S04]  /*2c30*/  ISETP.GT.U32.OR P0, PT, R9, 0x7feffffe, P0 ;  /* 0x7feffffe0900780c */ /* 0x000fc80000704470 */
[----:B------:R-:W-:-:S09]  /*2c40*/  DFMA R52, R52, R56, R54 ;  /* 0x000000383434722b */ /* 0x000fd20000000036 */
[----:B------:R-:W-:Y:S05]  /*2c50*/  @P0 BRA `(.L_x_221) ;  /* 0x0000000000780947 */ /* 0x000fea0003800000 */
[----:B------:R-:W-:Y:S02]  /*2c60*/  LOP3.LUT R36, R37, 0x7ff00000, RZ, 0xc0, !PT ;  /* 0x7ff0000025247812 */ /* 0x000fe400078ec0ff */
[----:B------:R-:W-:-:S04]  /*2c70*/  LOP3.LUT R7, R35, 0x7ff00000, RZ, 0xc0, !PT ;  /* 0x7ff0000023077812 */ /* 0x000fc800078ec0ff */
[CC--:B------:R-:W-:Y:S02]  /*2c80*/  VIADDMNMX R8, R36.reuse, -R7.reuse, 0xb9600000, !PT ;  /* 0xb960000024087446 */ /* 0x0c0fe40007800907 */
[----:B------:R-:W-:Y:S02]  /*2c90*/  ISETP.GE.U32.AND P0, PT, R36, R7, PT ;  /* 0x000000072400720c */ /* 0x000fe40003f06070 */
[----:B------:R-:W-:Y:S02]  /*2ca0*/  VIMNMX R8, PT, PT, R8, 0x46a00000, PT ;  /* 0x46a0000008087848 */ /* 0x000fe40003fe0100 */
[----:B------:R-:W-:-:S04]  /*2cb0*/  SEL R7, R6, 0x63400000, !P0 ;  /* 0x6340000006077807 */ /* 0x000fc80004000000 */
[----:B------:R-:W-:Y:S01]  /*2cc0*/  IADD3 R7, PT, PT, -R7, R8, RZ ;  /* 0x0000000807077210 */ /* 0x000fe20007ffe1ff */
[----:B------:R-:W-:-:S04]  /*2cd0*/  IMAD.MOV.U32 R8, RZ, RZ, RZ ;  /* 0x000000ffff087224 */ /* 0x000fc800078e00ff */
[----:B------:R-:W-:-:S06]  /*2ce0*/  VIADD R9, R7, 0x7fe00000 ;  /* 0x7fe0000007097836 */ /* 0x000fcc0000000000 */
        /* <DEDUP_REMOVED lines=21> */
.L_x_221:
        /* <DEDUP_REMOVED lines=17> */
.L_x_224:
[----:B------:R-:W-:Y:S01]  /*2f50*/  LOP3.LUT R7, R35, 0x80000, RZ, 0xfc, !PT ;  /* 0x0008000023077812 */ /* 0x000fe200078efcff */
[----:B------:R-:W-:-:S04]  /*2f60*/  IMAD.MOV.U32 R54, RZ, RZ, R34 ;  /* 0x000000ffff367224 */ /* 0x000fc800078e0022 */
[----:B------:R-:W-:Y:S01]  /*2f70*/  IMAD.MOV.U32 R55, RZ, RZ, R7 ;  /* 0x000000ffff377224 */ /* 0x000fe200078e0007 */
[----:B------:R-:W-:Y:S06]  /*2f80*/  BRA `(.L_x_222) ;  /* 0x00000000000c7947 */ /* 0x000fec0003800000 */
.L_x_223:
[----:B------:R-:W-:Y:S01]  /*2f90*/  LOP3.LUT R7, R37, 0x80000, RZ, 0xfc, !PT ;  /* 0x0008000025077812 */ /* 0x000fe200078efcff */
[----:B------:R-:W-:-:S04]  /*2fa0*/  IMAD.MOV.U32 R54, RZ, RZ, R36 ;  /* 0x000000ffff367224 */ /* 0x000fc800078e0024 */
[----:B------:R-:W-:-:S07]  /*2fb0*/  IMAD.MOV.U32 R55, RZ, RZ, R7 ;  /* 0x000000ffff377224 */ /* 0x000fce00078e0007 */
.L_x_222:
[----:B------:R-:W-:Y:S05]  /*2fc0*/  BSYNC.RECONVERGENT B0 ;  /* 0x0000000000007941 */ /* 0x000fea0003800200 */
.L_x_220:
[----:B------:R-:W-:Y:S01]  /*2fd0*/  IMAD.MOV.U32 R8, RZ, RZ, R4 ;  /* 0x000000ffff087224 */ /* 0x000fe200078e0004 */
[----:B------:R-:W-:Y:S01]  /*2fe0*/  MOV R7, R55 ;  /* 0x0000003700077202 */ /* 0x000fe20000000f00 */
[----:B------:R-:W-:Y:S02]  /*2ff0*/  IMAD.MOV.U32 R9, RZ, RZ, 0x0 ;  /* 0x00000000ff097424 */ /* 0x000fe400078e00ff */
[----:B------:R-:W-:Y:S02]  /*3000*/  IMAD.MOV.U32 R6, RZ, RZ, R54 ;  /* 0x000000ffff067224 */ /* 0x000fe400078e0036 */
[----:B------:R-:W-:Y:S05]  /*3010*/  RET.REL.NODEC R8 `(_Z14SLIC_CalFlux_X4GridS_S_ddd) ;  /* 0xffffffcc08f87950 */ /* 0x000fea0003c3ffff */
        .type           $_Z14SLIC_CalFlux_X4GridS_S_ddd$__internal_accurate_pow,@function
        .size           $_Z14SLIC_CalFlux_X4GridS_S_ddd$__internal_accurate_pow,(.L_x_388 - $_Z14SLIC_CalFlux_X4GridS_S_ddd$__internal_accurate_pow)
$_Z14SLIC_CalFlux_X4GridS_S_ddd$__internal_accurate_pow:
        /* <DEDUP_REMOVED lines=166> */
[----:B------:R-:W-:-:S03]  /*3a80*/  @!P1 IMAD R7, R9, 0x100000, R7 ;  /* 0x0010000009079824 */ /* 0x000fc600078e0207 */
[----:B------:R-:W-:Y:S01]  /*3a90*/  @!P1 LEA R9, R8, 0x3ff00000, 0x14 ;  /* 0x3ff0000008099811 */ /* 0x000fe200078ea0ff */
[----:B------:R-:W-:-:S06]  /*3aa0*/  @!P1 IMAD.MOV.U32 R8, RZ, RZ, RZ ;  /* 0x000000ffff089224 */ /* 0x000fcc00078e00ff */
[----:B------:R-:W-:-:S11]  /*3ab0*/  @!P1 DMUL R34, R6, R8 ;  /* 0x0000000806229228 */ /* 0x000fd60000000000 */
.L_x_225:
[----:B------:R-:W-:Y:S01]  /*3ac0*/  DFMA R32, R32, R34, R34 ;  /* 0x000000222020722b */ /* 0x000fe20000000022 */
[----:B------:R-:W-:Y:S01]  /*3ad0*/  IMAD.MOV.U32 R8, RZ, RZ, R4 ;  /* 0x000000ffff087224 */ /* 0x000fe200078e0004 */
[----:B------:R-:W-:Y:S01]  /*3ae0*/  DSETP.NEU.AND P0, PT, |R34|, +INF , PT ;  /* 0x7ff000002200742a */ /* 0x000fe20003f0d200 */
[----:B------:R-:W-:-:S07]  /*3af0*/  IMAD.MOV.U32 R9, RZ, RZ, 0x0 ;  /* 0x00000000ff097424 */ /* 0x000fce00078e00ff */
[----:B------:R-:W-:Y:S02]  /*3b00*/  FSEL R6, R34, R32, !P0 ;  /* 0x0000002022067208 */ /* 0x000fe40004000000 */
[----:B------:R-:W-:Y:S01]  /*3b10*/  FSEL R7, R35, R33, !P0 ;  /* 0x0000002123077208 */ /* 0x000fe20004000000 */
[----:B------:R-:W-:Y:S06]  /*3b20*/  RET.REL.NODEC R8 `(_Z14SLIC_CalFlux_X4GridS_S_ddd) ;  /* 0xffffffc408347950 */ /* 0x000fec0003c3ffff */
.L_x_226:
        /* <DEDUP_REMOVED lines=13> */
.L_x_388:


//--------------------- .text._Z18SLIC_Preparation_X4GridS_S_ddd --------------------------
	.section	.text._Z18SLIC_Preparation_X4GridS_S_ddd,"ax",@progbits
	.align	128
        .global         _Z18SLIC_Preparation_X4GridS_S_ddd
        .type           _Z18SLIC_Preparation_X4GridS_S_ddd,@function
        .size           _Z18SLIC_Preparation_X4GridS_S_ddd,(.L_x_390 - _Z18SLIC_Preparation_X4GridS_S_ddd)
        .other          _Z18SLIC_Preparation_X4GridS_S_ddd,@"STO_CUDA_ENTRY STV_DEFAULT"
_Z18SLIC_Preparation_X4GridS_S_ddd:
.text._Z18SLIC_Preparation_X4GridS_S_ddd:
        /* <DEDUP_REMOVED lines=14> */
[----:B------:R-:W-:-:S04]  /*00e0*/  ISETP.LT.U32.OR P0, PT, R0, 0x2, P0 ;  /* 0x000000020000780c */ /* 0x000fc80000701470 */
[----:B------:R-:W-:-:S13]  /*00f0*/  ISETP.GE.OR P0, PT, R0, R3, P0 ;  /* 0x000000030000720c */ /* 0x000fda0000706670 */
[----:B------:R-:W-:Y:S05]  /*0100*/  @P0 EXIT ;  /* 0x000000000000094d */ /* 0x000fea0003800000 */
[----:B------:R-:W0:Y:S01]  /*0110*/  LDC.64 R2, c[0x0][0x3b0] ;  /* 0x0000ec00ff027b82 */ /* 0x000e220000000a00 */
[----:B------:R-:W1:Y:S01]  /*0120*/  LDCU.64 UR10, c[0x0][0x358] ;  /* 0x00006b00ff0a77ac */ /* 0x000e620008000a00 */
[----:B------:R-:W-:-:S04]  /*0130*/  VIADD R4, R10, 0x4 ;  /* 0x000000040a047836 */ /* 0x000fc80000000000 */
[----:B------:R-:W-:-:S04]  /*0140*/  IMAD R5, R0, R4, R7 ;  /* 0x0000000400057224 */ /* 0x000fc800078e0207 */
[----:B0-----:R-:W-:-:S05]  /*0150*/  IMAD.WIDE R2, R5, 0x8, R2 ;  /* 0x0000000805027825 */ /* 0x001fca00078e0202 */
[----:B-1----:R-:W2:Y:S04]  /*0160*/  LDG.E.64 R34, desc[UR10][R2.64] ;  /* 0x0000000a02227981 */ /* 0x002ea8000c1e1b00 */
[----:B------:R-:W2:Y:S04]  /*0170*/  LDG.E.64 R8, desc[UR10][R2.64+0x8] ;  /* 0x0000080a02087981 */ /* 0x000ea8000c1e1b00 */
[----:B------:R2:W3:Y:S01]  /*0180*/  LDG.E.64 R28, desc[UR10][R2.64+-0x8] ;  /* 0xfffff80a021c7981 */ /* 0x0004e2000c1e1b00 */
[----:B------:R-:W-:-:S04]  /*0190*/  VIADD R5, R11, 0x4 ;  /* 0x000000040b057836 */ /* 0x000fc80000000000 */
[----:B------:R-:W-:-:S04]  /*01a0*/  IMAD R5, R4, R5, RZ ;  /* 0x0000000504057224 */ /* 0x000fc800078e02ff */
[----:B------:R-:W-:-:S05]  /*01b0*/  IMAD.WIDE R10, R5, 0x8, R2 ;  /* 0x00000008050a7825 */ /* 0x000fca00078e0202 */
[----:B------:R-:W5:Y:S01]  /*01c0*/  LDG.E.64 R30, desc[UR10][R10.64] ;  /* 0x0000000a0a1e7981 */ /* 0x000f62000c1e1b00 */
[----:B------:R-:W-:-:S03]  /*01d0*/  IMAD.WIDE R12, R5, 0x8, R10 ;  /* 0x00000008050c7825 */ /* 0x000fc600078e020a */
[----:B------:R-:W5:Y:S01]  /*01e0*/  LDG.E.64 R20, desc[UR10][R10.64+-0x8] ;  /* 0xfffff80a0a147981 */ /* 0x000f62000c1e1b00 */
[----:B------:R-:W-:-:S03]  /*01f0*/  IMAD.WIDE R18, R5, 0x8, R12 ;  /* 0x0000000805127825 */ /* 0x000fc600078e020c */
[----:B------:R-:W5:Y:S04]  /*0200*/  LDG.E.64 R26, desc[UR10][R12.64] ;  /* 0x0000000a0c1a7981 */ /* 0x000f68000c1e1b00 */
[----:B------:R-:W5:Y:S04]  /*0210*/  LDG.E.64 R4, desc[UR10][R12.64+-0x8] ;  /* 0xfffff80a0c047981 */ /* 0x000f68000c1e1b00 */
[----:B------:R-:W5:Y:S04]  /*0220*/  LDG.E.64 R24, desc[UR10][R12.64+0x8] ;  /* 0x0000080a0c187981 */ /* 0x000f68000c1e1b00 */
[----:B------:R0:W5:Y:S04]  /*0230*/  LDG.E.64 R32, desc[UR10][R10.64+0x8] ;  /* 0x0000080a0a207981 */ /* 0x000168000c1e1b00 */
[----:B------:R-:W5:Y:S04]  /*0240*/  LDG.E.64 R22, desc[UR10][R18.64] ;  /* 0x0000000a12167981 */ /* 0x000f68000c1e1b00 */
[----:B------:R-:W5:Y:S04]  /*0250*/  LDG.E.64 R16, desc[UR10][R18.64+-0x8] ;  /* 0xfffff80a12107981 */ /* 0x000f68000c1e1b00 */
[----:B------:R1:W5:Y:S01]  /*0260*/  LDG.E.64 R14, desc[UR10][R18.64+0x8] ;  /* 0x0000080a120e7981 */ /* 0x000362000c1e1b00 */
[----:B------:R-:W-:Y:S01]  /*0270*/  BSSY.RECONVERGENT B1, `(.L_x_227) ;  /* 0x0000019000017945 */ /* 0x000fe20003800200 */
[----:B--2---:R-:W-:-:S06]  /*0280*/  DADD R2, -R34, R8 ;  /* 0x0000000022027229 */ /* 0x004fcc0000000108 */
[----:B------:R-:W2:Y:S01]  /*0290*/  MUFU.RCP64H R9, R3 ;  /* 0x0000000300097308 */ /* 0x000ea20000001800 */
[----:B------:R-:W-:-:S06]  /*02a0*/  IMAD.MOV.U32 R8, RZ, RZ, 0x1 ;  /* 0x00000001ff087424 */ /* 0x000fcc00078e00ff */
[----:B--2---:R-:W-:-:S08]  /*02b0*/  DFMA R36, -R2, R8, 1 ;  /* 0x3ff000000224742b */ /* 0x004fd00000000108 */
[----:B------:R-:W-:-:S08]  /*02c0*/  DFMA R36, R36, R36, R36 ;  /* 0x000000242424722b */ /* 0x000fd00000000024 */
[----:B------:R-:W-:-:S08]  /*02d0*/  DFMA R36, R8, R36, R8 ;  /* 0x000000240824722b */ /* 0x000fd00000000008 */
[----:B------:R-:W-:Y:S02]  /*02e0*/  DFMA R8, -R2, R36, 1 ;  /* 0x3ff000000208742b */ /* 0x000fe40000000124 */
[----:B---3--:R-:W-:-:S06]  /*02f0*/  DADD R28, R34, -R28 ;  /* 0x00000000221c7229 */ /* 0x008fcc000000081c */
[----:B------:R-:W-:-:S08]  /*0300*/  DFMA R8, R36, R8, R36 ;  /* 0x000000082408722b */ /* 0x000fd00000000024 */
[----:B0-----:R-:W-:-:S08]  /*0310*/  DMUL R10, R28, R8 ;  /* 0x000000081c0a7228 */ /* 0x001fd00000000000 */
[----:B-1----:R-:W-:-:S08]  /*0320*/  DFMA R18, -R2, R10, R28 ;  /* 0x0000000a0212722b */ /* 0x002fd0000000011c */
        /* <DEDUP_REMOVED lines=10> */
[----:B-----5:R-:W-:Y:S05]  /*03d0*/  CALL.REL.NOINC `($__internal_6_$__cuda_sm20_div_rn_f64_full) ;  /* 0x0000002c00647944 */ /* 0x020fea0003c00000 */
[----:B------:R-:W-:Y:S02]  /*03e0*/  IMAD.MOV.U32 R18, RZ, RZ, R8 ;  /* 0x000000ffff127224 */ /* 0x000fe400078e0008 */
[----:B------:R-:W-:-:S07]  /*03f0*/  IMAD.MOV.U32 R19, RZ, RZ, R9 ;  /* 0x000000ffff137224 */ /* 0x000fce00078e0009 */
.L_x_228:
[----:B------:R-:W-:Y:S05]  /*0400*/  BSYNC.RECONVERGENT B1 ;  /* 0x0000000000017941 */ /* 0x000fea0003800200 */
.L_x_227:
        /* <DEDUP_REMOVED lines=9> */
[----:B------:R-:W-:Y:S01]  /*04a0*/  MOV R8, 0x0 ;  /* 0x0000000000087802 */ /* 0x000fe20000000f00 */
        /* <DEDUP_REMOVED lines=21> */
[----:B------:R-:W-:Y:S01]  /*0600*/  IMAD.MOV.U32 R8, RZ, RZ, RZ ;  /* 0x000000ffff087224 */ /* 0x000fe200078e00ff */
[----:B------:R-:W-:Y:S01]  /*0610*/  MOV R6, 0x640 ;  /* 0x0000064000067802 */ /* 0x000fe20000000f00 */
[----:B------:R-:W-:-:S07]  /*0620*/  IMAD.MOV.U32 R9, RZ, RZ, 0x40000000 ;  /* 0x40000000ff097424 */ /* 0x000fce00078e00ff */
[----:B-----5:R-:W-:Y:S05]  /*0630*/  CALL.REL.NOINC `($__internal_6_$__cuda_sm20_div_rn_f64_full) ;  /* 0x0000002800cc7944 */ /* 0x020fea0003c00000 */
.L_x_232:
[----:B------:R-:W-:Y:S05]  /*0640*/  BSYNC.RECONVERGENT B2 ;  /* 0x0000000000027941 */ /* 0x000fea0003800200 */
.L_x_231:
        /* <DEDUP_REMOVED lines=13> */
[----:B------:R-:W-:-:S07]  /*0720*/  IMAD.MOV.U32 R9, RZ, RZ, R11 ;  /* 0x000000ffff097224 */ /* 0x000fce00078e000b */
.L_x_230:
[----:B------:R-:W-:Y:S05]  /*0730*/  BSYNC.RECONVERGENT B1 ;  /* 0x0000000000017941 */ /* 0x000fea0003800200 */
.L_x_229:
        /* <DEDUP_REMOVED lines=27> */
[----:B------:R-:W-:Y:S05]  /*08f0*/  CALL.REL.NOINC `($__internal_6_$__cuda_sm20_div_rn_f64_full) ;  /* 0x00000028001c7944 */ /* 0x000fea0003c00000 */
[----:B------:R-:W-:Y:S02]  /*0900*/  IMAD.MOV.U32 R2, RZ, RZ, R8 ;  /* 0x000000ffff027224 */ /* 0x000fe400078e0008 */
[----:B------:R-:W-:-:S07]  /*0910*/  IMAD.MOV.U32 R3, RZ, RZ, R9 ;  /* 0x000000ffff037224 */ /* 0x000fce00078e0009 */
.L_x_234:
[----:B------:R-:W-:Y:S05]  /*0920*/  BSYNC.RECONVERGENT B1 ;  /* 0x0000000000017941 */ /* 0x000fea0003800200 */
.L_x_233:
        /* <DEDUP_REMOVED lines=33> */
[----:B------:R-:W-:Y:S05]  /*0b40*/  CALL.REL.NOINC `($__internal_6_$__cuda_sm20_div_rn_f64_full) ;  /* 0x0000002400887944 */ /* 0x000fea0003c00000 */
.L_x_239:
[----:B------:R-:W-:Y:S05]  /*0b50*/  BSYNC.RECONVERGENT B2 ;  /* 0x0000000000027941 */ /* 0x000fea0003800200 */
.L_x_238:
        /* <DEDUP_REMOVED lines=14> */
.L_x_237:
[----:B------:R-:W-:-:S11]  /*0c40*/  DADD R8, R2, R2 ;  /* 0x0000000002087229 */ /* 0x000fd60000000002 */
.L_x_236:
[----:B------:R-:W-:Y:S05]  /*0c50*/  BSYNC.RECONVERGENT B1 ;  /* 0x0000000000017941 */ /* 0x000fea0003800200 */
.L_x_235:
[C---:B------:R-:W-:Y:S01]  /*0c60*/  DADD R2, -R26.reuse, R24 ;  /* 0x000000001a027229 */ /* 0x040fe20000000118 */
        /* <DEDUP_REMOVED lines=26> */
[----:B------:R-:W-:Y:S05]  /*0e10*/  CALL.REL.NOINC `($__internal_6_$__cuda_sm20_div_rn_f64_full) ;  /* 0x0000002000d47944 */ /* 0x000fea0003c00000 */
[----:B------:R-:W-:Y:S02]  /*0e20*/  IMAD.MOV.U32 R18, RZ, RZ, R8 ;  /* 0x000000ffff127224 */ /* 0x000fe400078e0008 */
[----:B------:R-:W-:-:S07]  /*0e30*/  IMAD.MOV.U32 R19, RZ, RZ, R9 ;  /* 0x000000ffff137224 */ /* 0x000fce00078e0009 */
.L_x_241:
[----:B------:R-:W-:Y:S05]  /*0e40*/  BSYNC.RECONVERGENT B1 ;  /* 0x0000000000017941 */ /* 0x000fea0003800200 */
.L_x_240:
        /* <DEDUP_REMOVED lines=10> */
[----:B------:R-:W-:-:S13]  /*0ef0*/  MOV R9, 0x3ff00000 ;  /* 0x3ff0000000097802 */ /* 0x000fda0000000f00 */
        /* <DEDUP_REMOVED lines=23> */
.L_x_246:
[----:B------:R-:W-:Y:S05]  /*1070*/  BSYNC.RECONVERGENT B2 ;  /* 0x0000000000027941 */ /* 0x000fea0003800200 */
.L_x_245:
[----:B------:R-:W-:Y:S01]  /*1080*/  DSETP.MIN.AND P0, P1, R8, R18, PT ;  /* 0x000000120800722a */ /* 0x000fe20003900000 */
[----:B------:R-:W-:Y:S02]  /*1090*/  IMAD.MOV.U32 R6, RZ, RZ, R9 ;  /* 0x000000ffff067224 */ /* 0x000fe400078e0009 */
[----:B------:R-:W-:Y:S02]  /*10a0*/  IMAD.MOV.U32 R11, RZ, RZ, R19 ;  /* 0x000000ffff0b7224 */ /* 0x000fe400078e0013 */
[----:B------:R-:W-:Y:S01]  /*10b0*/  IMAD.MOV.U32 R10, RZ, RZ, 0x80000 ;  /* 0x00080000ff0a7424 */ /* 0x000fe200078e00ff */
[----:B------:R-:W-:Y:S02]  /*10c0*/  SEL R8, R8, R18, P0 ;  /* 0x0000001208087207 */ /* 0x000fe40000000000 */
[----:B------:R-:W-:-:S06]  /*10d0*/  FSEL R13, R6, R11, P0 ;  /* 0x0000000b060d7208 */ /* 0x000fcc0000000000 */
[----:B------:R-:W-:-:S04]  /*10e0*/  @P1 LOP3.LUT R13, R11, 0x80000, RZ, 0xfc, !PT ;  /* 0x000800000b0d1812 */ /* 0x000fc800078efcff */
[----:B------:R-:W-:-:S05]  /*10f0*/  MOV R9, R13 ;  /* 0x0000000d00097202 */ /* 0x000fca0000000f00 */
[----:B------:R-:W-:Y:S01]  /*1100*/  IMAD.MOV.U32 R6, RZ, RZ, R9 ;  /* 0x000000ffff067224 */ /* 0x000fe200078e0009 */
[----:B------:R-:W-:-:S06]  /*1110*/  DSETP.MIN.AND P0, P1, R8, 2, PT ;  /* 0x400000000800742a */ /* 0x000fcc0003900000 */
[----:B------:R-:W-:Y:S02]  /*1120*/  FSEL R11, R6, 2, P0 ;  /* 0x40000000060b7808 */ /* 0x000fe40000000000 */
[----:B------:R-:W-:-:S06]  /*1130*/  SEL R8, R8, RZ, P0 ;  /* 0x000000ff08087207 */ /* 0x000fcc0000000000 */
[----:B------:R-:W-:-:S05]  /*1140*/  @P1 LOP3.LUT R11, R10, 0x40000000, RZ, 0xfc, !PT ;  /* 0x400000000a0b1812 */ /* 0x000fca00078efcff */
[----:B------:R-:W-:Y:S01]  /*1150*/  IMAD.MOV.U32 R9, RZ, RZ, R11 ;  /* 0x000000ffff097224 */ /* 0x000fe200078e000b */
[----:B------:R-:W-:Y:S06]  /*1160*/  BRA `(.L_x_243) ;  /* 0x0000000000047947 */ /* 0x000fec0003800000 */
.L_x_244:
[----:B------:R-:W-:-:S11]  /*1170*/  DADD R8, R18, R18 ;  /* 0x0000000012087229 */ /* 0x000fd60000000012 */
.L_x_243:
[----:B------:R-:W-:Y:S05]  /*1180*/  BSYNC.RECONVERGENT B1 ;  /* 0x0000000000017941 */ /* 0x000fea0003800200 */
.L_x_242:
        /* <DEDUP_REMOVED lines=30> */
.L_x_248:
[----:B------:R-:W-:Y:S05]  /*1370*/  BSYNC.RECONVERGENT B1 ;  /* 0x0000000000017941 */ /* 0x000fea0003800200 */
.L_x_247:
        /* <DEDUP_REMOVED lines=34> */
.L_x_253:
[----:B------:R-:W-:Y:S05]  /*15a0*/  BSYNC.RECONVERGENT B2 ;  /* 0x0000000000027941 */ /* 0x000fea0003800200 */
.L_x_252:
        /* <DEDUP_REMOVED lines=12> */
[----:B------:R-:W-:Y:S01]  /*1670*/  @P1 LOP3.LUT R5, R6, 0x40000000, RZ, 0xfc, !PT ;  /* 0x4000000006051812 */ /* 0x000fe200078efcff */
[----:B------:R-:W-:Y:S06]  /*1680*/  BRA `(.L_x_250) ;  /* 0x0000000000047947 */ /* 0x000fec0003800000 */
.L_x_251:
[----:B------:R-:W-:-:S11]  /*1690*/  DADD R4, R2, R2 ;  /* 0x0000000002047229 */ /* 0x000fd60000000002 */
.L_x_250:
[----:B------:R-:W-:Y:S05]  /*16a0*/  BSYNC.RECONVERGENT B1 ;  /* 0x0000000000017941 */ /* 0x000fea0003800200 */
.L_x_249:
        /* <DEDUP_REMOVED lines=28> */
.L_x_255:
[----:B------:R-:W-:Y:S05]  /*1870*/  BSYNC.RECONVERGENT B1 ;  /* 0x0000000000017941 */ /* 0x000fea0003800200 */
.L_x_254:
[----:B------:R-:W-:Y:S01]  /*1880*/  DADD R48, -RZ, |R32| ;  /* 0x00000000ff307229 */ /* 0x000fe20000000520 */
[----:B------:R-:W-:Y:S01]  /*1890*/  BSSY.RECONVERGENT B0, `(.L_x_256) ;  /* 0x0000005000007945 */ /* 0x000fe20003800200 */
[----:B------:R-:W-:Y:S01]  /*18a0*/  MOV R6, 0x18e0 ;  /* 0x000018e000067802 */ /* 0x000fe20000000f00 */
[----:B------:R-:W-:Y:S01]  /*18b0*/  UMOV UR4, URZ ;  /* 0x000000ff00047c82 */ /* 0x000fe20008000000 */
[----:B------:R-:W-:-:S07]  /*18c0*/  UMOV UR5, 0x40000000 ;  /* 0x4000000000057882 */ /* 0x000fce0000000000 */
[----:B------:R-:W-:Y:S05]  /*18d0*/  CALL.REL.NOINC `($_Z18SLIC_Preparation_X4GridS_S_ddd$__internal_accurate_pow) ;  /* 0x0000001c00b47944 */ /* 0x000fea0003c00000 */
[----:B------:R-:W-:Y:S05]  /*18e0*/  BSYNC.RECONVERGENT B0 ;  /* 0x0000000000007941 */ /* 0x000fea0003800200 */
.L_x_256:
        /* <DEDUP_REMOVED lines=18> */
.L_x_258:
[----:B------:R-:W-:Y:S05]  /*1a10*/  BSYNC.RECONVERGENT B0 ;  /* 0x0000000000007941 */ /* 0x000fea0003800200 */
.L_x_257:
        /* <DEDUP_REMOVED lines=19> */
[----:B------:R-:W-:Y:S05]  /*1b50*/  CALL.REL.NOINC `($__internal_6_$__cuda_sm20_div_rn_f64_full) ;  /* 0x0000001400847944 */ /* 0x000fea0003c00000 */
[----:B------:R-:W-:Y:S01]  /*1b60*/  IMAD.MOV.U32 R4, RZ, RZ, R8 ;  /* 0x000000ffff047224 */ /* 0x000fe200078e0008 */
[----:B------:R-:W-:-:S07]  /*1b70*/  MOV R5, R9 ;  /* 0x0000000900057202 */ /* 0x000fce0000000f00 */
.L_x_260:
[----:B------:R-:W-:Y:S05]  /*1b80*/  BSYNC.RECONVERGENT B1 ;  /* 0x0000000000017941 */ /* 0x000fea0003800200 */
.L_x_259:
[----:B------:R-:W-:Y:S01]  /*1b90*/  DADD R48, -RZ, |R28| ;  /* 0x00000000ff307229 */ /* 0x000fe2000000051c */
[----:B------:R-:W-:Y:S01]  /*1ba0*/  BSSY.RECONVERGENT B0, `(.L_x_261) ;  /* 0x0000003000007945 */ /* 0x000fe20003800200 */
[----:B------:R-:W-:-:S09]  /*1bb0*/  MOV R6, 0x1bd0 ;  /* 0x00001bd000067802 */ /* 0x000fd20000000f00 */
[----:B------:R-:W-:Y:S05]  /*1bc0*/  CALL.REL.NOINC `($_Z18SLIC_Preparation_X4GridS_S_ddd$__internal_accurate_pow) ;  /* 0x0000001800f87944 */ /* 0x000fea0003c00000 */
[----:B------:R-:W-:Y:S05]  /*1bd0*/  BSYNC.RECONVERGENT B0 ;  /* 0x0000000000007941 */ /* 0x000fea0003800200 */
.L_x_261:
        /* <DEDUP_REMOVED lines=18> */
.L_x_263:
[----:B------:R-:W-:Y:S05]  /*1d00*/  BSYNC.RECONVERGENT B0 ;  /* 0x0000000000007941 */ /* 0x000fea0003800200 */
.L_x_262:
        /* <DEDUP_REMOVED lines=20> */
.L_x_265:
[----:B------:R-:W-:Y:S05]  /*1e50*/  BSYNC.RECONVERGENT B1 ;  /* 0x0000000000017941 */ /* 0x000fea0003800200 */
.L_x_264:
[----:B------:R-:W-:Y:S01]  /*1e60*/  DADD R20, R24, -R4 ;  /* 0x0000000018147229 */ /* 0x000fe20000000804 */
[----:B------:R-:W-:Y:S01]  /*1e70*/  BSSY.RECONVERGENT B0, `(.L_x_266) ;  /* 0x0000005000007945 */ /* 0x000fe20003800200 */
[----:B------:R-:W-:Y:S01]  /*1e80*/  DADD R48, -RZ, |R2| ;  /* 0x00000000ff307229 */ /* 0x000fe20000000502 */
[----:B------:R-:W-:-:S05]  /*1e90*/  MOV R6, 0x1ec0 ;  /* 0x00001ec000067802 */ /* 0x000fca0000000f00 */
[----:B------:R-:W-:-:S11]  /*1ea0*/  DADD R20, R20, -R8 ;  /* 0x0000000014147229 */ /* 0x000fd60000000808 */
[----:B------:R-:W-:Y:S05]  /*1eb0*/  CALL.REL.NOINC `($_Z18SLIC_Preparation_X4GridS_S_ddd$__internal_accurate_pow) ;  /* 0x00000018003c7944 */ /* 0x000fea0003c00000 */
[----:B------:R-:W-:Y:S05]  /*1ec0*/  BSYNC.RECONVERGENT B0 ;  /* 0x0000000000007941 */ /* 0x000fea0003800200 */
.L_x_266:
        /* <DEDUP_REMOVED lines=23> */
.L_x_268:
[----:B------:R-:W-:Y:S05]  /*2040*/  BSYNC.RECONVERGENT B0 ;  /* 0x0000000000007941 */ /* 0x000fea0003800200 */
.L_x_267:
        /* <DEDUP_REMOVED lines=19> */
[----:B------:R-:W-:Y:S05]  /*2180*/  CALL.REL.NOINC `($__internal_6_$__cuda_sm20_div_rn_f64_full) ;  /* 0x0000000c00f87944 */ /* 0x000fea0003c00000 */
[----:B------:R-:W-:Y:S01]  /*2190*/  IMAD.MOV.U32 R4, RZ, RZ, R8 ;  /* 0x000000ffff047224 */ /* 0x000fe200078e0008 */
[----:B------:R-:W-:-:S07]  /*21a0*/  MOV R5, R9 ;  /* 0x0000000900057202 */ /* 0x000fce0000000f00 */
.L_x_270:
[----:B------:R-:W-:Y:S05]  /*21b0*/  BSYNC.RECONVERGENT B1 ;  /* 0x0000000000017941 */ /* 0x000fea0003800200 */
.L_x_269:
[----:B------:R-:W-:Y:S01]  /*21c0*/  DADD R48, -RZ, |R30| ;  /* 0x00000000ff307229 */ /* 0x000fe2000000051e */
[----:B------:R-:W-:Y:S01]  /*21d0*/  BSSY.RECONVERGENT B0, `(.L_x_271) ;  /* 0x0000003000007945 */ /* 0x000fe20003800200 */
[----:B------:R-:W-:-:S09]  /*21e0*/  MOV R6, 0x2200 ;  /* 0x0000220000067802 */ /* 0x000fd20000000f00 */
[----:B------:R-:W-:Y:S05]  /*21f0*/  CALL.REL.NOINC `($_Z18SLIC_Preparation_X4GridS_S_ddd$__internal_accurate_pow) ;  /* 0x00000014006c7944 */ /* 0x000fea0003c00000 */
[----:B------:R-:W-:Y:S05]  /*2200*/  BSYNC.RECONVERGENT B0 ;  /* 0x0000000000007941 */ /* 0x000fea0003800200 */
.L_x_271:
        /* <DEDUP_REMOVED lines=18> */
.L_x_273:
[----:B------:R-:W-:Y:S05]  /*2330*/  BSYNC.RECONVERGENT B0 ;  /* 0x0000000000007941 */ /* 0x000fea0003800200 */
.L_x_272:
        /* <DEDUP_REMOVED lines=22> */
.L_x_275:
[----:B------:R-:W-:Y:S05]  /*24a0*/  BSYNC.RECONVERGENT B1 ;  /* 0x0000000000017941 */ /* 0x000fea0003800200 */
.L_x_274:
[----:B------:R-:W-:Y:S01]  /*24b0*/  DADD R48, -RZ, |R26| ;  /* 0x00000000ff307229 */ /* 0x000fe2000000051a */
[----:B------:R-:W-:Y:S01]  /*24c0*/  BSSY.RECONVERGENT B0, `(.L_x_276) ;  /* 0x0000003000007945 */ /* 0x000fe20003800200 */
[----:B------:R-:W-:-:S09]  /*24d0*/  MOV R6, 0x24f0 ;  /* 0x000024f000067802 */ /* 0x000fd20000000f00 */
[----:B------:R-:W-:Y:S05]  /*24e0*/  CALL.REL.NOINC `($_Z18SLIC_Preparation_X4GridS_S_ddd$__internal_accurate_pow) ;  /* 0x0000001000b07944 */ /* 0x000fea0003c00000 */
[----:B------:R-:W-:Y:S05]  /*24f0*/  BSYNC.RECONVERGENT B0 ;  /* 0x0000000000007941 */ /* 0x000fea0003800200 */
.L_x_276:
        /* <DEDUP_REMOVED lines=18> */
.L_x_278:
[----:B------:R-:W-:Y:S05]  /*2620*/  BSYNC.RECONVERGENT B0 ;  /* 0x0000000000007941 */ /* 0x000fea0003800200 */
.L_x_277:
        /* <DEDUP_REMOVED lines=20> */
.L_x_280:
[----:B------:R-:W-:Y:S05]  /*2770*/  BSYNC.RECONVERGENT B1 ;  /* 0x0000000000017941 */ /* 0x000fea0003800200 */
.L_x_279:
[----:B------:R-:W-:Y:S01]  /*2780*/  DADD R14, R22, -R14 ;  /* 0x00000000160e7229 */ /* 0x000fe2000000080e */
[----:B------:R-:W-:Y:S01]  /*2790*/  BSSY.RECONVERGENT B0, `(.L_x_281) ;  /* 0x0000005000007945 */ /* 0x000fe20003800200 */
[----:B------:R-:W-:Y:S01]  /*27a0*/  DADD R48, -RZ, |R4| ;  /* 0x00000000ff307229 */ /* 0x000fe20000000504 */
[----:B------:R-:W-:-:S05]  /*27b0*/  MOV R6, 0x27e0 ;  /* 0x000027e000067802 */ /* 0x000fca0000000f00 */
[----:B------:R-:W-:-:S11]  /*27c0*/  DADD R14, R14, -R8 ;  /* 0x000000000e0e7229 */ /* 0x000fd60000000808 */
[----:B------:R-:W-:Y:S05]  /*27d0*/  CALL.REL.NOINC `($_Z18SLIC_Preparation_X4GridS_S_ddd$__internal_accurate_pow) ;  /* 0x0000000c00f47944 */ /* 0x000fea0003c00000 */
[----:B------:R-:W-:Y:S05]  /*27e0*/  BSYNC.RECONVERGENT B0 ;  /* 0x0000000000007941 */ /* 0x000fea0003800200 */
.L_x_281:
        /* <DEDUP_REMOVED lines=24> */
.L_x_283:
[----:B------:R-:W-:Y:S05]  /*2970*/  BSYNC.RECONVERGENT B0 ;  /* 0x0000000000007941 */ /* 0x000fea0003800200 */
.L_x_282:
        /* <DEDUP_REMOVED lines=11> */
[----:B------:R-:W-:Y:S01]  /*2a30*/  MOV R8, R26 ;  /* 0x0000001a00087202 */ /* 0x000fe20000000f00 */
[----:B------:R-:W-:Y:S01]  /*2a40*/  IMAD.MOV.U32 R9, RZ, RZ, R27 ;  /* 0x000000ffff097224 */ /* 0x000fe200078e001b */
[----:B------:R-:W-:Y:S01]  /*2a50*/  MOV R6, 0x2a90 ;  /* 0x00002a9000067802 */ /* 0x000fe20000000f00 */
[----:B------:R-:W-:Y:S02]  /*2a60*/  IMAD.MOV.U32 R40, RZ, RZ, R34 ;  /* 0x000000ffff287224 */ /* 0x000fe400078e0022 */
[----:B------:R-:W-:-:S07]  /*2a70*/  IMAD.MOV.U32 R41, RZ, RZ, R35 ;  /* 0x000000ffff297224 */ /* 0x000fce00078e0023 */
[----:B------:R-:W-:Y:S05]  /*2a80*/  CALL.REL.NOINC `($__internal_6_$__cuda_sm20_div_rn_f64_full) ;  /* 0x0000000400b87944 */ /* 0x000fea0003c00000 */
.L_x_285:
[----:B------:R-:W-:Y:S05]  /*2a90*/  BSYNC.RECONVERGENT B1 ;  /* 0x0000000000017941 */ /* 0x000fea0003800200 */
.L_x_284:
[----:B------:R-:W0:Y:S01]  /*2aa0*/  LDCU UR4, c[0x0][0x3cc] ;  /* 0x00007980ff0477ac */ /* 0x000e220008000800 */
[----:B------:R-:W1:Y:S01]  /*2ab0*/  LDC.64 R38, c[0x0][0x3c8] ;  /* 0x0000f200ff267b82 */ /* 0x000e620000000a00 */
[----:B------:R-:W-:Y:S01]  /*2ac0*/  IMAD.MOV.U32 R10, RZ, RZ, 0x1 ;  /* 0x00000001ff0a7424 */ /* 0x000fe200078e00ff */
[----:B------:R-:W-:Y:S01]  /*2ad0*/  DMUL R8, R34, R8 ;  /* 0x0000000822087228 */ /* 0x000fe20000000000 */
[----:B------:R-:W2:Y:S05]  /*2ae0*/  LDCU.64 UR6, c[0x0][0x3d8] ;  /* 0x00007b00ff0677ac */ /* 0x000eaa0008000a00 */
[----:B------:R-:W3:Y:S01]  /*2af0*/  LDC R40, c[0x0][0x3dc] ;  /* 0x0000f700ff287b82 */ /* 0x000ee20000000800 */
[----:B0-----:R-:W1:Y:S01]  /*2b00*/  MUFU.RCP64H R11, UR4 ;  /* 0x00000004000b7d08 */ /* 0x001e620008001800 */
[----:B---3--:R-:W-:Y:S01]  /*2b10*/  FSETP.GEU.AND P1, PT, |R40|, 6.5827683646048100446e-37, PT ;  /* 0x036000002800780b */ /* 0x008fe20003f2e200 */
[----:B-1----:R-:W-:-:S08]  /*2b20*/  DFMA R12, R10, -R38, 1 ;  /* 0x3ff000000a0c742b */ /* 0x002fd00000000826 */
[----:B------:R-:W-:-:S08]  /*2b30*/  DFMA R12, R12, R12, R12 ;  /* 0x0000000c0c0c722b */ /* 0x000fd0000000000c */
[----:B------:R-:W-:-:S08]  /*2b40*/  DFMA R12, R10, R12, R10 ;  /* 0x0000000c0a0c722b */ /* 0x000fd0000000000a */
[----:B------:R-:W-:-:S08]  /*2b50*/  DFMA R10, R12, -R38, 1 ;  /* 0x3ff000000c0a742b */ /* 0x000fd00000000826 */
[----:B------:R-:W-:-:S08]  /*2b60*/  DFMA R10, R12, R10, R12 ;  /* 0x0000000a0c0a722b */ /* 0x000fd0000000000c */
[----:B--2---:R-:W-:-:S08]  /*2b70*/  DMUL R12, R10, UR6 ;  /* 0x000000060a0c7c28 */ /* 0x004fd00008000000 */
[----:B------:R-:W-:Y:S01]  /*2b80*/  DFMA R38, R12, -R38, UR6 ;  /* 0x000000060c267e2b */ /* 0x000fe20008000826 */
[----:B------:R-:W-:Y:S01]  /*2b90*/  UMOV UR6, 0x99999998 ;  /* 0x9999999800067882 */ /* 0x000fe20000000000 */
[----:B------:R-:W-:-:S06]  /*2ba0*/  UMOV UR7, 0x3fd99999 ;  /* 0x3fd9999900077882 */ /* 0x000fcc0000000000 */
[----:B------:R-:W-:Y:S02]  /*2bb0*/  DFMA R10, R10, R38, R12 ;  /* 0x000000260a0a722b */ /* 0x000fe4000000000c */
[----:B------:R-:W-:Y:S02]  /*2bc0*/  DFMA R12, R14, UR6, R22 ;  /* 0x000000060e0c7c2b */ /* 0x000fe40008000016 */
[----:B------:R-:W-:-:S06]  /*2bd0*/  DMUL R14, R8, R4 ;  /* 0x00000004080e7228 */ /* 0x000fcc0000000000 */
[----:B------:R-:W-:Y:S01]  /*2be0*/  FFMA R6, RZ, UR4, R11 ;  /* 0x00000004ff067c23 */ /* 0x000fe2000800000b */
[----:B------:R-:W-:-:S04]  /*2bf0*/  DMUL R4, R12, R4 ;  /* 0x000000040c047228 */ /* 0x000fc80000000000 */
[----:B------:R-:W-:-:S13]  /*2c00*/  FSETP.GT.AND P0, PT, |R6|, 1.469367938527859385e-39, PT ;  /* 0x001000000600780b */ /* 0x000fda0003f04200 */
[----:B------:R-:W-:Y:S05]  /*2c10*/  @P0 BRA P1, `(.L_x_286) ;  /* 0x0000000000280947 */ /* 0x000fea0000800000 */
[----:B------:R-:W0:Y:S01]  /*2c20*/  LDCU.64 UR4, c[0x0][0x3d8] ;  /* 0x00007b00ff0477ac */ /* 0x000e220008000a00 */
[----:B------:R-:W-:Y:S01]  /*2c30*/  MOV R6, 0x2ca0 ;  /* 0x00002ca000067802 */ /* 0x000fe20000000f00 */
[----:B------:R-:W1:Y:S01]  /*2c40*/  LDCU.64 UR6, c[0x0][0x3c8] ;  /* 0x00007900ff0677ac */ /* 0x000e620008000a00 */
[----:B0-----:R-:W-:Y:S01]  /*2c50*/  MOV R8, UR4 ;  /* 0x0000000400087c02 */ /* 0x001fe20008000f00 */
[----:B------:R-:W-:Y:S02]  /*2c60*/  IMAD.U32 R9, RZ, RZ, UR5 ;  /* 0x00000005ff097e24 */ /* 0x000fe4000f8e00ff */
[----:B-1----:R-:W-:Y:S02]  /*2c70*/  IMAD.U32 R40, RZ, RZ, UR6 ;  /* 0x00000006ff287e24 */ /* 0x002fe4000f8e00ff */
[----:B------:R-:W-:-:S07]  /*2c80*/  IMAD.U32 R41, RZ, RZ, UR7 ;  /* 0x00000007ff297e24 */ /* 0x000fce000f8e00ff */
[----:B------:R-:W-:Y:S05]  /*2c90*/  CALL.REL.NOINC `($__internal_6_$__cuda_sm20_div_rn_f64_full) ;  /* 0x0000000400347944 */ /* 0x000fea0003c00000 */
[----:B------:R-:W-:Y:S01]  /*2ca0*/  IMAD.MOV.U32 R10, RZ, RZ, R8 ;  /* 0x000000ffff0a7224 */ /* 0x000fe200078e0008 */
[----:B------:R-:W-:-:S07]  /*2cb0*/  MOV R11, R9 ;  /* 0x00000009000b7202 */ /* 0x000fce0000000f00 */
.L_x_286:
[----:B------:R-:W0:Y:S01]  /*2cc0*/  MUFU.RCP64H R9, R37 ;  /* 0x0000002500097308 */ /* 0x000e220000001800 */
[----:B------:R-:W-:Y:S01]  /*2cd0*/  IMAD.MOV.U32 R8, RZ, RZ, 0x1 ;  /* 0x00000001ff087424 */ /* 0x000fe200078e00ff */
[----:B------:R-:W-:Y:S01]  /*2ce0*/  FSETP.GEU.AND P1, PT, |R29|, 6.5827683646048100446e-37, PT ;  /* 0x036000001d00780b */ /* 0x000fe20003f2e200 */
[----:B------:R-:W-:Y:S04]  /*2cf0*/  BSSY.RECONVERGENT B1, `(.L_x_287) ;  /* 0x0000019000017945 */ /* 0x000fe80003800200 */
        /* <DEDUP_REMOVED lines=8> */
[----:B------:R-:W-:Y:S02]  /*2d80*/  DADD R12, -R20, R16 ;  /* 0x00000000140c7229 */ /* 0x000fe40000000110 */
[----:B------:R-:W-:Y:S02]  /*2d90*/  DMUL R16, R10, 0.5 ;  /* 0x3fe000000a107828 */ /* 0x000fe40000000000 */
[----:B------:R-:W-:-:S04]  /*2da0*/  DADD R20, -R32, R30 ;  /* 0x0000000020147229 */ /* 0x000fc8000000011e */
[----:B------:R-:W-:Y:S02]  /*2db0*/  FFMA R6, RZ, R37, R9 ;  /* 0x00000025ff067223 */ /* 0x000fe40000000009 */
[C---:B------:R-:W-:Y:S02]  /*2dc0*/  DFMA R32, -R16.reuse, R12, R32 ;  /* 0x0000000c1020722b */ /* 0x040fe40000000120 */
[C---:B------:R-:W-:Y:S01]  /*2dd0*/  DFMA R34, -R16.reuse, R20, R34 ;  /* 0x000000141022722b */ /* 0x040fe20000000122 */
[----:B------:R-:W-:Y:S01]  /*2de0*/  FSETP.GT.AND P0, PT, |R6|, 1.469367938527859385e-39, PT ;  /* 0x001000000600780b */ /* 0x000fe20003f04200 */
[C---:B------:R-:W-:Y:S02]  /*2df0*/  DFMA R30, -R16.reuse, R12, R30 ;  /* 0x0000000c101e722b */ /* 0x040fe4000000011e */
[----:B------:R-:W-:-:S10]  /*2e00*/  DFMA R20, -R16, R20, R36 ;  /* 0x000000141014722b */ /* 0x000fd40000000124 */
[----:B------:R-:W-:Y:S05]  /*2e10*/  @P0 BRA P1, `(.L_x_288) ;  /* 0x0000000000180947 */ /* 0x000fea0000800000 */
[----:B------:R-:W-:Y:S01]  /*2e20*/  IMAD.MOV.U32 R8, RZ, RZ, R28 ;  /* 0x000000ffff087224 */ /* 0x000fe200078e001c */
[----:B------:R-:W-:Y:S01]  /*2e30*/  MOV R41, R37 ;  /* 0x0000002500297202 */ /* 0x000fe20000000f00 */
[----:B------:R-:W-:Y:S01]  /*2e40*/  IMAD.MOV.U32 R9, RZ, RZ, R29 ;  /* 0x000000ffff097224 */ /* 0x000fe200078e001d */
[----:B------:R-:W-:Y:S01]  /*2e50*/  MOV R6, 0x2e80 ;  /* 0x00002e8000067802 */ /* 0x000fe20000000f00 */
[----:B------:R-:W-:-:S07]  /*2e60*/  IMAD.MOV.U32 R40, RZ, RZ, R36 ;  /* 0x000000ffff287224 */ /* 0x000fce00078e0024 */
[----:B------:R-:W-:Y:S05]  /*2e70*/  CALL.REL.NOINC `($__internal_6_$__cuda_sm20_div_rn_f64_full) ;  /* 0x0000000000bc7944 */ /* 0x000fea0003c00000 */
.L_x_288:
[----:B------:R-:W-:Y:S05]  /*2e80*/  BSYNC.RECONVERGENT B1 ;  /* 0x0000000000017941 */ /* 0x000fea0003800200 */
.L_x_287:
[----:B------:R-:W0:Y:S01]  /*2e90*/  LDCU.64 UR4, c[0x0][0x388] ;  /* 0x00007100ff0477ac */ /* 0x000e220008000a00 */
[----:B------:R-:W-:Y:S02]  /*2ea0*/  DMUL R8, R36, R8 ;  /* 0x0000000824087228 */ /* 0x000fe40000000000 */
[----:B------:R-:W-:Y:S01]  /*2eb0*/  DADD R18, -R18, R4 ;  /* 0x0000000012127229 */ /* 0x000fe20000000104 */
[----:B------:R-:W1:Y:S01]  /*2ec0*/  LDCU.64 UR8, c[0x0][0x3a0] ;  /* 0x00007400ff0877ac */ /* 0x000e620008000a00 */
[----:B------:R-:W2:Y:S04]  /*2ed0*/  LDC.64 R4, c[0x0][0x380] ;  /* 0x0000e000ff047b82 */ /* 0x000ea80000000a00 */
[----:B------:R-:W-:Y:S02]  /*2ee0*/  DFMA R8, R8, -R2, R14 ;  /* 0x800000020808722b */ /* 0x000fe4000000000e */
[----:B------:R-:W-:-:S02]  /*2ef0*/  DFMA R24, -R16, R18, R24 ;  /* 0x000000121018722b */ /* 0x000fc40000000118 */
[----:B------:R-:W3:Y:S01]  /*2f00*/  LDC.64 R2, c[0x0][0x398] ;  /* 0x0000e600ff027b82 */ /* 0x000ee20000000a00 */
[----:B------:R-:W-:-:S03]  /*2f10*/  DFMA R22, -R16, R18, R22 ;  /* 0x000000121016722b */ /* 0x000fc60000000116 */
[CC--:B------:R-:W-:Y:S01]  /*2f20*/  DFMA R28, -R16.reuse, R8.reuse, R28 ;  /* 0x00000008101c722b */ /* 0x0c0fe2000000011c */
[----:B0-----:R-:W-:Y:S01]  /*2f30*/  UIADD3 UR6, UPT, UPT, UR5, 0x4, URZ ;  /* 0x0000000405067890 */ /* 0x001fe2000fffe0ff */
[----:B------:R-:W-:Y:S01]  /*2f40*/  DFMA R16, -R16, R8, R26 ;  /* 0x000000081010722b */ /* 0x000fe2000000011a */
[----:B------:R-:W-:Y:S02]  /*2f50*/  UIADD3 UR7, UPT, UPT, UR4, 0x4, URZ ;  /* 0x0000000404077890 */ /* 0x000fe4000fffe0ff */
[----:B-1----:R-:W-:Y:S02]  /*2f60*/  UIADD3 UR4, UPT, UPT, UR9, 0x4, URZ ;  /* 0x0000000409047890 */ /* 0x002fe4000fffe0ff */
[----:B------:R-:W-:Y:S01]  /*2f70*/  UIADD3 UR5, UPT, UPT, UR8, 0x4, URZ ;  /* 0x0000000408057890 */ /* 0x000fe2000fffe0ff */
[C---:B------:R-:W-:Y:S02]  /*2f80*/  VIADD R6, R0.reuse, UR6 ;  /* 0x0000000600067c36 */ /* 0x040fe40008000000 */
[----:B------:R-:W-:-:S02]  /*2f90*/  IMAD R9, R0, UR7, R7 ;  /* 0x0000000700097c24 */ /* 0x000fc4000f8e0207 */
        /* <DEDUP_REMOVED lines=29> */
        .weak           $__internal_6_$__cuda_sm20_div_rn_f64_full
        .type           $__internal_6_$__cuda_sm20_div_rn_f64_full,@function
        .size           $__internal_6_$__cuda_sm20_div_rn_f64_full,($_Z18SLIC_Preparation_X4GridS_S_ddd$__internal_accurate_pow - $__internal_6_$__cuda_sm20_div_rn_f64_full)
$__internal_6_$__cuda_sm20_div_rn_f64_full:
[C---:B------:R-:W-:Y:S01]  /*3170*/  FSETP.GEU.AND P0, PT, |R41|.reuse, 1.469367938527859385e-39, PT ;  /* 0x001000002900780b */ /* 0x040fe20003f0e200 */
[----:B------:R-:W-:Y:S01]  /*3180*/  IMAD.MOV.U32 R45, RZ, RZ, R9 ;  /* 0x000000ffff2d7224 */ /* 0x000fe200078e0009 */
[----:B------:R-:W-:Y:S01]  /*3190*/  LOP3.LUT R38, R41, 0x800fffff, RZ, 0xc0, !PT ;  /* 0x800fffff29267812 */ /* 0x000fe200078ec0ff */
[----:B------:R-:W-:Y:S01]  /*31a0*/  IMAD.MOV.U32 R44, RZ, RZ, R8 ;  /* 0x000000ffff2c7224 */ /* 0x000fe200078e0008 */
[----:B------:R-:W-:Y:S01]  /*31b0*/  MOV R42, 0x1 ;  /* 0x00000001002a7802 */ /* 0x000fe20000000f00 */
[----:B------:R-:W-:Y:S01]  /*31c0*/  BSSY.RECONVERGENT B0, `(.L_x_289) ;  /* 0x0000059000007945 */ /* 0x000fe20003800200 */
[----:B------:R-:W-:Y:S01]  /*31d0*/  LOP3.LUT R39, R38, 0x3ff00000, RZ, 0xfc, !PT ;  /* 0x3ff0000026277812 */ /* 0x000fe200078efcff */
[----:B------:R-:W-:Y:S01]  /*31e0*/  IMAD.MOV.U32 R38, RZ, RZ, R40 ;  /* 0x000000ffff267224 */ /* 0x000fe200078e0028 */
[C---:B------:R-:W-:Y:S01]  /*31f0*/  FSETP.GEU.AND P2, PT, |R45|.reuse, 1.469367938527859385e-39, PT ;  /* 0x001000002d00780b */ /* 0x040fe20003f4e200 */
[----:B------:R-:W-:Y:S01]  /*3200*/  IMAD.MOV.U32 R46, RZ, RZ, R44 ;  /* 0x000000ffff2e7224 */ /* 0x000fe200078e002c */
[----:B------:R-:W-:-:S02]  /*3210*/  LOP3.LUT R8, R45, 0x7ff00000, RZ, 0xc0, !PT ;  /* 0x7ff000002d087812 */ /* 0x000fc400078ec0ff */
[----:B------:R-:W-:Y:S01]  /*3220*/  LOP3.LUT R11, R41, 0x7ff00000, RZ, 0xc0, !PT ;  /* 0x7ff00000290b7812 */ /* 0x000fe200078ec0ff */
[----:B------:R-:W-:-:S03]  /*3230*/  @!P0 DMUL R38, R40, 8.98846567431157953865e+307 ;  /* 0x7fe0000028268828 */ /* 0x000fc60000000000 */
[----:B------:R-:W-:-:S03]  /*3240*/  ISETP.GE.U32.AND P1, PT, R8, R11, PT ;  /* 0x0000000b0800720c */ /* 0x000fc60003f26070 */
[----:B------:R-:W0:Y:S02]  /*3250*/  MUFU.RCP64H R43, R39 ;  /* 0x00000027002b7308 */ /* 0x000e240000001800 */
[----:B------:R-:W-:Y:S02]  /*3260*/  @!P2 LOP3.LUT R9, R41, 0x7ff00000, RZ, 0xc0, !PT ;  /* 0x7ff000002909a812 */ /* 0x000fe400078ec0ff */
[----:B------:R-:W-:Y:S02]  /*3270*/  @!P0 LOP3.LUT R11, R39, 0x7ff00000, RZ, 0xc0, !PT ;  /* 0x7ff00000270b8812 */ /* 0x000fe400078ec0ff */
[----:B------:R-:W-:Y:S01]  /*3280*/  @!P2 ISETP.GE.U32.AND P3, PT, R8, R9, PT ;  /* 0x000000090800a20c */ /* 0x000fe20003f66070 */
[----:B------:R-:W-:-:S05]  /*3290*/  IMAD.MOV.U32 R9, RZ, RZ, 0x1ca00000 ;  /* 0x1ca00000ff097424 */ /* 0x000fca00078e00ff */
[----:B------:R-:W-:-:S04]  /*32a0*/  @!P2 SEL R10, R9, 0x63400000, !P3 ;  /* 0x63400000090aa807 */ /* 0x000fc80005800000 */
[----:B------:R-:W-:Y:S01]  /*32b0*/  @!P2 LOP3.LUT R10, R10, 0x80000000, R45, 0xf8, !PT ;  /* 0x800000000a0aa812 */ /* 0x000fe200078ef82d */
[----:B0-----:R-:W-:-:S08]  /*32c0*/  DFMA R12, R42, -R38, 1 ;  /* 0x3ff000002a0c742b */ /* 0x001fd00000000826 */
[----:B------:R-:W-:-:S08]  /*32d0*/  DFMA R12, R12, R12, R12 ;  /* 0x0000000c0c0c722b */ /* 0x000fd0000000000c */
[----:B------:R-:W-:Y:S01]  /*32e0*/  DFMA R42, R42, R12, R42 ;  /* 0x0000000c2a2a722b */ /* 0x000fe2000000002a */
[----:B------:R-:W-:Y:S02]  /*32f0*/  SEL R12, R9, 0x63400000, !P1 ;  /* 0x63400000090c7807 */ /* 0x000fe40004800000 */
[----:B------:R-:W-:Y:S01]  /*3300*/  @!P2 LOP3.LUT R13, R10, 0x100000, RZ, 0xfc, !PT ;  /* 0x001000000a0da812 */ /* 0x000fe200078efcff */
[----:B------:R-:W-:Y:S01]  /*3310*/  IMAD.MOV.U32 R10, RZ, RZ, R8 ;  /* 0x000000ffff0a7224 */ /* 0x000fe200078e0008 */
[----:B------:R-:W-:Y:S01]  /*3320*/  LOP3.LUT R47, R12, 0x800fffff, R45, 0xf8, !PT ;  /* 0x800fffff0c2f7812 */ /* 0x000fe200078ef82d */
[----:B------:R-:W-:Y:S02]  /*3330*/  @!P2 IMAD.MOV.U32 R12, RZ, RZ, RZ ;  /* 0x000000ffff0ca224 */ /* 0x000fe400078e00ff */
[----:B------:R-:W-:-:S04]  /*3340*/  DFMA R48, R42, -R38, 1 ;  /* 0x3ff000002a30742b */ /* 0x000fc80000000826 */
[----:B------:R-:W-:-:S04]  /*3350*/  @!P2 DFMA R46, R46, 2, -R12 ;  /* 0x400000002e2ea82b */ /* 0x000fc8000000080c */
[----:B------:R-:W-:-:S06]  /*3360*/  DFMA R48, R42, R48, R42 ;  /* 0x000000302a30722b */ /* 0x000fcc000000002a */
[----:B------:R-:W-:Y:S02]  /*3370*/  @!P2 LOP3.LUT R10, R47, 0x7ff00000, RZ, 0xc0, !PT ;  /* 0x7ff000002f0aa812 */ /* 0x000fe400078ec0ff */
[----:B------:R-:W-:-:S08]  /*3380*/  DMUL R12, R48, R46 ;  /* 0x0000002e300c7228 */ /* 0x000fd00000000000 */
[----:B------:R-:W-:-:S08]  /*3390*/  DFMA R42, R12, -R38, R46 ;  /* 0x800000260c2a722b */ /* 0x000fd0000000002e */
[----:B------:R-:W-:Y:S01]  /*33a0*/  DFMA R42, R48, R42, R12 ;  /* 0x0000002a302a722b */ /* 0x000fe2000000000c */
[----:B------:R-:W-:Y:S01]  /*33b0*/  IADD3 R12, PT, PT, R10, -0x1, RZ ;  /* 0xffffffff0a0c7810 */ /* 0x000fe20007ffe0ff */
        /* <DEDUP_REMOVED lines=10> */
[----:B------:R-:W-:Y:S02]  /*3460*/  IMAD.MOV.U32 R10, RZ, RZ, RZ ;  /* 0x000000ffff0a7224 */ /* 0x000fe400078e00ff */
[----:B------:R-:W-:-:S06]  /*3470*/  VIADD R11, R9, 0x7fe00000 ;  /* 0x7fe00000090b7836 */ /* 0x000fcc0000000000 */
[----:B------:R-:W-:-:S10]  /*3480*/  DMUL R12, R42, R10 ;  /* 0x0000000a2a0c7228 */ /* 0x000fd40000000000 */
[----:B------:R-:W-:-:S13]  /*3490*/  FSETP.GTU.AND P0, PT, |R13|, 1.469367938527859385e-39, PT ;  /* 0x001000000d00780b */ /* 0x000fda0003f0c200 */
[----:B------:R-:W-:Y:S05]  /*34a0*/  @P0 BRA `(.L_x_291) ;  /* 0x0000000000a80947 */ /* 0x000fea0003800000 */
[----:B------:R-:W-:-:S06]  /*34b0*/  DFMA R38, R42, -R38, R46 ;  /* 0x800000262a26722b */ /* 0x000fcc000000002e */
[----:B------:R-:W-:-:S04]  /*34c0*/  MOV R38, RZ ;  /* 0x000000ff00267202 */ /* 0x000fc80000000f00 */
        /* <DEDUP_REMOVED lines=16> */
.L_x_290:
[----:B------:R-:W-:-:S14]  /*35d0*/  DSETP.NAN.AND P0, PT, R44, R44, PT ;  /* 0x0000002c2c00722a */ /* 0x000fdc0003f08000 */
[----:B------:R-:W-:Y:S05]  /*35e0*/  @P0 BRA `(.L_x_292) ;  /* 0x00000000004c0947 */ /* 0x000fea0003800000 */
[----:B------:R-:W-:-:S14]  /*35f0*/  DSETP.NAN.AND P0, PT, R40, R40, PT ;  /* 0x000000282800722a */ /* 0x000fdc0003f08000 */
[----:B------:R-:W-:Y:S05]  /*3600*/  @P0 BRA `(.L_x_293) ;  /* 0x0000000000340947 */ /* 0x000fea0003800000 */
[----:B------:R-:W-:Y:S01]  /*3610*/  ISETP.NE.AND P0, PT, R10, R11, PT ;  /* 0x0000000b0a00720c */ /* 0x000fe20003f05270 */
[----:B------:R-:W-:Y:S01]  /*3620*/  IMAD.MOV.U32 R13, RZ, RZ, -0x80000 ;  /* 0xfff80000ff0d7424 */ /* 0x000fe200078e00ff */
[----:B------:R-:W-:-:S11]  /*3630*/  MOV R12, 0x0 ;  /* 0x00000000000c7802 */ /* 0x000fd60000000f00 */
        /* <DEDUP_REMOVED lines=10> */
.L_x_293:
[----:B------:R-:W-:Y:S01]  /*36e0*/  LOP3.LUT R9, R41, 0x80000, RZ, 0xfc, !PT ;  /* 0x0008000029097812 */ /* 0x000fe200078efcff */
[----:B------:R-:W-:-:S04]  /*36f0*/  IMAD.MOV.U32 R12, RZ, RZ, R40 ;  /* 0x000000ffff0c7224 */ /* 0x000fc800078e0028 */
[----:B------:R-:W-:Y:S01]  /*3700*/  IMAD.MOV.U32 R13, RZ, RZ, R9 ;  /* 0x000000ffff0d7224 */ /* 0x000fe200078e0009 */
[----:B------:R-:W-:Y:S06]  /*3710*/  BRA `(.L_x_291) ;  /* 0x00000000000c7947 */ /* 0x000fec0003800000 */
.L_x_292:
[----:B------:R-:W-:Y:S01]  /*3720*/  LOP3.LUT R9, R45, 0x80000, RZ, 0xfc, !PT ;  /* 0x000800002d097812 */ /* 0x000fe200078efcff */
[----:B------:R-:W-:-:S04]  /*3730*/  IMAD.MOV.U32 R12, RZ, RZ, R44 ;  /* 0x000000ffff0c7224 */ /* 0x000fc800078e002c */
[----:B------:R-:W-:-:S07]  /*3740*/  IMAD.MOV.U32 R13, RZ, RZ, R9 ;  /* 0x000000ffff0d7224 */ /* 0x000fce00078e0009 */
.L_x_291:
[----:B------:R-:W-:Y:S05]  /*3750*/  BSYNC.RECONVERGENT B0 ;  /* 0x0000000000007941 */ /* 0x000fea0003800200 */
.L_x_289:
[----:B------:R-:W-:Y:S01]  /*3760*/  IMAD.MOV.U32 R10, RZ, RZ, R6 ;  /* 0x000000ffff0a7224 */ /* 0x000fe200078e0006 */
[----:B------:R-:W-:Y:S01]  /*3770*/  MOV R8, R12 ;  /* 0x0000000c00087202 */ /* 0x000fe20000000f00 */
[----:B------:R-:W-:Y:S02]  /*3780*/  IMAD.MOV.U32 R11, RZ, RZ, 0x0 ;  /* 0x00000000ff0b7424 */ /* 0x000fe400078e00ff */
[----:B------:R-:W-:Y:S02]  /*3790*/  IMAD.MOV.U32 R9, RZ, RZ, R13 ;  /* 0x000000ffff097224 */ /* 0x000fe400078e000d */
[----:B------:R-:W-:Y:S05]  /*37a0*/  RET.REL.NODEC R10 `(_Z18SLIC_Preparation_X4GridS_S_ddd) ;  /* 0xffffffc80a147950 */ /* 0x000fea0003c3ffff */
        .type           $_Z18SLIC_Preparation_X4GridS_S_ddd$__internal_accurate_pow,@function
        .size           $_Z18SLIC_Preparation_X4GridS_S_ddd$__internal_accurate_pow,(.L_x_390 - $_Z18SLIC_Preparation_X4GridS_S_ddd$__internal_accurate_pow)
$_Z18SLIC_Preparation_X4GridS_S_ddd$__internal_accurate_pow:
[----:B------:R-:W-:Y:S01]  /*37b0*/  ISETP.GT.U32.AND P0, PT, R49, 0xfffff, PT ;  /* 0x000fffff3100780c */ /* 0x000fe20003f04070 */
[----:B------:R-:W-:Y:S01]  /*37c0*/  IMAD.MOV.U32 R8, RZ, RZ, R49 ;  /* 0x000000ffff087224 */ /* 0x000fe200078e0031 */
[----:B------:R-:W-:Y:S01]  /*37d0*/  MOV R44, RZ ;  /* 0x000000ff002c7202 */ /* 0x000fe20000000f00 */
[----:B------:R-:W-:Y:S01]  /*37e0*/  IMAD.MOV.U32 R12, RZ, RZ, R48 ;  /* 0x000000ffff0c7224 */ /* 0x000fe200078e0030 */
[----:B------:R-:W-:Y:S01]  /*37f0*/  UMOV UR6, 0x7d2cafe2 ;  /* 0x7d2cafe200067882 */ /* 0x000fe20000000000 */
[----:B------:R-:W-:Y:S01]  /*3800*/  IMAD.MOV.U32 R16, RZ, RZ, 0x41ad3b5a ;  /* 0x41ad3b5aff107424 */ /* 0x000fe200078e00ff */
[----:B------:R-:W-:Y:S01]  /*3810*/  UMOV UR7, 0x3eb0f5ff ;  /* 0x3eb0f5ff00077882 */ /* 0x000fe20000000000 */
[----:B------:R-:W-:Y:S01]  /*3820*/  IMAD.MOV.U32 R17, RZ, RZ, 0x3ed0f5d2 ;  /* 0x3ed0f5d2ff117424 */ /* 0x000fe200078e00ff */
[----:B------:R-:W-:Y:S01]  /*3830*/  UMOV UR8, 0xfefa39ef ;  /* 0xfefa39ef00087882 */ /* 0x000fe20000000000 */
[----:B------:R-:W-:-:S04]  /*3840*/  UMOV UR9, 0x3fe62e42 ;  /* 0x3fe62e4200097882 */ /* 0x000fc80000000000 */
[----:B------:R-:W-:Y:S01]  /*3850*/  @!P0 DMUL R50, R48, 1.80143985094819840000e+16 ;  /* 0x4350000030328828 */ /* 0x000fe20000000000 */
[----:B------:R-:W-:-:S09]  /*3860*/  SHF.R.U32.HI R49, RZ, 0x14, R49 ;  /* 0x00000014ff317819 */ /* 0x000fd20000011631 */
[----:B------:R-:W-:Y:S01]  /*3870*/  @!P0 MOV R8, R51 ;  /* 0x0000003300088202 */ /* 0x000fe20000000f00 */
[----:B------:R-:W-:Y:S01]  /*3880*/  @!P0 IMAD.MOV.U32 R12, RZ, RZ, R50 ;  /* 0x000000ffff0c8224 */ /* 0x000fe200078e0032 */
[----:B------:R-:W-:Y:S02]  /*3890*/  @!P0 LEA.HI R49, R51, 0xffffffca, RZ, 0xc ;  /* 0xffffffca33318811 */ /* 0x000fe400078f60ff */
[----:B------:R-:W-:-:S04]  /*38a0*/  LOP3.LUT R8, R8, 0x800fffff, RZ, 0xc0, !PT ;  /* 0x800fffff08087812 */ /* 0x000fc800078ec0ff */
[----:B------:R-:W-:-:S04]  /*38b0*/  LOP3.LUT R13, R8, 0x3ff00000, RZ, 0xfc, !PT ;  /* 0x3ff00000080d7812 */ /* 0x000fc800078efcff */
[----:B------:R-:W-:-:S13]  /*38c0*/  ISETP.GE.U32.AND P1, PT, R13, 0x3ff6a09f, PT ;  /* 0x3ff6a09f0d00780c */ /* 0x000fda0003f26070 */
[----:B------:R-:W-:-:S04]  /*38d0*/  @P1 VIADD R9, R13, 0xfff00000 ;  /* 0xfff000000d091836 */ /* 0x000fc80000000000 */
        /* <DEDUP_REMOVED lines=46> */
[----:B------:R-:W-:-:S06]  /*3bc0*/  DFMA R40, R8, R46, R40 ;  /* 0x0000002e0828722b */ /* 0x000fcc0000000028 */
[----:B------:R-:W-:Y:S02]  /*3bd0*/  DFMA R44, R16, R12, R44 ;  /* 0x0000000c102c722b */ /* 0x000fe4000000002c */
        /* <DEDUP_REMOVED lines=14> */
[C---:B------:R-:W-:Y:S01]  /*3cc0*/  IADD3 R10, PT, PT, R49.reuse, -0x3ff, RZ ;  /* 0xfffffc01310a7810 */ /* 0x040fe20007ffe0ff */
[----:B------:R-:W-:Y:S02]  /*3cd0*/  @P1 VIADD R10, R49, 0xfffffc02 ;  /* 0xfffffc02310a1836 */ /* 0x000fe40000000000 */
[----:B------:R-:W-:-:S04]  /*3ce0*/  IMAD.MOV.U32 R11, RZ, RZ, 0x43300000 ;  /* 0x43300000ff0b7424 */ /* 0x000fc800078e00ff */
        /* <DEDUP_REMOVED lines=28> */
[----:B------:R-:W-:Y:S01]  /*3eb0*/  IMAD.MOV.U32 R8, RZ, RZ, 0x652b82fe ;  /* 0x652b82feff087424 */ /* 0x000fe200078e00ff */
[----:B------:R-:W-:Y:S01]  /*3ec0*/  UMOV UR7, 0x3c7abc9e ;  /* 0x3c7abc9e00077882 */ /* 0x000fe20000000000 */
[----:B------:R-:W-:-:S04]  /*3ed0*/  IMAD.MOV.U32 R9, RZ, RZ, 0x3ff71547 ;  /* 0x3ff71547ff097424 */ /* 0x000fc800078e00ff */
        /* <DEDUP_REMOVED lines=9> */
[----:B------:R-:W-:Y:S01]  /*3f70*/  MOV R40, 0xfca213ea ;  /* 0xfca213ea00287802 */ /* 0x000fe20000000f00 */
[----:B------:R-:W-:Y:S01]  /*3f80*/  IMAD.MOV.U32 R41, RZ, RZ, 0x3e928af3 ;  /* 0x3e928af3ff297424 */ /* 0x000fe200078e00ff */
[----:B------:R-:W-:-:S05]  /*3f90*/  UMOV UR7, 0x3e5ade15 ;  /* 0x3e5ade1500077882 */ /* 0x000fca0000000000 */
        /* <DEDUP_REMOVED lines=37> */
[----:B------:R-:W-:Y:S01]  /*41f0*/  @!P1 LEA R17, R9, R17, 0x14 ;  /* 0x0000001109119211 */ /* 0x000fe200078ea0ff */
[----:B------:R-:W-:-:S05]  /*4200*/  @!P1 IMAD.IADD R8, R8, 0x1, -R9 ;  /* 0x0000000108089824 */ /* 0x000fca00078e0a09 */
[----:B------:R-:W-:Y:S01]  /*4210*/  @!P1 LEA R9, R8, 0x3ff00000, 0x14 ;  /* 0x3ff0000008099811 */ /* 0x000fe200078ea0ff */
[----:B------:R-:W-:-:S06]  /*4220*/  @!P1 IMAD.MOV.U32 R8, RZ, RZ, RZ ;  /* 0x000000ffff089224 */ /* 0x000fcc00078e00ff */
[----:B------:R-:W-:-:S11]  /*4230*/  @!P1 DMUL R12, R16, R8 ;  /* 0x00000008100c9228 */ /* 0x000fd60000000000 */
.L_x_294:
[----:B------:R-:W-:Y:S01]  /*4240*/  DFMA R38, R38, R12, R12 ;  /* 0x0000000c2626722b */ /* 0x000fe2000000000c */
[----:B------:R-:W-:Y:S01]  /*4250*/  IMAD.MOV.U32 R8, RZ, RZ, R6 ;  /* 0x000000ffff087224 */ /* 0x000fe200078e0006 */
[----:B------:R-:W-:Y:S01]  /*4260*/  DSETP.NEU.AND P0, PT, |R12|, +INF , PT ;  /* 0x7ff000000c00742a */ /* 0x000fe20003f0d200 */
[----:B------:R-:W-:-:S07]  /*4270*/  IMAD.MOV.U32 R9, RZ, RZ, 0x0 ;  /* 0x00000000ff097424 */ /* 0x000fce00078e00ff */
[----:B------:R-:W-:Y:S02]  /*4280*/  FSEL R10, R12, R38, !P0 ;  /* 0x000000260c0a7208 */ /* 0x000fe40004000000 */
[----:B------:R-:W-:Y:S01]  /*4290*/  FSEL R11, R13, R39, !P0 ;  /* 0x000000270d0b7208 */ /* 0x000fe20004000000 */
[----:B------:R-:W-:Y:S06]  /*42a0*/  RET.REL.NODEC R8 `(_Z18SLIC_Preparation_X4GridS_S_ddd) ;  /* 0xffffffbc08547950 */ /* 0x000fec0003c3ffff */
.L_x_295:
        /* <DEDUP_REMOVED lines=13> */
.L_x_390:


//--------------------- .text._Z11computeAmaxPd4Grid --------------------------
	.section	.text._Z11computeAmaxPd4Grid,"ax",@progbits
	.align	128
        .global         _Z11computeAmaxPd4Grid
        .type           _Z11computeAmaxPd4Grid,@function
        .size           _Z11computeAmaxPd4Grid,(.L_x_392 - _Z11computeAmaxPd4Grid)
        .other          _Z11computeAmaxPd4Grid,@"STO_CUDA_ENTRY STV_DEFAULT"
_Z11computeAmaxPd4Grid:
.text._Z11computeAmaxPd4Grid:
[----:B------:R-:W-:Y:S01]  /*0000*/  LDC R1, c[0x0][0x37c] ;  /* 0x0000df00ff017b82 */ /* 0x000fe20000000800 */
[----:B------:R-:W0:Y:S07]  /*0010*/  S2R R7, SR_TID.X ;  /* 0x0000000000077919 */ /* 0x000e2e0000002100 */
[----:B------:R-:W0:Y:S01]  /*0020*/  S2UR UR5, SR_CTAID.X ;  /* 0x00000000000579c3 */ /* 0x000e220000002500 */
[----:B------:R-:W1:Y:S01]  /*0030*/  LDCU.64 UR8, c[0x0][0x390] ;  /* 0x00007200ff0877ac */ /* 0x000e620008000a00 */
[----:B------:R-:W-:Y:S01]  /*0040*/  BSSY.RECONVERGENT B0, `(.L_x_296) ;  /* 0x000013b000007945 */ /* 0x000fe20003800200 */
[----:B------:R-:W2:Y:S01]  /*0050*/  S2R R3, SR_TID.Y ;  /* 0x0000000000037919 */ /* 0x000ea20000002200 */
[----:B------:R-:W-:-:S04]  /*0060*/  CS2R R4, SRZ ;  /* 0x0000000000047805 */ /* 0x000fc8000001ff00 */
        /* <DEDUP_REMOVED lines=8> */
[----:B--2---:R-:W-:Y:S01]  /*00f0*/  IMAD R8, R8, UR6, R3 ;  /* 0x0000000608087c24 */ /* 0x004fe2000f8e0203 */
[----:B------:R-:W0:Y:S04]  /*0100*/  LDCU.64 UR6, c[0x0][0x358] ;  /* 0x00006b00ff0677ac */ /* 0x000e280008000a00 */
[----:B------:R-:W-:-:S04]  /*0110*/  ISETP.LT.U32.OR P0, PT, R8, 0x2, P0 ;  /* 0x000000020800780c */ /* 0x000fc80000701470 */
[----:B------:R-:W-:-:S13]  /*0120*/  ISETP.GE.OR P0, PT, R8, UR4, P0 ;  /* 0x0000000408007c0c */ /* 0x000fda0008706670 */
[----:B0-----:R-:W-:Y:S05]  /*0130*/  @P0 BRA `(.L_x_297) ;  /* 0x0000001000ac0947 */ /* 0x001fea0003800000 */
[----:B------:R-:W0:Y:S01]  /*0140*/  LDC.64 R10, c[0x0][0x388] ;  /* 0x0000e200ff0a7b82 */ /* 0x000e220000000a00 */
[----:B------:R-:W-:-:S06]  /*0150*/  UIADD3 UR5, UPT, UPT, UR8, 0x4, URZ ;  /* 0x0000000408057890 */ /* 0x000fcc000fffe0ff */
[----:B------:R-:W-:-:S04]  /*0160*/  IMAD R17, R8, UR5, R7 ;  /* 0x0000000508117c24 */ /* 0x000fc8000f8e0207 */
[----:B0-----:R-:W-:-:S06]  /*0170*/  IMAD.WIDE R16, R17, 0x8, R10 ;  /* 0x0000000811107825 */ /* 0x001fcc00078e020a */
[----:B------:R-:W2:Y:S01]  /*0180*/  LDG.E.64 R16, desc[UR6][R16.64] ;  /* 0x0000000610107981 */ /* 0x000ea2000c1e1b00 */
[----:B------:R-:W-:-:S06]  /*0190*/  UIADD3 UR4, UPT, UPT, UR9, 0x4, URZ ;  /* 0x0000000409047890 */ /* 0x000fcc000fffe0ff */
[----:B------:R-:W-:-:S04]  /*01a0*/  VIADD R0, R8, UR4 ;  /* 0x0000000408007c36 */ /* 0x000fc80008000000 */
[----:B------:R-:W-:-:S04]  /*01b0*/  IMAD R15, R0, UR5, R7 ;  /* 0x00000005000f7c24 */ /* 0x000fc8000f8e0207 */
[----:B------:R-:W-:-:S06]  /*01c0*/  IMAD.WIDE R14, R15, 0x8, R10 ;  /* 0x000000080f0e7825 */ /* 0x000fcc00078e020a */
[----:B------:R-:W3:Y:S01]  /*01d0*/  LDG.E.64 R14, desc[UR6][R14.64] ;  /* 0x000000060e0e7981 */ /* 0x000ee2000c1e1b00 */
[----:B------:R-:W-:-:S04]  /*01e0*/  VIADD R0, R0, UR4 ;  /* 0x0000000400007c36 */ /* 0x000fc80008000000 */
[C---:B------:R-:W-:Y:S02]  /*01f0*/  VIADD R2, R0.reuse, UR4 ;  /* 0x0000000400027c36 */ /* 0x040fe40008000000 */
[--C-:B------:R-:W-:Y:S02]  /*0200*/  IMAD R13, R0, UR5, R7.reuse ;  /* 0x00000005000d7c24 */ /* 0x100fe4000f8e0207 */
[----:B------:R-:W-:Y:S02]  /*0210*/  IMAD R3, R2, UR5, R7 ;  /* 0x0000000502037c24 */ /* 0x000fe4000f8e0207 */
[----:B------:R-:W-:-:S04]  /*0220*/  IMAD.WIDE R12, R13, 0x8, R10 ;  /* 0x000000080d0c7825 */ /* 0x000fc800078e020a */
[----:B------:R-:W-:Y:S02]  /*0230*/  IMAD.WIDE R10, R3, 0x8, R10 ;  /* 0x00000008030a7825 */ /* 0x000fe400078e020a */
[----:B------:R-:W5:Y:S04]  /*0240*/  LDG.E.64 R12, desc[UR6][R12.64] ;  /* 0x000000060c0c7981 */ /* 0x000f68000c1e1b00 */
[----:B------:R-:W5:Y:S01]  /*0250*/  LDG.E.64 R10, desc[UR6][R10.64] ;  /* 0x000000060a0a7981 */ /* 0x000f62000c1e1b00 */
[----:B------:R-:W-:Y:S01]  /*0260*/  IMAD.MOV.U32 R2, RZ, RZ, 0x1 ;  /* 0x00000001ff027424 */ /* 0x000fe200078e00ff */
[----:B------:R-:W-:Y:S01]  /*0270*/  BSSY.RECONVERGENT B1, `(.L_x_298) ;  /* 0x0000016000017945 */ /* 0x000fe20003800200 */
[----:B--2---:R-:W0:Y:S04]  /*0280*/  MUFU.RCP64H R3, R17 ;  /* 0x0000001100037308 */ /* 0x004e280000001800 */
[----:B0-----:R-:W-:Y:S01]  /*0290*/  DFMA R4, -R16, R2, 1 ;  /* 0x3ff000001004742b */ /* 0x001fe20000000102 */
[----:B---3--:R-:W-:-:S07]  /*02a0*/  FSETP.GEU.AND P1, PT, |R15|, 6.5827683646048100446e-37, PT ;  /* 0x036000000f00780b */ /* 0x008fce0003f2e200 */
        /* <DEDUP_REMOVED lines=15> */
[----:B-----5:R-:W-:Y:S05]  /*03a0*/  CALL.REL.NOINC `($__internal_7_$__cuda_sm20_div_rn_f64_full) ;  /* 0x0000001000307944 */ /* 0x020fea0003c00000 */
[----:B------:R-:W-:Y:S02]  /*03b0*/  IMAD.MOV.U32 R4, RZ, RZ, R24 ;  /* 0x000000ffff047224 */ /* 0x000fe400078e0018 */
[----:B------:R-:W-:-:S07]  /*03c0*/  IMAD.MOV.U32 R5, RZ, RZ, R25 ;  /* 0x000000ffff057224 */ /* 0x000fce00078e0019 */
.L_x_299:
[----:B------:R-:W-:Y:S05]  /*03d0*/  BSYNC.RECONVERGENT B1 ;  /* 0x0000000000017941 */ /* 0x000fea0003800200 */
.L_x_298:
[----:B------:R-:W0:Y:S01]  /*03e0*/  MUFU.RCP64H R3, R17 ;  /* 0x0000001100037308 */ /* 0x000e220000001800 */
[----:B------:R-:W-:Y:S01]  /*03f0*/  IMAD.MOV.U32 R2, RZ, RZ, 0x1 ;  /* 0x00000001ff027424 */ /* 0x000fe200078e00ff */
[----:B-----5:R-:W-:Y:S01]  /*0400*/  FSETP.GEU.AND P1, PT, |R13|, 6.5827683646048100446e-37, PT ;  /* 0x036000000d00780b */ /* 0x020fe20003f2e200 */
        /* <DEDUP_REMOVED lines=17> */
[----:B------:R-:W-:Y:S05]  /*0520*/  CALL.REL.NOINC `($__internal_7_$__cuda_sm20_div_rn_f64_full) ;  /* 0x0000000c00d07944 */ /* 0x000fea0003c00000 */
[----:B------:R-:W-:Y:S02]  /*0530*/  IMAD.MOV.U32 R2, RZ, RZ, R24 ;  /* 0x000000ffff027224 */ /* 0x000fe400078e0018 */
[----:B------:R-:W-:-:S07]  /*0540*/  IMAD.MOV.U32 R3, RZ, RZ, R25 ;  /* 0x000000ffff037224 */ /* 0x000fce00078e0019 */
.L_x_301:
[----:B------:R-:W-:Y:S05]  /*0550*/  BSYNC.RECONVERGENT B1 ;  /* 0x0000000000017941 */ /* 0x000fea0003800200 */
.L_x_300:
[----:B------:R-:W-:Y:S01]  /*0560*/  DADD R20, -RZ, |R14| ;  /* 0x00000000ff147229 */ /* 0x000fe2000000050e */
[----:B------:R-:W-:Y:S01]  /*0570*/  BSSY.RECONVERGENT B1, `(.L_x_302) ;  /* 0x0000006000017945 */ /* 0x000fe20003800200 */
[----:B------:R-:W-:Y:S01]  /*0580*/  IMAD.MOV.U32 R34, RZ, RZ, RZ ;  /* 0x000000ffff227224 */ /* 0x000fe200078e00ff */
[----:B------:R-:W-:Y:S01]  /*0590*/  MOV R0, 0x5d0 ;  /* 0x000005d000007802 */ /* 0x000fe20000000f00 */
[----:B------:R-:W-:-:S06]  /*05a0*/  IMAD.MOV.U32 R35, RZ, RZ, 0x40000000 ;  /* 0x40000000ff237424 */ /* 0x000fcc00078e00ff */
[----:B------:R-:W-:-:S07]  /*05b0*/  IMAD.MOV.U32 R9, RZ, RZ, R21 ;  /* 0x000000ffff097224 */ /* 0x000fce00078e0015 */
[----:B------:R-:W-:Y:S05]  /*05c0*/  CALL.REL.NOINC `($_Z11computeAmaxPd4Grid$__internal_accurate_pow) ;  /* 0x0000001400147944 */ /* 0x000fea0003c00000 */
[----:B------:R-:W-:Y:S05]  /*05d0*/  BSYNC.RECONVERGENT B1 ;  /* 0x0000000000017941 */ /* 0x000fea0003800200 */
.L_x_302:
        /* <DEDUP_REMOVED lines=18> */
.L_x_304:
[----:B------:R-:W-:Y:S05]  /*0700*/  BSYNC.RECONVERGENT B1 ;  /* 0x0000000000017941 */ /* 0x000fea0003800200 */
.L_x_303:
        /* <DEDUP_REMOVED lines=22> */
.L_x_306:
[----:B------:R-:W-:Y:S05]  /*0870*/  BSYNC.RECONVERGENT B1 ;  /* 0x0000000000017941 */ /* 0x000fea0003800200 */
.L_x_305:
[----:B------:R-:W-:Y:S01]  /*0880*/  DADD R20, -RZ, |R12| ;  /* 0x00000000ff147229 */ /* 0x000fe2000000050c */
[----:B------:R-:W-:Y:S01]  /*0890*/  BSSY.RECONVERGENT B1, `(.L_x_307) ;  /* 0x0000006000017945 */ /* 0x000fe20003800200 */
[----:B------:R-:W-:Y:S01]  /*08a0*/  DADD R10, R10, -R14 ;  /* 0x000000000a0a7229 */ /* 0x000fe2000000080e */
[----:B------:R-:W-:Y:S01]  /*08b0*/  IMAD.MOV.U32 R35, RZ, RZ, 0x40000000 ;  /* 0x40000000ff237424 */ /* 0x000fe200078e00ff */
[----:B------:R-:W-:-:S06]  /*08c0*/  MOV R0, 0x8f0 ;  /* 0x000008f000007802 */ /* 0x000fcc0000000f00 */
[----:B------:R-:W-:-:S07]  /*08d0*/  IMAD.MOV.U32 R9, RZ, RZ, R21 ;  /* 0x000000ffff097224 */ /* 0x000fce00078e0015 */
[----:B------:R-:W-:Y:S05]  /*08e0*/  CALL.REL.NOINC `($_Z11computeAmaxPd4Grid$__internal_accurate_pow) ;  /* 0x00000010004c7944 */ /* 0x000fea0003c00000 */
[----:B------:R-:W-:Y:S05]  /*08f0*/  BSYNC.RECONVERGENT B1 ;  /* 0x0000000000017941 */ /* 0x000fea0003800200 */
.L_x_307:
        /* <DEDUP_REMOVED lines=18> */
.L_x_309:
[----:B------:R-:W-:Y:S05]  /*0a20*/  BSYNC.RECONVERGENT B1 ;  /* 0x0000000000017941 */ /* 0x000fea0003800200 */
.L_x_308:
        /* <DEDUP_REMOVED lines=17> */
[----:B------:R-:W-:Y:S05]  /*0b40*/  CALL.REL.NOINC `($__internal_7_$__cuda_sm20_div_rn_f64_full) ;  /* 0x0000000800487944 */ /* 0x000fea0003c00000 */
[----:B------:R-:W-:Y:S02]  /*0b50*/  IMAD.MOV.U32 R12, RZ, RZ, R24 ;  /* 0x000000ffff0c7224 */ /* 0x000fe400078e0018 */
[----:B------:R-:W-:-:S07]  /*0b60*/  IMAD.MOV.U32 R13, RZ, RZ, R25 ;  /* 0x000000ffff0d7224 */ /* 0x000fce00078e0019 */
.L_x_311:
[----:B------:R-:W-:Y:S05]  /*0b70*/  BSYNC.RECONVERGENT B1 ;  /* 0x0000000000017941 */ /* 0x000fea0003800200 */
.L_x_310:
        /* <DEDUP_REMOVED lines=8> */
.L_x_312:
[C---:B------:R-:W-:Y:S01]  /*0c00*/  DADD R12, R4.reuse, 2 ;  /* 0x40000000040c7429 */ /* 0x040fe20000000000 */
[----:B------:R-:W-:Y:S01]  /*0c10*/  BSSY.RECONVERGENT B1, `(.L_x_313) ;  /* 0x000000f000017945 */ /* 0x000fe20003800200 */
[C---:B------:R-:W-:Y:S02]  /*0c20*/  DSETP.NEU.AND P1, PT, R4.reuse, RZ, PT ;  /* 0x000000ff0400722a */ /* 0x040fe40003f2d000 */
[----:B------:R-:W-:Y:S02]  /*0c30*/  DADD R20, -RZ, |R2| ;  /* 0x00000000ff147229 */ /* 0x000fe40000000502 */
[----:B------:R-:W-:-:S04]  /*0c40*/  DSETP.NEU.AND P0, PT, R4, 1, PT ;  /* 0x3ff000000400742a */ /* 0x000fc80003f0d000 */
[----:B------:R-:W-:-:S04]  /*0c50*/  LOP3.LUT R12, R13, 0x7ff00000, RZ, 0xc0, !PT ;  /* 0x7ff000000d0c7812 */ /* 0x000fc800078ec0ff */
[----:B------:R-:W-:Y:S02]  /*0c60*/  ISETP.NE.AND P2, PT, R12, 0x7ff00000, PT ;  /* 0x7ff000000c00780c */ /* 0x000fe40003f45270 */
[----:B------:R-:W-:Y:S02]  /*0c70*/  MOV R9, R21 ;  /* 0x0000001500097202 */ /* 0x000fe40000000f00 */
[----:B------:R-:W-:-:S09]  /*0c80*/  @!P1 CS2R R18, SRZ ;  /* 0x0000000000129805 */ /* 0x000fd2000001ff00 */
[----:B------:R-:W-:Y:S05]  /*0c90*/  @P2 BRA `(.L_x_314) ;  /* 0x0000000000182947 */ /* 0x000fea0003800000 */
[----:B------:R-:W-:-:S14]  /*0ca0*/  DSETP.NAN.AND P1, PT, R4, R4, PT ;  /* 0x000000040400722a */ /* 0x000fdc0003f28000 */
[----:B------:R-:W-:Y:S01]  /*0cb0*/  @P1 DADD R18, R4, 2 ;  /* 0x4000000004121429 */ /* 0x000fe20000000000 */
[----:B------:R-:W-:Y:S10]  /*0cc0*/  @P1 BRA `(.L_x_314) ;  /* 0x00000000000c1947 */ /* 0x000ff40003800000 */
[----:B------:R-:W-:-:S14]  /*0cd0*/  DSETP.NEU.AND P1, PT, |R4|, +INF , PT ;  /* 0x7ff000000400742a */ /* 0x000fdc0003f2d200 */
[----:B------:R-:W-:Y:S02]  /*0ce0*/  @!P1 IMAD.MOV.U32 R18, RZ, RZ, 0x0 ;  /* 0x00000000ff129424 */ /* 0x000fe400078e00ff */
[----:B------:R-:W-:-:S07]  /*0cf0*/  @!P1 IMAD.MOV.U32 R19, RZ, RZ, 0x7ff00000 ;  /* 0x7ff00000ff139424 */ /* 0x000fce00078e00ff */
.L_x_314:
[----:B------:R-:W-:Y:S05]  /*0d00*/  BSYNC.RECONVERGENT B1 ;  /* 0x0000000000017941 */ /* 0x000fea0003800200 */
.L_x_313:
[----:B------:R-:W-:Y:S01]  /*0d10*/  BSSY.RECONVERGENT B1, `(.L_x_315) ;  /* 0x0000006000017945 */ /* 0x000fe20003800200 */
[----:B------:R-:W-:Y:S01]  /*0d20*/  FSEL R4, R18, RZ, P0 ;  /* 0x000000ff12047208 */ /* 0x000fe20000000000 */
[----:B------:R-:W-:Y:S01]  /*0d30*/  IMAD.MOV.U32 R35, RZ, RZ, 0x40000000 ;  /* 0x40000000ff237424 */ /* 0x000fe200078e00ff */
[----:B------:R-:W-:Y:S02]  /*0d40*/  FSEL R5, R19, 1.875, P0 ;  /* 0x3ff0000013057808 */ /* 0x000fe40000000000 */
[----:B------:R-:W-:-:S07]  /*0d50*/  MOV R0, 0xd70 ;  /* 0x00000d7000007802 */ /* 0x000fce0000000f00 */
[----:B------:R-:W-:Y:S05]  /*0d60*/  CALL.REL.NOINC `($_Z11computeAmaxPd4Grid$__internal_accurate_pow) ;  /* 0x0000000c002c7944 */ /* 0x000fea0003c00000 */
[----:B------:R-:W-:Y:S05]  /*0d70*/  BSYNC.RECONVERGENT B1 ;  /* 0x0000000000017941 */ /* 0x000fea0003800200 */
.L_x_315:
        /* <DEDUP_REMOVED lines=14> */
.L_x_317:
[----:B------:R-:W-:Y:S05]  /*0e60*/  BSYNC.RECONVERGENT B1 ;  /* 0x0000000000017941 */ /* 0x000fea0003800200 */
.L_x_316:
[----:B------:R-:W-:Y:S01]  /*0e70*/  FSEL R2, R18, RZ, P0 ;  /* 0x000000ff12027208 */ /* 0x000fe20000000000 */
[----:B------:R-:W-:Y:S01]  /*0e80*/  BSSY.RECONVERGENT B1, `(.L_x_318) ;  /* 0x0000008000017945 */ /* 0x000fe20003800200 */
[----:B------:R-:W-:Y:S01]  /*0e90*/  FSEL R3, R19, 1.875, P0 ;  /* 0x3ff0000013037808 */ /* 0x000fe20000000000 */
[----:B------:R-:W-:Y:S01]  /*0ea0*/  IMAD.MOV.U32 R35, RZ, RZ, 0x3fe00000 ;  /* 0x3fe00000ff237424 */ /* 0x000fe200078e00ff */
[----:B------:R-:W-:-:S04]  /*0eb0*/  MOV R0, 0xf00 ;  /* 0x00000f0000007802 */ /* 0x000fc80000000f00 */
[----:B------:R-:W-:-:S08]  /*0ec0*/  DADD R4, R4, R2 ;  /* 0x0000000004047229 */ /* 0x000fd00000000002 */
[----:B------:R-:W-:-:S10]  /*0ed0*/  DADD R20, -RZ, |R4| ;  /* 0x00000000ff147229 */ /* 0x000fd40000000504 */
[----:B------:R-:W-:-:S07]  /*0ee0*/  IMAD.MOV.U32 R9, RZ, RZ, R21 ;  /* 0x000000ffff097224 */ /* 0x000fce00078e0015 */
[----:B------:R-:W-:Y:S05]  /*0ef0*/  CALL.REL.NOINC `($_Z11computeAmaxPd4Grid$__internal_accurate_pow) ;  /* 0x0000000800c87944 */ /* 0x000fea0003c00000 */
[----:B------:R-:W-:Y:S05]  /*0f00*/  BSYNC.RECONVERGENT B1 ;  /* 0x0000000000017941 */ /* 0x000fea0003800200 */
.L_x_318:
[----:B------:R-:W0:Y:S01]  /*0f10*/  MUFU.RCP64H R13, R17 ;  /* 0x00000011000d7308 */ /* 0x000e220000001800 */
[C---:B------:R-:W-:Y:S01]  /*0f20*/  DADD R2, R4.reuse, 0.5 ;  /* 0x3fe0000004027429 */ /* 0x040fe20000000000 */
[----:B------:R-:W-:Y:S01]  /*0f30*/  IMAD.MOV.U32 R12, RZ, RZ, 0x1 ;  /* 0x00000001ff0c7424 */ /* 0x000fe200078e00ff */
[----:B------:R-:W-:Y:S01]  /*0f40*/  ISETP.GE.AND P1, PT, R5, RZ, PT ;  /* 0x000000ff0500720c */ /* 0x000fe20003f26270 */
[----:B------:R-:W-:Y:S01]  /*0f50*/  DSETP.NEU.AND P0, PT, R4, RZ, PT ;  /* 0x000000ff0400722a */ /* 0x000fe20003f0d000 */
[----:B------:R-:W-:Y:S02]  /*0f60*/  BSSY.RECONVERGENT B1, `(.L_x_319) ;  /* 0x0000011000017945 */ /* 0x000fe40003800200 */
[----:B------:R-:W-:Y:S02]  /*0f70*/  FSEL R18, R18, RZ, P1 ;  /* 0x000000ff12127208 */ /* 0x000fe40000800000 */
[----:B------:R-:W-:Y:S02]  /*0f80*/  FSEL R19, R19, -QNAN , P1 ;  /* 0xfff8000013137808 */ /* 0x000fe40000800000 */
[----:B------:R-:W-:-:S04]  /*0f90*/  LOP3.LUT R2, R3, 0x7ff00000, RZ, 0xc0, !PT ;  /* 0x7ff0000003027812 */ /* 0x000fc800078ec0ff */
[----:B------:R-:W-:Y:S01]  /*0fa0*/  ISETP.NE.AND P1, PT, R2, 0x7ff00000, PT ;  /* 0x7ff000000200780c */ /* 0x000fe20003f25270 */
[----:B0-----:R-:W-:-:S08]  /*0fb0*/  DFMA R14, -R16, R12, 1 ;  /* 0x3ff00000100e742b */ /* 0x001fd0000000010c */
[----:B------:R-:W-:-:S08]  /*0fc0*/  DFMA R14, R14, R14, R14 ;  /* 0x0000000e0e0e722b */ /* 0x000fd0000000000e */
[----:B------:R-:W-:Y:S01]  /*0fd0*/  DFMA R14, R12, R14, R12 ;  /* 0x0000000e0c0e722b */ /* 0x000fe2000000000c */
[----:B------:R-:W-:Y:S02]  /*0fe0*/  FSEL R12, R18, RZ, P0 ;  /* 0x000000ff120c7208 */ /* 0x000fe40000000000 */
[----:B------:R-:W-:Y:S01]  /*0ff0*/  FSEL R13, R19, RZ, P0 ;  /* 0x000000ff130d7208 */ /* 0x000fe20000000000 */
[----:B------:R-:W-:Y:S07]  /*1000*/  @P1 BRA `(.L_x_320) ;  /* 0x0000000000181947 */ /* 0x000fee0003800000 */
[----:B------:R-:W-:-:S14]  /*1010*/  DSETP.NAN.AND P0, PT, R4, R4, PT ;  /* 0x000000040400722a */ /* 0x000fdc0003f08000 */
[----:B------:R-:W-:Y:S01]  /*1020*/  @P0 DADD R12, R4, 0.5 ;  /* 0x3fe00000040c0429 */ /* 0x000fe20000000000 */
[----:B------:R-:W-:Y:S10]  /*1030*/  @P0 BRA `(.L_x_320) ;  /* 0x00000000000c0947 */ /* 0x000ff40003800000 */
[----:B------:R-:W-:-:S14]  /*1040*/  DSETP.NEU.AND P0, PT, |R4|, +INF , PT ;  /* 0x7ff000000400742a */ /* 0x000fdc0003f0d200 */
[----:B------:R-:W-:Y:S02]  /*1050*/  @!P0 IMAD.MOV.U32 R12, RZ, RZ, 0x0 ;  /* 0x00000000ff0c8424 */ /* 0x000fe400078e00ff */
[----:B------:R-:W-:-:S07]  /*1060*/  @!P0 IMAD.MOV.U32 R13, RZ, RZ, 0x7ff00000 ;  /* 0x7ff00000ff0d8424 */ /* 0x000fce00078e00ff */
.L_x_320:
[----:B------:R-:W-:Y:S05]  /*1070*/  BSYNC.RECONVERGENT B1 ;  /* 0x0000000000017941 */ /* 0x000fea0003800200 */
.L_x_319:
[----:B------:R-:W-:Y:S01]  /*1080*/  UMOV UR4, 0x99999998 ;  /* 0x9999999800047882 */ /* 0x000fe20000000000 */
[----:B------:R-:W-:Y:S01]  /*1090*/  UMOV UR5, 0x3fd99999 ;  /* 0x3fd9999900057882 */ /* 0x000fe20000000000 */
[----:B------:R-:W-:Y:S01]  /*10a0*/  DFMA R2, -R16, R14, 1 ;  /* 0x3ff000001002742b */ /* 0x000fe2000000010e */
[----:B------:R-:W-:Y:S01]  /*10b0*/  BSSY.RECONVERGENT B1, `(.L_x_321) ;  /* 0x0000016000017945 */ /* 0x000fe20003800200 */
[----:B------:R-:W-:Y:S01]  /*10c0*/  DMUL R10, R10, UR4 ;  /* 0x000000040a0a7c28 */ /* 0x000fe20008000000 */
[----:B------:R-:W-:Y:S01]  /*10d0*/  UMOV UR4, 0x66666666 ;  /* 0x6666666600047882 */ /* 0x000fe20000000000 */
[----:B------:R-:W-:Y:S01]  /*10e0*/  UMOV UR5, 0x3ff66666 ;  /* 0x3ff6666600057882 */ /* 0x000fe20000000000 */
[----:B------:R-:W-:-:S03]  /*10f0*/  DSETP.NEU.AND P0, PT, R4, 1, PT ;  /* 0x3ff000000400742a */ /* 0x000fc60003f0d000 */
[----:B------:R-:W-:Y:S02]  /*1100*/  DFMA R14, R14, R2, R14 ;  /* 0x000000020e0e722b */ /* 0x000fe4000000000e */
[----:B------:R-:W-:Y:S01]  /*1110*/  DMUL R18, R10, UR4 ;  /* 0x000000040a127c28 */ /* 0x000fe20008000000 */
[----:B------:R-:W-:Y:S02]  /*1120*/  FSEL R4, R12, RZ, P0 ;  /* 0x000000ff0c047208 */ /* 0x000fe40000000000 */
[----:B------:R-:W-:-:S05]  /*1130*/  FSEL R5, R13, 1.875, P0 ;  /* 0x3ff000000d057808 */ /* 0x000fca0000000000 */
[----:B------:R-:W-:Y:S02]  /*1140*/  DMUL R2, R14, R18 ;  /* 0x000000120e027228 */ /* 0x000fe40000000000 */
[----:B------:R-:W-:-:S06]  /*1150*/  FSETP.GEU.AND P2, PT, |R19|, 6.5827683646048100446e-37, PT ;  /* 0x036000001300780b */ /* 0x000fcc0003f4e200 */
        /* <DEDUP_REMOVED lines=11> */
.L_x_322:
[----:B------:R-:W-:Y:S05]  /*1210*/  BSYNC.RECONVERGENT B1 ;  /* 0x0000000000017941 */ /* 0x000fea0003800200 */
.L_x_321:
[----:B------:R-:W-:Y:S01]  /*1220*/  DADD R20, -RZ, |R2| ;  /* 0x00000000ff147229 */ /* 0x000fe20000000502 */
[----:B------:R-:W-:Y:S01]  /*1230*/  BSSY.RECONVERGENT B1, `(.L_x_323) ;  /* 0x0000005000017945 */ /* 0x000fe20003800200 */
[----:B------:R-:W-:Y:S01]  /*1240*/  IMAD.MOV.U32 R35, RZ, RZ, 0x3fe00000 ;  /* 0x3fe00000ff237424 */ /* 0x000fe200078e00ff */
[----:B------:R-:W-:-:S07]  /*1250*/  MOV R0, 0x1280 ;  /* 0x0000128000007802 */ /* 0x000fce0000000f00 */
[----:B------:R-:W-:-:S07]  /*1260*/  IMAD.MOV.U32 R9, RZ, RZ, R21 ;  /* 0x000000ffff097224 */ /* 0x000fce00078e0015 */
[----:B------:R-:W-:Y:S05]  /*1270*/  CALL.REL.NOINC `($_Z11computeAmaxPd4Grid$__internal_accurate_pow) ;  /* 0x0000000400e87944 */ /* 0x000fea0003c00000 */
[----:B------:R-:W-:Y:S05]  /*1280*/  BSYNC.RECONVERGENT B1 ;  /* 0x0000000000017941 */ /* 0x000fea0003800200 */
.L_x_323:
[C---:B------:R-:W-:Y:S01]  /*1290*/  DADD R10, R2.reuse, 0.5 ;  /* 0x3fe00000020a7429 */ /* 0x040fe20000000000 */
[----:B------:R-:W-:Y:S01]  /*12a0*/  ISETP.GE.AND P0, PT, R3, RZ, PT ;  /* 0x000000ff0300720c */ /* 0x000fe20003f06270 */
[----:B------:R-:W-:Y:S01]  /*12b0*/  DSETP.NEU.AND P1, PT, R2, RZ, PT ;  /* 0x000000ff0200722a */ /* 0x000fe20003f2d000 */
[----:B------:R-:W-:Y:S02]  /*12c0*/  BSSY.RECONVERGENT B1, `(.L_x_324) ;  /* 0x000000f000017945 */ /* 0x000fe40003800200 */
[----:B------:R-:W-:-:S05]  /*12d0*/  FSEL R19, R19, -QNAN , P0 ;  /* 0xfff8000013137808 */ /* 0x000fca0000000000 */
[----:B------:R-:W-:Y:S02]  /*12e0*/  LOP3.LUT R10, R11, 0x7ff00000, RZ, 0xc0, !PT ;  /* 0x7ff000000b0a7812 */ /* 0x000fe400078ec0ff */
[----:B------:R-:W-:Y:S01]  /*12f0*/  FSEL R11, R18, RZ, P0 ;  /* 0x000000ff120b7208 */ /* 0x000fe20000000000 */
[----:B------:R-:W-:Y:S01]  /*1300*/  DSETP.NEU.AND P0, PT, R2, 1, PT ;  /* 0x3ff000000200742a */ /* 0x000fe20003f0d000 */
        /* <DEDUP_REMOVED lines=8> */
[----:B------:R-:W-:Y:S01]  /*1390*/  @!P1 IMAD.MOV.U32 R10, RZ, RZ, 0x0 ;  /* 0x00000000ff0a9424 */ /* 0x000fe200078e00ff */
[----:B------:R-:W-:-:S07]  /*13a0*/  @!P1 MOV R11, 0x7ff00000 ;  /* 0x7ff00000000b9802 */ /* 0x000fce0000000f00 */
.L_x_325:
[----:B------:R-:W-:Y:S05]  /*13b0*/  BSYNC.RECONVERGENT B1 ;  /* 0x0000000000017941 */ /* 0x000fea0003800200 */
.L_x_324:
[----:B------:R-:W-:Y:S02]  /*13c0*/  FSEL R2, R10, RZ, P0 ;  /* 0x000000ff0a027208 */ /* 0x000fe40000000000 */
[----:B------:R-:W-:-:S06]  /*13d0*/  FSEL R3, R11, 1.875, P0 ;  /* 0x3ff000000b037808 */ /* 0x000fcc0000000000 */
[----:B------:R-:W-:-:S11]  /*13e0*/  DADD R4, R4, R2 ;  /* 0x0000000004047229 */ /* 0x000fd60000000002 */
.L_x_297:
[----:B------:R-:W-:Y:S05]  /*13f0*/  BSYNC.RECONVERGENT B0 ;  /* 0x0000000000007941 */ /* 0x000fea0003800200 */
.L_x_296:
[----:B------:R-:W0:Y:S01]  /*1400*/  LDCU UR4, c[0x0][0x370] ;  /* 0x00006e00ff0477ac */ /* 0x000e220008000800 */
[----:B------:R-:W1:Y:S01]  /*1410*/  LDC.64 R2, c[0x0][0x380] ;  /* 0x0000e000ff027b82 */ /* 0x000e620000000a00 */
[----:B0-----:R-:W-:-:S04]  /*1420*/  IMAD R6, R6, UR4, RZ ;  /* 0x0000000406067c24 */ /* 0x001fc8000f8e02ff */
[----:B------:R-:W-:-:S04]  /*1430*/  IMAD R7, R8, R6, R7 ;  /* 0x0000000608077224 */ /* 0x000fc800078e0207 */
[----:B-1----:R-:W-:-:S05]  /*1440*/  IMAD.WIDE.U32 R2, R7, 0x8, R2 ;  /* 0x0000000807027825 */ /* 0x002fca00078e0002 */
[----:B------:R-:W-:Y:S01]  /*1450*/  STG.E.64 desc[UR6][R2.64], R4 ;  /* 0x0000000402007986 */ /* 0x000fe2000c101b06 */
[----:B------:R-:W-:Y:S05]  /*1460*/  EXIT ;  /* 0x000000000000794d */ /* 0x000fea0003800000 */
        .weak           $__internal_7_$__cuda_sm20_div_rn_f64_full
        .type           $__internal_7_$__cuda_sm20_div_rn_f64_full,@function
        .size           $__internal_7_$__cuda_sm20_div_rn_f64_full,($_Z11computeAmaxPd4Grid$__internal_accurate_pow - $__internal_7_$__cuda_sm20_div_rn_f64_full)
$__internal_7_$__cuda_sm20_div_rn_f64_full:
[C---:B------:R-:W-:Y:S01]  /*1470*/  FSETP.GEU.AND P0, PT, |R21|.reuse, 1.469367938527859385e-39, PT ;  /* 0x001000001500780b */ /* 0x040fe20003f0e200 */
[----:B------:R-:W-:Y:S01]  /*1480*/  IMAD.MOV.U32 R22, RZ, RZ, 0x1 ;  /* 0x00000001ff167424 */ /* 0x000fe200078e00ff */
[----:B------:R-:W-:Y:S01]  /*1490*/  LOP3.LUT R32, R21, 0x800fffff, RZ, 0xc0, !PT ;  /* 0x800fffff15207812 */ /* 0x000fe200078ec0ff */
[----:B------:R-:W-:Y:S01]  /*14a0*/  IMAD.MOV.U32 R28, RZ, RZ, 0x1ca00000 ;  /* 0x1ca00000ff1c7424 */ /* 0x000fe200078e00ff */
[C---:B------:R-:W-:Y:S01]  /*14b0*/  FSETP.GEU.AND P2, PT, |R19|.reuse, 1.469367938527859385e-39, PT ;  /* 0x001000001300780b */ /* 0x040fe20003f4e200 */
[----:B------:R-:W-:Y:S01]  /*14c0*/  BSSY.RECONVERGENT B2, `(.L_x_326) ;  /* 0x0000052000027945 */ /* 0x000fe20003800200 */
[----:B------:R-:W-:Y:S01]  /*14d0*/  LOP3.LUT R33, R32, 0x3ff00000, RZ, 0xfc, !PT ;  /* 0x3ff0000020217812 */ /* 0x000fe200078efcff */
[----:B------:R-:W-:Y:S01]  /*14e0*/  IMAD.MOV.U32 R32, RZ, RZ, R20 ;  /* 0x000000ffff207224 */ /* 0x000fe200078e0014 */
[----:B------:R-:W-:Y:S02]  /*14f0*/  LOP3.LUT R9, R19, 0x7ff00000, RZ, 0xc0, !PT ;  /* 0x7ff0000013097812 */ /* 0x000fe400078ec0ff */
[----:B------:R-:W-:-:S03]  /*1500*/  LOP3.LUT R30, R21, 0x7ff00000, RZ, 0xc0, !PT ;  /* 0x7ff00000151e7812 */ /* 0x000fc600078ec0ff */
[----:B------:R-:W-:Y:S01]  /*1510*/  @!P0 DMUL R32, R20, 8.98846567431157953865e+307 ;  /* 0x7fe0000014208828 */ /* 0x000fe20000000000 */
[----:B------:R-:W-:Y:S01]  /*1520*/  ISETP.GE.U32.AND P1, PT, R9, R30, PT ;  /* 0x0000001e0900720c */ /* 0x000fe20003f26070 */
[----:B------:R-:W-:Y:S02]  /*1530*/  IMAD.MOV.U32 R29, RZ, RZ, R9 ;  /* 0x000000ffff1d7224 */ /* 0x000fe400078e0009 */
[----:B------:R-:W-:Y:S01]  /*1540*/  @!P2 LOP3.LUT R24, R21, 0x7ff00000, RZ, 0xc0, !PT ;  /* 0x7ff000001518a812 */ /* 0x000fe200078ec0ff */
[----:B------:R-:W-:Y:S01]  /*1550*/  @!P2 IMAD.MOV.U32 R36, RZ, RZ, RZ ;  /* 0x000000ffff24a224 */ /* 0x000fe200078e00ff */
[----:B------:R-:W0:Y:S02]  /*1560*/  MUFU.RCP64H R23, R33 ;  /* 0x0000002100177308 */ /* 0x000e240000001800 */
[----:B------:R-:W-:Y:S02]  /*1570*/  @!P2 ISETP.GE.U32.AND P3, PT, R9, R24, PT ;  /* 0x000000180900a20c */ /* 0x000fe40003f66070 */
[----:B------:R-:W-:-:S02]  /*1580*/  @!P0 LOP3.LUT R30, R33, 0x7ff00000, RZ, 0xc0, !PT ;  /* 0x7ff00000211e8812 */ /* 0x000fc400078ec0ff */
[----:B------:R-:W-:-:S04]  /*1590*/  @!P2 SEL R25, R28, 0x63400000, !P3 ;  /* 0x634000001c19a807 */ /* 0x000fc80005800000 */
[----:B------:R-:W-:-:S04]  /*15a0*/  @!P2 LOP3.LUT R25, R25, 0x80000000, R19, 0xf8, !PT ;  /* 0x800000001919a812 */ /* 0x000fc800078ef813 */
[----:B------:R-:W-:Y:S01]  /*15b0*/  @!P2 LOP3.LUT R37, R25, 0x100000, RZ, 0xfc, !PT ;  /* 0x001000001925a812 */ /* 0x000fe200078efcff */
[----:B0-----:R-:W-:-:S08]  /*15c0*/  DFMA R26, R22, -R32, 1 ;  /* 0x3ff00000161a742b */ /* 0x001fd00000000820 */
        /* <DEDUP_REMOVED lines=17> */
[----:B------:R-:W-:-:S04]  /*16e0*/  LOP3.LUT R24, R21, 0x7ff00000, RZ, 0xc0, !PT ;  /* 0x7ff0000015187812 */ /* 0x000fc800078ec0ff */
[CC--:B------:R-:W-:Y:S02]  /*16f0*/  VIADDMNMX R18, R9.reuse, -R24.reuse, 0xb9600000, !PT ;  /* 0xb960000009127446 */ /* 0x0c0fe40007800918 */
[----:B------:R-:W-:Y:S02]  /*1700*/  ISETP.GE.U32.AND P0, PT, R9, R24, PT ;  /* 0x000000180900720c */ /* 0x000fe40003f06070 */
[----:B------:R-:W-:Y:S01]  /*1710*/  VIMNMX R9, PT, PT, R18, 0x46a00000, PT ;  /* 0x46a0000012097848 */ /* 0x000fe20003fe0100 */
[----:B------:R-:W-:Y:S01]  /*1720*/  IMAD.MOV.U32 R18, RZ, RZ, RZ ;  /* 0x000000ffff127224 */ /* 0x000fe200078e00ff */
[----:B------:R-:W-:-:S05]  /*1730*/  SEL R28, R28, 0x63400000, !P0 ;  /* 0x634000001c1c7807 */ /* 0x000fca0004000000 */
        /* <DEDUP_REMOVED lines=12> */
[----:B------:R-:W-:Y:S01]  /*1800*/  DMUL.RP R18, R36, R18 ;  /* 0x0000001224127228 */ /* 0x000fe20000008000 */
[----:B------:R-:W-:Y:S01]  /*1810*/  IMAD.MOV.U32 R20, RZ, RZ, RZ ;  /* 0x000000ffff147224 */ /* 0x000fe200078e00ff */
[----:B------:R-:W-:-:S05]  /*1820*/  IADD3 R9, PT, PT, -R9, -0x43300000, RZ ;  /* 0xbcd0000009097810 */ /* 0x000fca0007ffe1ff */
[----:B------:R-:W-:-:S03]  /*1830*/  DFMA R20, R24, -R20, R36 ;  /* 0x800000141814722b */ /* 0x000fc60000000024 */
[----:B------:R-:W-:-:S07]  /*1840*/  LOP3.LUT R27, R19, R27, RZ, 0x3c, !PT ;  /* 0x0000001b131b7212 */ /* 0x000fce00078e3cff */
[----:B------:R-:W-:-:S04]  /*1850*/  FSETP.NEU.AND P0, PT, |R21|, R9, PT ;  /* 0x000000091500720b */ /* 0x000fc80003f0d200 */
[----:B------:R-:W-:Y:S02]  /*1860*/  FSEL R24, R18, R24, !P0 ;  /* 0x0000001812187208 */ /* 0x000fe40004000000 */
[----:B------:R-:W-:Y:S01]  /*1870*/  FSEL R25, R27, R25, !P0 ;  /* 0x000000191b197208 */ /* 0x000fe20004000000 */
[----:B------:R-:W-:Y:S06]  /*1880*/  BRA `(.L_x_328) ;  /* 0x0000000000547947 */ /* 0x000fec0003800000 */
.L_x_327:
        /* <DEDUP_REMOVED lines=12> */
[----:B------:R-:W-:Y:S01]  /*1950*/  @!P0 IMAD.MOV.U32 R24, RZ, RZ, RZ ;  /* 0x000000ffff188224 */ /* 0x000fe200078e00ff */
[----:B------:R-:W-:-:S03]  /*1960*/  @P0 MOV R24, RZ ;  /* 0x000000ff00180202 */ /* 0x000fc60000000f00 */
[----:B------:R-:W-:Y:S01]  /*1970*/  @P0 IMAD.MOV.U32 R25, RZ, RZ, R9 ;  /* 0x000000ffff190224 */ /* 0x000fe200078e0009 */
[----:B------:R-:W-:Y:S06]  /*1980*/  BRA `(.L_x_328) ;  /* 0x0000000000147947 */ /* 0x000fec0003800000 */
.L_x_330:
[----:B------:R-:W-:Y:S01]  /*1990*/  LOP3.LUT R25, R21, 0x80000, RZ, 0xfc, !PT ;  /* 0x0008000015197812 */ /* 0x000fe200078efcff */
[----:B------:R-:W-:Y:S01]  /*19a0*/  IMAD.MOV.U32 R24, RZ, RZ, R20 ;  /* 0x000000ffff187224 */ /* 0x000fe200078e0014 */
[----:B------:R-:W-:Y:S06]  /*19b0*/  BRA `(.L_x_328) ;  /* 0x0000000000087947 */ /* 0x000fec0003800000 */
.L_x_329:
[----:B------:R-:W-:Y:S01]  /*19c0*/  LOP3.LUT R25, R19, 0x80000, RZ, 0xfc, !PT ;  /* 0x0008000013197812 */ /* 0x000fe200078efcff */
[----:B------:R-:W-:-:S07]  /*19d0*/  IMAD.MOV.U32 R24, RZ, RZ, R18 ;  /* 0x000000ffff187224 */ /* 0x000fce00078e0012 */
.L_x_328:
[----:B------:R-:W-:Y:S05]  /*19e0*/  BSYNC.RECONVERGENT B2 ;  /* 0x0000000000027941 */ /* 0x000fea0003800200 */
.L_x_326:
[----:B------:R-:W-:Y:S02]  /*19f0*/  IMAD.MOV.U32 R18, RZ, RZ, R0 ;  /* 0x000000ffff127224 */ /* 0x000fe400078e0000 */
[----:B------:R-:W-:-:S04]  /*1a00*/  IMAD.MOV.U32 R19, RZ, RZ, 0x0 ;  /* 0x00000000ff137424 */ /* 0x000fc800078e00ff */
[----:B------:R-:W-:Y:S05]  /*1a10*/  RET.REL.NODEC R18 `(_Z11computeAmaxPd4Grid) ;  /* 0xffffffe412787950 */ /* 0x000fea0003c3ffff */
        .type           $_Z11computeAmaxPd4Grid$__internal_accurate_pow,@function
        .size           $_Z11computeAmaxPd4Grid$__internal_accurate_pow,(.L_x_392 - $_Z11computeAmaxPd4Grid$__internal_accurate_pow)
$_Z11computeAmaxPd4Grid$__internal_accurate_pow:
[----:B------:R-:W-:Y:S01]  /*1a20*/  ISETP.GT.U32.AND P0, PT, R9, 0xfffff, PT ;  /* 0x000fffff0900780c */ /* 0x000fe20003f04070 */
[----:B------:R-:W-:Y:S01]  /*1a30*/  IMAD.MOV.U32 R18, RZ, RZ, R20 ;  /* 0x000000ffff127224 */ /* 0x000fe200078e0014 */
[----:B------:R-:W-:Y:S01]  /*1a40*/  UMOV UR4, 0x7d2cafe2 ;  /* 0x7d2cafe200047882 */ /* 0x000fe20000000000 */
[--C-:B------:R-:W-:Y:S01]  /*1a50*/  IMAD.MOV.U32 R19, RZ, RZ, R9.reuse ;  /* 0x000000ffff137224 */ /* 0x100fe200078e0009 */
[----:B------:R-:W-:Y:S01]  /*1a60*/  UMOV UR5, 0x3eb0f5ff ;  /* 0x3eb0f5ff00057882 */ /* 0x000fe20000000000 */
[--C-:B------:R-:W-:Y:S01]  /*1a70*/  IMAD.MOV.U32 R21, RZ, RZ, R9.reuse ;  /* 0x000000ffff157224 */ /* 0x100fe200078e0009 */
[----:B------:R-:W-:Y:S01]  /*1a80*/  SHF.R.U32.HI R9, RZ, 0x14, R9 ;  /* 0x00000014ff097819 */ /* 0x000fe20000011609 */
[----:B------:R-:W-:Y:S01]  /*1a90*/  IMAD.MOV.U32 R24, RZ, RZ, 0x41ad3b5a ;  /* 0x41ad3b5aff187424 */ /* 0x000fe200078e00ff */
[----:B------:R-:W-:Y:S01]  /*1aa0*/  UMOV UR10, 0x3b39803f ;  /* 0x3b39803f000a7882 */ /* 0x000fe20000000000 */
[----:B------:R-:W-:Y:S01]  /*1ab0*/  IMAD.MOV.U32 R25, RZ, RZ, 0x3ed0f5d2 ;  /* 0x3ed0f5d2ff197424 */ /* 0x000fe200078e00ff */
[----:B------:R-:W-:-:S03]  /*1ac0*/  UMOV UR11, 0x3c7abc9e ;  /* 0x3c7abc9e000b7882 */ /* 0x000fc60000000000 */
[----:B------:R-:W-:-:S10]  /*1ad0*/  @!P0 DMUL R18, R18, 1.80143985094819840000e+16 ;  /* 0x4350000012128828 */ /* 0x000fd40000000000 */
[----:B------:R-:W-:Y:S01]  /*1ae0*/  @!P0 IMAD.MOV.U32 R21, RZ, RZ, R19 ;  /* 0x000000ffff158224 */ /* 0x000fe200078e0013 */
[----:B------:R-:W-:Y:S01]  /*1af0*/  @!P0 LEA.HI R9, R19, 0xffffffca, RZ, 0xc ;  /* 0xffffffca13098811 */ /* 0x000fe200078f60ff */
[----:B------:R-:W-:-:S03]  /*1b00*/  @!P0 IMAD.MOV.U32 R20, RZ, RZ, R18 ;  /* 0x000000ffff148224 */ /* 0x000fc600078e0012 */
[----:B------:R-:W-:Y:S01]  /*1b10*/  LOP3.LUT R21, R21, 0x800fffff, RZ, 0xc0, !PT ;  /* 0x800fffff15157812 */ /* 0x000fe200078ec0ff */
[----:B------:R-:W-:Y:S02]  /*1b20*/  IMAD.MOV.U32 R22, RZ, RZ, R20 ;  /* 0x000000ffff167224 */ /* 0x000fe400078e0014 */
[----:B------:R-:W-:Y:S01]  /*1b30*/  IMAD.MOV.U32 R20, RZ, RZ, RZ ;  /* 0x000000ffff147224 */ /* 0x000fe200078e00ff */
        /* <DEDUP_REMOVED lines=15> */
[----:B------:R-:W-:-:S06]  /*1c30*/  UMOV UR5, 0x3ef3b20a ;  /* 0x3ef3b20a00057882 */ /* 0x000fcc0000000000 */
[----:B------:R-:W-:Y:S01]  /*1c40*/  DFMA R30, R32, R24, UR4 ;  /* 0x00000004201e7e2b */ /* 0x000fe20008000018 */
        /* <DEDUP_REMOVED lines=19> */
[----:B------:R-:W-:-:S03]  /*1d80*/  DMUL R18, R20, R26 ;  /* 0x0000001a14127228 */ /* 0x000fc60000000000 */
[----:B------:R-:W-:-:S08]  /*1d90*/  DFMA R22, R32, R30, UR4 ;  /* 0x0000000420167e2b */ /* 0x000fd0000800001e */
[----:B------:R-:W-:Y:S01]  /*1da0*/  DADD R28, -R22, UR4 ;  /* 0x00000004161c7e29 */ /* 0x000fe20008000100 */
[----:B------:R-:W-:Y:S01]  /*1db0*/  UMOV UR4, 0xb9e7b0 ;  /* 0x00b9e7b000047882 */ /* 0x000fe20000000000 */
[----:B------:R-:W-:-:S06]  /*1dc0*/  UMOV UR5, 0x3c46a4cb ;  /* 0x3c46a4cb00057882 */ /* 0x000fcc0000000000 */
[----:B------:R-:W-:Y:S02]  /*1dd0*/  DFMA R28, R32, R30, R28 ;  /* 0x0000001e201c722b */ /* 0x000fe4000000001c */
[----:B------:R-:W-:Y:S01]  /*1de0*/  DFMA R30, R20, R20, -R26 ;  /* 0x00000014141e722b */ /* 0x000fe2000000081a */
[----:B------:R-:W-:Y:S01]  /*1df0*/  VIADD R33, R25, 0x100000 ;  /* 0x0010000019217836 */ /* 0x000fe20000000000 */
[----:B------:R-:W-:-:S06]  /*1e00*/  MOV R32, R24 ;  /* 0x0000001800207202 */ /* 0x000fcc0000000f00 */
[----:B------:R-:W-:Y:S02]  /*1e10*/  DFMA R30, R20, R32, R30 ;  /* 0x00000020141e722b */ /* 0x000fe4000000001e */
[----:B------:R-:W-:Y:S01]  /*1e20*/  DADD R32, R28, -UR4 ;  /* 0x800000041c207e29 */ /* 0x000fe20008000000 */
[----:B------:R-:W-:Y:S01]  /*1e30*/  UMOV UR4, 0x80000000 ;  /* 0x8000000000047882 */ /* 0x000fe20000000000 */
[----:B------:R-:W-:Y:S01]  /*1e40*/  DFMA R28, R20, R26, -R18 ;  /* 0x0000001a141c722b */ /* 0x000fe20000000812 */
[----:B------:R-:W-:-:S07]  /*1e50*/  UMOV UR5, 0x43300000 ;  /* 0x4330000000057882 */ /* 0x000fce0000000000 */
[----:B------:R-:W-:Y:S02]  /*1e60*/  DFMA R28, R24, R26, R28 ;  /* 0x0000001a181c722b */ /* 0x000fe4000000001c */
[----:B------:R-:W-:-:S06]  /*1e70*/  DADD R26, R22, R32 ;  /* 0x00000000161a7229 */ /* 0x000fcc0000000020 */
[----:B------:R-:W-:Y:S02]  /*1e80*/  DFMA R28, R20, R30, R28 ;  /* 0x0000001e141c722b */ /* 0x000fe4000000001c */
[----:B------:R-:W-:Y:S02]  /*1e90*/  DADD R30, R22, -R26 ;  /* 0x00000000161e7229 */ /* 0x000fe4000000081a */
[----:B------:R-:W-:-:S06]  /*1ea0*/  DMUL R22, R26, R18 ;  /* 0x000000121a167228 */ /* 0x000fcc0000000000 */
[----:B------:R-:W-:Y:S02]  /*1eb0*/  DADD R32, R32, R30 ;  /* 0x0000000020207229 */ /* 0x000fe4000000001e */
[----:B------:R-:W-:-:S08]  /*1ec0*/  DFMA R30, R26, R18, -R22 ;  /* 0x000000121a1e722b */ /* 0x000fd00000000816 */
        /* <DEDUP_REMOVED lines=8> */
[----:B------:R-:W-:Y:S01]  /*1f50*/  DADD R22, R22, R20 ;  /* 0x0000000016167229 */ /* 0x000fe20000000014 */
[C---:B------:R-:W-:Y:S02]  /*1f60*/  VIADD R20, R9.reuse, 0xfffffc01 ;  /* 0xfffffc0109147836 */ /* 0x040fe40000000000 */
[----:B------:R-:W-:Y:S01]  /*1f70*/  @P1 VIADD R20, R9, 0xfffffc02 ;  /* 0xfffffc0209141836 */ /* 0x000fe20000000000 */
[----:B------:R-:W-:Y:S01]  /*1f80*/  LOP3.LUT R9, R35, 0xff0fffff, RZ, 0xc0, !PT ;  /* 0xff0fffff23097812 */ /* 0x000fe200078ec0ff */
[----:B------:R-:W-:-:S03]  /*1f90*/  IMAD.MOV.U32 R21, RZ, RZ, 0x43300000 ;  /* 0x43300000ff157424 */ /* 0x000fc600078e00ff */
[----:B------:R-:W-:Y:S01]  /*1fa0*/  DADD R24, R24, R22 ;  /* 0x0000000018187229 */ /* 0x000fe20000000016 */
[----:B------:R-:W-:-:S06]  /*1fb0*/  LOP3.LUT R20, R20, 0x80000000, RZ, 0x3c, !PT ;  /* 0x8000000014147812 */ /* 0x000fcc00078e3cff */
[----:B------:R-:W-:Y:S01]  /*1fc0*/  DADD R22, R20, -UR4 ;  /* 0x8000000414167e29 */ /* 0x000fe20008000000 */
[----:B------:R-:W-:Y:S01]  /*1fd0*/  UMOV UR4, 0xfefa39ef ;  /* 0xfefa39ef00047882 */ /* 0x000fe20000000000 */
[----:B------:R-:W-:Y:S01]  /*1fe0*/  DADD R26, R18, R24 ;  /* 0x00000000121a7229 */ /* 0x000fe20000000018 */
[----:B------:R-:W-:-:S07]  /*1ff0*/  UMOV UR5, 0x3fe62e42 ;  /* 0x3fe62e4200057882 */ /* 0x000fce0000000000 */
[--C-:B------:R-:W-:Y:S02]  /*2000*/  DFMA R20, R22, UR4, R26.reuse ;  /* 0x0000000416147c2b */ /* 0x100fe4000800001a */
[----:B------:R-:W-:-:S06]  /*2010*/  DADD R28, R18, -R26 ;  /* 0x00000000121c7229 */ /* 0x000fcc000000081a */
[----:B------:R-:W-:Y:S02]  /*2020*/  DFMA R18, R22, -UR4, R20 ;  /* 0x8000000416127c2b */ /* 0x000fe40008000014 */
[----:B------:R-:W-:-:S06]  /*2030*/  DADD R28, R24, R28 ;  /* 0x00000000181c7229 */ /* 0x000fcc000000001c */
[----:B------:R-:W-:Y:S01]  /*2040*/  DADD R18, -R26, R18 ;  /* 0x000000001a127229 */ /* 0x000fe20000000112 */
[----:B------:R-:W-:-:S07]  /*2050*/  IMAD.MOV.U32 R26, RZ, RZ, R34 ;  /* 0x000000ffff1a7224 */ /* 0x000fce00078e0022 */
[----:B------:R-:W-:-:S08]  /*2060*/  DADD R18, R28, -R18 ;  /* 0x000000001c127229 */ /* 0x000fd00000000812 */
[----:B------:R-:W-:Y:S01]  /*2070*/  DFMA R22, R22, UR10, R18 ;  /* 0x0000000a16167c2b */ /* 0x000fe20008000012 */
[----:B------:R-:W-:-:S05]  /*2080*/  IMAD.SHL.U32 R18, R35, 0x2, RZ ;  /* 0x0000000223127824 */ /* 0x000fca00078e00ff */
[----:B------:R-:W-:Y:S02]  /*2090*/  ISETP.GT.U32.AND P0, PT, R18, -0x2000001, PT ;  /* 0xfdffffff1200780c */ /* 0x000fe40003f04070 */
[----:B------:R-:W-:Y:S02]  /*20a0*/  DADD R18, R20, R22 ;  /* 0x0000000014127229 */ /* 0x000fe40000000016 */
[----:B------:R-:W-:-:S06]  /*20b0*/  SEL R27, R9, R35, P0 ;  /* 0x00000023091b7207 */ /* 0x000fcc0000000000 */
        /* <DEDUP_REMOVED lines=9> */
[----:B------:R-:W-:Y:S01]  /*2150*/  FSETP.GEU.AND P0, PT, |R27|, 4.1917929649353027344, PT ;  /* 0x4086232b1b00780b */ /* 0x000fe20003f0e200 */
[----:B------:R-:W-:-:S05]  /*2160*/  DADD R24, R24, -R26 ;  /* 0x0000000018187229 */ /* 0x000fca000000081a */
[----:B------:R-:W-:-:S03]  /*2170*/  DADD R18, R20, -6.75539944105574400000e+15 ;  /* 0xc338000014127429 */ /* 0x000fc60000000000 */
[----:B------:R-:W-:-:S05]  /*2180*/  DADD R22, R22, R24 ;  /* 0x0000000016167229 */ /* 0x000fca0000000018 */
        /* <DEDUP_REMOVED lines=50> */
.L_x_331:
[----:B------:R-:W-:Y:S01]  /*24b0*/  DFMA R22, R22, R24, R24 ;  /* 0x000000181616722b */ /* 0x000fe20000000018 */
[----:B------:R-:W-:Y:S01]  /*24c0*/  IMAD.MOV.U32 R20, RZ, RZ, R0 ;  /* 0x000000ffff147224 */ /* 0x000fe200078e0000 */
[----:B------:R-:W-:Y:S01]  /*24d0*/  DSETP.NEU.AND P0, PT, |R24|, +INF , PT ;  /* 0x7ff000001800742a */ /* 0x000fe20003f0d200 */
[----:B------:R-:W-:-:S07]  /*24e0*/  IMAD.MOV.U32 R21, RZ, RZ, 0x0 ;  /* 0x00000000ff157424 */ /* 0x000fce00078e00ff */
[----:B------:R-:W-:Y:S02]  /*24f0*/  FSEL R18, R24, R22, !P0 ;  /* 0x0000001618127208 */ /* 0x000fe40004000000 */
[----:B------:R-:W-:Y:S01]  /*2500*/  FSEL R19, R25, R23, !P0 ;  /* 0x0000001719137208 */ /* 0x000fe20004000000 */
[----:B------:R-:W-:Y:S06]  /*2510*/  RET.REL.NODEC R20 `(_Z11computeAmaxPd4Grid) ;  /* 0xffffffd814b87950 */ /* 0x000fec0003c3ffff */
.L_x_332:
        /* <DEDUP_REMOVED lines=14> */
.L_x_392:


//--------------------- .text._Z14computeAmaxOptPd4Grid --------------------------
	.section	.text._Z14computeAmaxOptPd4Grid,"ax",@progbits
	.align	128
        .global         _Z14computeAmaxOptPd4Grid
        .type           _Z14computeAmaxOptPd4Grid,@function
        .size           _Z14computeAmaxOptPd4Grid,(.L_x_394 - _Z14computeAmaxOptPd4Grid)
        .other          _Z14computeAmaxOptPd4Grid,@"STO_CUDA_ENTRY STV_DEFAULT"
_Z14computeAmaxOptPd4Grid:
.text._Z14computeAmaxOptPd4Grid:
[----:B------:R-:W-:Y:S01]  /*0000*/  LDC R1, c[0x0][0x37c] ;  /* 0x0000df00ff017b82 */ /* 0x000fe20000000800 */
[----:B------:R-:W0:Y:S07]  /*0010*/  S2R R35, SR_TID.X ;  /* 0x0000000000237919 */ /* 0x000e2e0000002100 */
[----:B------:R-:W0:Y:S01]  /*0020*/  S2UR UR8, SR_CTAID.X ;  /* 0x00000000000879c3 */ /* 0x000e220000002500 */
[----:B------:R-:W1:Y:S01]  /*0030*/  LDCU.64 UR10, c[0x0][0x390] ;  /* 0x00007200ff0a77ac */ /* 0x000e620008000a00 */
[----:B------:R-:W-:Y:S01]  /*0040*/  BSSY.RECONVERGENT B0, `(.L_x_333) ;  /* 0x0000133000007945 */ /* 0x000fe20003800200 */
[----:B------:R-:W2:Y:S01]  /*0050*/  S2R R9, SR_CTAID.Y ;  /* 0x0000000000097919 */ /* 0x000ea20000002600 */
[----:B------:R-:W-:Y:S01]  /*0060*/  CS2R R2, SRZ ;  /* 0x0000000000027805 */ /* 0x000fe2000001ff00 */
[----:B------:R-:W3:Y:S01]  /*0070*/  LDCU.64 UR6, c[0x0][0x358] ;  /* 0x00006b00ff0677ac */ /* 0x000ee20008000a00 */
[----:B------:R-:W2:Y:S02]  /*0080*/  S2R R0, SR_TID.Y ;  /* 0x0000000000007919 */ /* 0x000ea40000002200 */
[----:B------:R-:W0:Y:S01]  /*0090*/  LDC R8, c[0x0][0x360] ;  /* 0x0000d800ff087b82 */ /* 0x000e220000000800 */
[----:B------:R-:W2:Y:S01]  /*00a0*/  LDCU UR9, c[0x0][0x364] ;  /* 0x00006c80ff0977ac */ /* 0x000ea20008000800 */
[----:B-1----:R-:W-:Y:S01]  /*00b0*/  UIADD3 UR4, UPT, UPT, UR10, 0x2, URZ ;  /* 0x000000020a047890 */ /* 0x002fe2000fffe0ff */
[----:B0-----:R-:W-:-:S05]  /*00c0*/  IMAD R4, R8, UR8, R35 ;  /* 0x0000000808047c24 */ /* 0x001fca000f8e0223 */
[C---:B------:R-:W-:Y:S01]  /*00d0*/  ISETP.GE.AND P0, PT, R4.reuse, UR4, PT ;  /* 0x0000000404007c0c */ /* 0x040fe2000bf06270 */
[----:B------:R-:W-:Y:S01]  /*00e0*/  UIADD3 UR4, UPT, UPT, UR11, 0x2, URZ ;  /* 0x000000020b047890 */ /* 0x000fe2000fffe0ff */
[----:B--2---:R-:W-:Y:S02]  /*00f0*/  IMAD R5, R9, UR9, R0 ;  /* 0x0000000909057c24 */ /* 0x004fe4000f8e0200 */
[----:B------:R-:W-:-:S04]  /*0100*/  ISETP.LT.OR P0, PT, R4, 0x2, P0 ;  /* 0x000000020400780c */ /* 0x000fc80000701670 */
[----:B------:R-:W-:-:S04]  /*0110*/  ISETP.LT.U32.OR P0, PT, R5, 0x2, P0 ;  /* 0x000000020500780c */ /* 0x000fc80000701470 */
[----:B------:R-:W-:-:S13]  /*0120*/  ISETP.GE.OR P0, PT, R5, UR4, P0 ;  /* 0x0000000405007c0c */ /* 0x000fda0008706670 */
[----:B---3--:R-:W-:Y:S05]  /*0130*/  @P0 BRA `(.L_x_334) ;  /* 0x00000010008c0947 */ /* 0x008fea0003800000 */
        /* <DEDUP_REMOVED lines=38> */
[----:B-----5:R-:W-:Y:S05]  /*03a0*/  CALL.REL.NOINC `($__internal_8_$__cuda_sm20_div_rn_f64_full) ;  /* 0x0000001800987944 */ /* 0x020fea0003c00000 */
[----:B------:R-:W-:Y:S02]  /*03b0*/  IMAD.MOV.U32 R2, RZ, RZ, R30 ;  /* 0x000000ffff027224 */ /* 0x000fe400078e001e */
[----:B------:R-:W-:-:S07]  /*03c0*/  IMAD.MOV.U32 R3, RZ, RZ, R31 ;  /* 0x000000ffff037224 */ /* 0x000fce00078e001f */
.L_x_336:
[----:B------:R-:W-:Y:S05]  /*03d0*/  BSYNC.RECONVERGENT B1 ;  /* 0x0000000000017941 */ /* 0x000fea0003800200 */
.L_x_335:
        /* <DEDUP_REMOVED lines=20> */
[----:B------:R-:W-:Y:S05]  /*0520*/  CALL.REL.NOINC `($__internal_8_$__cuda_sm20_div_rn_f64_full) ;  /* 0x0000001800387944 */ /* 0x000fea0003c00000 */
[----:B------:R-:W-:Y:S02]  /*0530*/  IMAD.MOV.U32 R4, RZ, RZ, R30 ;  /* 0x000000ffff047224 */ /* 0x000fe400078e001e */
[----:B------:R-:W-:-:S07]  /*0540*/  IMAD.MOV.U32 R5, RZ, RZ, R31 ;  /* 0x000000ffff057224 */ /* 0x000fce00078e001f */
.L_x_338:
[----:B------:R-:W-:Y:S05]  /*0550*/  BSYNC.RECONVERGENT B1 ;  /* 0x0000000000017941 */ /* 0x000fea0003800200 */
.L_x_337:
[----:B------:R-:W-:Y:S01]  /*0560*/  DADD R28, -RZ, |R12| ;  /* 0x00000000ff1c7229 */ /* 0x000fe2000000050c */
[----:B------:R-:W-:Y:S01]  /*0570*/  BSSY.RECONVERGENT B1, `(.L_x_339) ;  /* 0x0000005000017945 */ /* 0x000fe20003800200 */
[----:B------:R-:W-:Y:S01]  /*0580*/  IMAD.MOV.U32 R6, RZ, RZ, RZ ;  /* 0x000000ffff067224 */ /* 0x000fe200078e00ff */
[----:B------:R-:W-:Y:S01]  /*0590*/  MOV R34, 0x5c0 ;  /* 0x000005c000227802 */ /* 0x000fe20000000f00 */
[----:B------:R-:W-:-:S07]  /*05a0*/  IMAD.MOV.U32 R7, RZ, RZ, 0x40000000 ;  /* 0x40000000ff077424 */ /* 0x000fce00078e00ff */
[----:B------:R-:W-:Y:S05]  /*05b0*/  CALL.REL.NOINC `($_Z14computeAmaxOptPd4Grid$__internal_accurate_pow) ;  /* 0x0000001c007c7944 */ /* 0x000fea0003c00000 */
[----:B------:R-:W-:Y:S05]  /*05c0*/  BSYNC.RECONVERGENT B1 ;  /* 0x0000000000017941 */ /* 0x000fea0003800200 */
.L_x_339:
        /* <DEDUP_REMOVED lines=18> */
.L_x_341:
[----:B------:R-:W-:Y:S05]  /*06f0*/  BSYNC.RECONVERGENT B1 ;  /* 0x0000000000017941 */ /* 0x000fea0003800200 */
.L_x_340:
        /* <DEDUP_REMOVED lines=17> */
[----:B------:R-:W-:Y:S05]  /*0810*/  CALL.REL.NOINC `($__internal_8_$__cuda_sm20_div_rn_f64_full) ;  /* 0x00000014007c7944 */ /* 0x000fea0003c00000 */
[----:B------:R-:W-:Y:S02]  /*0820*/  IMAD.MOV.U32 R12, RZ, RZ, R30 ;  /* 0x000000ffff0c7224 */ /* 0x000fe400078e001e */
[----:B------:R-:W-:-:S07]  /*0830*/  IMAD.MOV.U32 R13, RZ, RZ, R31 ;  /* 0x000000ffff0d7224 */ /* 0x000fce00078e001f */
.L_x_343:
[----:B------:R-:W-:Y:S05]  /*0840*/  BSYNC.RECONVERGENT B1 ;  /* 0x0000000000017941 */ /* 0x000fea0003800200 */
.L_x_342:
[----:B------:R-:W-:Y:S01]  /*0850*/  DADD R28, -RZ, |R14| ;  /* 0x00000000ff1c7229 */ /* 0x000fe2000000050e */
[----:B------:R-:W-:Y:S01]  /*0860*/  BSSY.RECONVERGENT B1, `(.L_x_344) ;  /* 0x0000005000017945 */ /* 0x000fe20003800200 */
[----:B------:R-:W-:Y:S01]  /*0870*/  DADD R16, R16, -R12 ;  /* 0x0000000010107229 */ /* 0x000fe2000000080c */
[----:B------:R-:W-:Y:S01]  /*0880*/  IMAD.MOV.U32 R7, RZ, RZ, 0x40000000 ;  /* 0x40000000ff077424 */ /* 0x000fe200078e00ff */
[----:B------:R-:W-:-:S09]  /*0890*/  MOV R34, 0x8b0 ;  /* 0x000008b000227802 */ /* 0x000fd20000000f00 */
[----:B------:R-:W-:Y:S05]  /*08a0*/  CALL.REL.NOINC `($_Z14computeAmaxOptPd4Grid$__internal_accurate_pow) ;  /* 0x0000001800c07944 */ /* 0x000fea0003c00000 */
[----:B------:R-:W-:Y:S05]  /*08b0*/  BSYNC.RECONVERGENT B1 ;  /* 0x0000000000017941 */ /* 0x000fea0003800200 */
.L_x_344:
        /* <DEDUP_REMOVED lines=18> */
.L_x_346:
[----:B------:R-:W-:Y:S05]  /*09e0*/  BSYNC.RECONVERGENT B1 ;  /* 0x0000000000017941 */ /* 0x000fea0003800200 */
.L_x_345:
        /* <DEDUP_REMOVED lines=20> */
.L_x_348:
[----:B------:R-:W-:Y:S05]  /*0b30*/  BSYNC.RECONVERGENT B1 ;  /* 0x0000000000017941 */ /* 0x000fea0003800200 */
.L_x_347:
[----:B------:R-:W-:Y:S01]  /*0b40*/  DADD R28, -RZ, |R2| ;  /* 0x00000000ff1c7229 */ /* 0x000fe20000000502 */
[----:B------:R-:W-:Y:S01]  /*0b50*/  BSSY.RECONVERGENT B1, `(.L_x_349) ;  /* 0x0000005000017945 */ /* 0x000fe20003800200 */
[----:B------:R-:W-:Y:S01]  /*0b60*/  DADD R16, R16, -R12 ;  /* 0x0000000010107229 */ /* 0x000fe2000000080c */
[----:B------:R-:W-:Y:S01]  /*0b70*/  IMAD.MOV.U32 R7, RZ, RZ, 0x40000000 ;  /* 0x40000000ff077424 */ /* 0x000fe200078e00ff */
[----:B------:R-:W-:-:S09]  /*0b80*/  MOV R34, 0xba0 ;  /* 0x00000ba000227802 */ /* 0x000fd20000000f00 */
[----:B------:R-:W-:Y:S05]  /*0b90*/  CALL.REL.NOINC `($_Z14computeAmaxOptPd4Grid$__internal_accurate_pow) ;  /* 0x0000001800047944 */ /* 0x000fea0003c00000 */
[----:B------:R-:W-:Y:S05]  /*0ba0*/  BSYNC.RECONVERGENT B1 ;  /* 0x0000000000017941 */ /* 0x000fea0003800200 */
.L_x_349:
[C---:B------:R-:W-:Y:S01]  /*0bb0*/  DADD R12, R2.reuse, 2 ;  /* 0x40000000020c7429 */ /* 0x040fe20000000000 */
[----:B------:R-:W-:Y:S01]  /*0bc0*/  BSSY.RECONVERGENT B1, `(.L_x_350) ;  /* 0x000000e000017945 */ /* 0x000fe20003800200 */
[C---:B------:R-:W-:Y:S02]  /*0bd0*/  DSETP.NEU.AND P0, PT, R2.reuse, RZ, PT ;  /* 0x000000ff0200722a */ /* 0x040fe40003f0d000 */
[----:B------:R-:W-:Y:S02]  /*0be0*/  DADD R28, -RZ, |R4| ;  /* 0x00000000ff1c7229 */ /* 0x000fe40000000504 */
[----:B------:R-:W-:-:S04]  /*0bf0*/  DSETP.NEU.AND P2, PT, R2, 1, PT ;  /* 0x3ff000000200742a */ /* 0x000fc80003f4d000 */
        /* <DEDUP_REMOVED lines=10> */
.L_x_351:
[----:B------:R-:W-:Y:S05]  /*0ca0*/  BSYNC.RECONVERGENT B1 ;  /* 0x0000000000017941 */ /* 0x000fea0003800200 */
.L_x_350:
[----:B------:R-:W-:Y:S01]  /*0cb0*/  BSSY.RECONVERGENT B1, `(.L_x_352) ;  /* 0x0000006000017945 */ /* 0x000fe20003800200 */
[----:B------:R-:W-:Y:S01]  /*0cc0*/  FSEL R2, R18, RZ, P2 ;  /* 0x000000ff12027208 */ /* 0x000fe20001000000 */
[----:B------:R-:W-:Y:S01]  /*0cd0*/  IMAD.MOV.U32 R7, RZ, RZ, 0x40000000 ;  /* 0x40000000ff077424 */ /* 0x000fe200078e00ff */
[----:B------:R-:W-:Y:S02]  /*0ce0*/  FSEL R3, R19, 1.875, P2 ;  /* 0x3ff0000013037808 */ /* 0x000fe40001000000 */
[----:B------:R-:W-:-:S07]  /*0cf0*/  MOV R34, 0xd10 ;  /* 0x00000d1000227802 */ /* 0x000fce0000000f00 */
[----:B------:R-:W-:Y:S05]  /*0d00*/  CALL.REL.NOINC `($_Z14computeAmaxOptPd4Grid$__internal_accurate_pow) ;  /* 0x0000001400a87944 */ /* 0x000fea0003c00000 */
[----:B------:R-:W-:Y:S05]  /*0d10*/  BSYNC.RECONVERGENT B1 ;  /* 0x0000000000017941 */ /* 0x000fea0003800200 */
.L_x_352:
        /* <DEDUP_REMOVED lines=14> */
.L_x_354:
[----:B------:R-:W-:Y:S05]  /*0e00*/  BSYNC.RECONVERGENT B1 ;  /* 0x0000000000017941 */ /* 0x000fea0003800200 */
.L_x_353:
[----:B------:R-:W-:Y:S01]  /*0e10*/  FSEL R4, R18, RZ, P2 ;  /* 0x000000ff12047208 */ /* 0x000fe20001000000 */
[----:B------:R-:W-:Y:S01]  /*0e20*/  BSSY.RECONVERGENT B1, `(.L_x_355) ;  /* 0x0000007000017945 */ /* 0x000fe20003800200 */
[----:B------:R-:W-:Y:S01]  /*0e30*/  FSEL R5, R19, 1.875, P2 ;  /* 0x3ff0000013057808 */ /* 0x000fe20001000000 */
[----:B------:R-:W-:Y:S01]  /*0e40*/  IMAD.MOV.U32 R7, RZ, RZ, 0x3fe00000 ;  /* 0x3fe00000ff077424 */ /* 0x000fe200078e00ff */
[----:B------:R-:W-:-:S04]  /*0e50*/  MOV R34, 0xe90 ;  /* 0x00000e9000227802 */ /* 0x000fc80000000f00 */
[----:B------:R-:W-:-:S08]  /*0e60*/  DADD R2, R2, R4 ;  /* 0x0000000002027229 */ /* 0x000fd00000000004 */
[----:B------:R-:W-:-:S11]  /*0e70*/  DADD R28, -RZ, |R2| ;  /* 0x00000000ff1c7229 */ /* 0x000fd60000000502 */
[----:B------:R-:W-:Y:S05]  /*0e80*/  CALL.REL.NOINC `($_Z14computeAmaxOptPd4Grid$__internal_accurate_pow) ;  /* 0x0000001400487944 */ /* 0x000fea0003c00000 */
[----:B------:R-:W-:Y:S05]  /*0e90*/  BSYNC.RECONVERGENT B1 ;  /* 0x0000000000017941 */ /* 0x000fea0003800200 */
.L_x_355:
        /* <DEDUP_REMOVED lines=22> */
.L_x_357:
[----:B------:R-:W-:Y:S05]  /*1000*/  BSYNC.RECONVERGENT B1 ;  /* 0x0000000000017941 */ /* 0x000fea0003800200 */
.L_x_356:
        /* <DEDUP_REMOVED lines=25> */
.L_x_359:
[----:B------:R-:W-:Y:S05]  /*11a0*/  BSYNC.RECONVERGENT B1 ;  /* 0x0000000000017941 */ /* 0x000fea0003800200 */
.L_x_358:
[----:B------:R-:W-:Y:S01]  /*11b0*/  DADD R28, -RZ, |R4| ;  /* 0x00000000ff1c7229 */ /* 0x000fe20000000504 */
[----:B------:R-:W-:Y:S01]  /*11c0*/  BSSY.RECONVERGENT B1, `(.L_x_360) ;  /* 0x0000004000017945 */ /* 0x000fe20003800200 */
[----:B------:R-:W-:Y:S01]  /*11d0*/  IMAD.MOV.U32 R7, RZ, RZ, 0x3fe00000 ;  /* 0x3fe00000ff077424 */ /* 0x000fe200078e00ff */
[----:B------:R-:W-:-:S08]  /*11e0*/  MOV R34, 0x1200 ;  /* 0x0000120000227802 */ /* 0x000fd00000000f00 */
[----:B------:R-:W-:Y:S05]  /*11f0*/  CALL.REL.NOINC `($_Z14computeAmaxOptPd4Grid$__internal_accurate_pow) ;  /* 0x00000010006c7944 */ /* 0x000fea0003c00000 */
[----:B------:R-:W-:Y:S05]  /*1200*/  BSYNC.RECONVERGENT B1 ;  /* 0x0000000000017941 */ /* 0x000fea0003800200 */
.L_x_360:
        /* <DEDUP_REMOVED lines=18> */
.L_x_362:
[----:B------:R-:W-:Y:S05]  /*1330*/  BSYNC.RECONVERGENT B1 ;  /* 0x0000000000017941 */ /* 0x000fea0003800200 */
.L_x_361:
[----:B------:R-:W-:Y:S02]  /*1340*/  FSEL R4, R6, RZ, P1 ;  /* 0x000000ff06047208 */ /* 0x000fe40000800000 */
[----:B------:R-:W-:-:S06]  /*1350*/  FSEL R5, R7, 1.875, P1 ;  /* 0x3ff0000007057808 */ /* 0x000fcc0000800000 */
[----:B------:R-:W-:-:S11]  /*1360*/  DADD R2, R2, R4 ;  /* 0x0000000002027229 */ /* 0x000fd60000000004 */
.L_x_334:
[----:B------:R-:W-:Y:S05]  /*1370*/  BSYNC.RECONVERGENT B0 ;  /* 0x0000000000007941 */ /* 0x000fea0003800200 */
.L_x_333:
[----:B------:R-:W0:Y:S01]  /*1380*/  S2UR UR5, SR_CgaCtaId ;  /* 0x00000000000579c3 */ /* 0x000e220000008800 */
[----:B------:R-:W-:Y:S01]  /*1390*/  VIMNMX.U32 R4, PT, PT, R8, UR9, PT ;  /* 0x0000000908047c48 */ /* 0x000fe2000bfe0000 */
[----:B------:R-:W-:Y:S01]  /*13a0*/  UMOV UR4, 0x400 ;  /* 0x0000040000047882 */ /* 0x000fe20000000000 */
[----:B------:R-:W-:Y:S02]  /*13b0*/  VIMNMX.U32 R5, PT, PT, R35, R0, !PT ;  /* 0x0000000023057248 */ /* 0x000fe40007fe0000 */
[----:B------:R-:W-:Y:S02]  /*13c0*/  ISETP.GE.U32.AND P3, PT, R4, 0x20, PT ;  /* 0x000000200400780c */ /* 0x000fe40003f66070 */
[----:B------:R-:W-:Y:S02]  /*13d0*/  LOP3.LUT P0, R8, R0, RZ, R35, 0xfa, !PT ;  /* 0x000000ff00087212 */ /* 0x000fe4000780fa23 */
[----:B------:R-:W-:Y:S02]  /*13e0*/  ISETP.GT.U32.OR P3, PT, R5, 0xf, !P3 ;  /* 0x0000000f0500780c */ /* 0x000fe40005f64470 */
[----:B------:R-:W-:-:S02]  /*13f0*/  ISETP.GE.U32.AND P4, PT, R4, 0x10, PT ;  /* 0x000000100400780c */ /* 0x000fc40003f86070 */
[C---:B------:R-:W-:Y:S02]  /*1400*/  ISETP.GE.U32.AND P2, PT, R4.reuse, 0x8, PT ;  /* 0x000000080400780c */ /* 0x040fe40003f46070 */
[C---:B------:R-:W-:Y:S02]  /*1410*/  ISETP.GE.U32.AND P1, PT, R4.reuse, 0x4, PT ;  /* 0x000000040400780c */ /* 0x040fe40003f26070 */
[----:B------:R-:W-:Y:S02]  /*1420*/  ISETP.LT.U32.OR P0, PT, R4, 0x2, P0 ;  /* 0x000000020400780c */ /* 0x000fe40000701470 */
[C---:B------:R-:W-:Y:S02]  /*1430*/  ISETP.GT.U32.OR P4, PT, R5.reuse, 0x7, !P4 ;  /* 0x000000070500780c */ /* 0x040fe40006784470 */
[C---:B------:R-:W-:Y:S02]  /*1440*/  ISETP.GT.U32.OR P2, PT, R5.reuse, 0x3, !P2 ;  /* 0x000000030500780c */ /* 0x040fe40005744470 */
[----:B------:R-:W-:Y:S01]  /*1450*/  ISETP.GT.U32.OR P1, PT, R5, 0x1, !P1 ;  /* 0x000000010500780c */ /* 0x000fe20004f24470 */
[----:B0-----:R-:W-:-:S06]  /*1460*/  ULEA UR4, UR5, UR4, 0x18 ;  /* 0x0000000405047291 */ /* 0x001fcc000f8ec0ff */
[----:B------:R-:W-:-:S05]  /*1470*/  LEA R35, R35, UR4, 0x8 ;  /* 0x0000000423237c11 */ /* 0x000fca000f8e40ff */
[----:B------:R-:W-:-:S05]  /*1480*/  IMAD R0, R0, 0x8, R35 ;  /* 0x0000000800007824 */ /* 0x000fca00078e0223 */
[----:B------:R0:W-:Y:S01]  /*1490*/  STS.64 [R0], R2 ;  /* 0x0000000200007388 */ /* 0x0001e20000000a00 */
[----:B------:R-:W-:Y:S06]  /*14a0*/  BAR.SYNC.DEFER_BLOCKING 0x0 ;  /* 0x0000000000007b1d */ /* 0x000fec0000010000 */
[----:B------:R-:W-:Y:S05]  /*14b0*/  @P3 BRA `(.L_x_363) ;  /* 0x00000000006c3947 */ /* 0x000fea0003800000 */
[----:B0-----:R-:W0:Y:S01]  /*14c0*/  LDS.64 R2, [R0] ;  /* 0x0000000000027984 */ /* 0x001e220000000a00 */
[----:B------:R-:W-:Y:S05]  /*14d0*/  WARPSYNC.ALL ;  /* 0x0000000000007948 */ /* 0x000fea0003800000 */
[----:B------:R-:W1:Y:S04]  /*14e0*/  LDS.64 R4, [R0+0x80] ;  /* 0x0000800000047984 */ /* 0x000e680000000a00 */
[----:B------:R-:W2:Y:S04]  /*14f0*/  LDS.64 R6, [R0+0x1000] ;  /* 0x0010000000067984 */ /* 0x000ea80000000a00 */
[----:B------:R-:W3:Y:S01]  /*1500*/  LDS.64 R10, [R0+0x1080] ;  /* 0x00108000000a7984 */ /* 0x000ee20000000a00 */
[----:B0-----:R-:W-:Y:S01]  /*1510*/  IMAD.MOV.U32 R12, RZ, RZ, R2 ;  /* 0x000000ffff0c7224 */ /* 0x001fe200078e0002 */
[----:B-1----:R-:W-:Y:S01]  /*1520*/  DSETP.MAX.AND P5, P3, R2, R4, PT ;  /* 0x000000040200722a */ /* 0x002fe20003baf000 */
[----:B------:R-:W-:-:S02]  /*1530*/  IMAD.MOV.U32 R13, RZ, RZ, R4 ;  /* 0x000000ffff0d7224 */ /* 0x000fc400078e0004 */
[----:B--2---:R-:W-:-:S03]  /*1540*/  IMAD.MOV.U32 R4, RZ, RZ, R7 ;  /* 0x000000ffff047224 */ /* 0x004fc600078e0007 */
[----:B------:R-:W-:Y:S02]  /*1550*/  SEL R2, R12, R13, P5 ;  /* 0x0000000d0c027207 */ /* 0x000fe40002800000 */
[----:B------:R-:W-:Y:S01]  /*1560*/  FSEL R3, R3, R5, P5 ;  /* 0x0000000503037208 */ /* 0x000fe20002800000 */
[----:B---3--:R-:W-:Y:S01]  /*1570*/  DSETP.MAX.AND P5, P6, R6, R10, PT ;  /* 0x0000000a0600722a */ /* 0x008fe20003eaf000 */
[----:B------:R-:W-:-:S04]  /*1580*/  IMAD.MOV.U32 R13, RZ, RZ, R11 ;  /* 0x000000ffff0d7224 */ /* 0x000fc800078e000b */
[----:B------:R-:W-:Y:S02]  /*1590*/  @P3 LOP3.LUT R3, R5, 0x80000, RZ, 0xfc, !PT ;  /* 0x0008000005033812 */ /* 0x000fe400078efcff */
[----:B------:R-:W-:Y:S02]  /*15a0*/  FSEL R15, R4, R13, P5 ;  /* 0x0000000d040f7208 */ /* 0x000fe40002800000 */
[----:B------:R-:W-:Y:S01]  /*15b0*/  SEL R4, R6, R10, P5 ;  /* 0x0000000a06047207 */ /* 0x000fe20002800000 */
[----:B------:R-:W-:-:S04]  /*15c0*/  IMAD.MOV.U32 R6, RZ, RZ, R3 ;  /* 0x000000ffff067224 */ /* 0x000fc800078e0003 */
[----:B------:R-:W-:-:S05]  /*15d0*/  @P6 LOP3.LUT R15, R13, 0x80000, RZ, 0xfc, !PT ;  /* 0x000800000d0f6812 */ /* 0x000fca00078efcff */
[----:B------:R-:W-:-:S04]  /*15e0*/  IMAD.MOV.U32 R5, RZ, RZ, R15 ;  /* 0x000000ffff057224 */ /* 0x000fc800078e000f */
[----:B------:R-:W-:Y:S02]  /*15f0*/  IMAD.MOV.U32 R7, RZ, RZ, R5 ;  /* 0x000000ffff077224 */ /* 0x000fe400078e0005 */
[----:B------:R-:W-:-:S06]  /*1600*/  DSETP.MAX.AND P3, P5, R2, R4, PT ;  /* 0x000000040200722a */ /* 0x000fcc0003d6f000 */
[----:B------:R-:W-:Y:S02]  /*1610*/  FSEL R11, R6, R7, P3 ;  /* 0x00000007060b7208 */ /* 0x000fe40001800000 */
[----:B------:R-:W-:-:S06]  /*1620*/  SEL R2, R2, R4, P3 ;  /* 0x0000000402027207 */ /* 0x000fcc0001800000 */
[----:B------:R-:W-:-:S05]  /*1630*/  @P5 LOP3.LUT R11, R7, 0x80000, RZ, 0xfc, !PT ;  /* 0x00080000070b5812 */ /* 0x000fca00078efcff */
[----:B------:R-:W-:-:S05]  /*1640*/  IMAD.MOV.U32 R3, RZ, RZ, R11 ;  /* 0x000000ffff037224 */ /* 0x000fca00078e000b */
[----:B------:R1:W-:Y:S01]  /*1650*/  STS.64 [R0], R2 ;  /* 0x0000000200007388 */ /* 0x0003e20000000a00 */
[----:B------:R-:W-:Y:S06]  /*1660*/  BAR.SYNC.DEFER_BLOCKING 0x0 ;  /* 0x0000000000007b1d */ /* 0x000fec0000010000 */
.L_x_363:
[----:B------:R-:W-:Y:S05]  /*1670*/  @P4 BRA `(.L_x_364) ;  /* 0x00000000006c4947 */ /* 0x000fea0003800000 */
[----:B------:R-:W-:Y:S01]  /*1680*/  LDS.64 R6, [R0+0x800] ;  /* 0x0008000000067984 */ /* 0x000fe20000000a00 */
[----:B------:R-:W-:Y:S05]  /*1690*/  WARPSYNC.ALL ;  /* 0x0000000000007948 */ /* 0x000fea0003800000 */
[----:B------:R-:W2:Y:S04]  /*16a0*/  LDS.64 R10, [R0+0x840] ;  /* 0x00084000000a7984 */ /* 0x000ea80000000a00 */
[----:B01----:R-:W0:Y:S04]  /*16b0*/  LDS.64 R2, [R0] ;  /* 0x0000000000027984 */ /* 0x003e280000000a00 */
[----:B------:R-:W1:Y:S01]  /*16c0*/  LDS.64 R4, [R0+0x40] ;  /* 0x0000400000047984 */ /* 0x000e620000000a00 */
[----:B--2---:R-:W-:Y:S01]  /*16d0*/  DSETP.MAX.AND P5, P6, R6, R10, PT ;  /* 0x0000000a0600722a */ /* 0x004fe20003eaf000 */
[----:B0-----:R-:W-:Y:S01]  /*16e0*/  IMAD.MOV.U32 R12, RZ, RZ, R2 ;  /* 0x000000ffff0c7224 */ /* 0x001fe200078e0002 */
[----:B-1----:R-:W-:Y:S01]  /*16f0*/  DSETP.MAX.AND P3, P4, R2, R4, PT ;  /* 0x000000040200722a */ /* 0x002fe20003c6f000 */
[----:B------:R-:W-:-:S02]  /*1700*/  IMAD.MOV.U32 R13, RZ, RZ, R4 ;  /* 0x000000ffff0d7224 */ /* 0x000fc400078e0004 */
[----:B------:R-:W-:-:S03]  /*1710*/  IMAD.MOV.U32 R4, RZ, RZ, R7 ;  /* 0x000000ffff047224 */ /* 0x000fc600078e0007 */
[----:B------:R-:W-:Y:S01]  /*1720*/  SEL R2, R12, R13, P3 ;  /* 0x0000000d0c027207 */ /* 0x000fe20001800000 */
[----:B------:R-:W-:Y:S01]  /*1730*/  IMAD.MOV.U32 R13, RZ, RZ, R11 ;  /* 0x000000ffff0d7224 */ /* 0x000fe200078e000b */
[----:B------:R-:W-:-:S04]  /*1740*/  FSEL R3, R3, R5, P3 ;  /* 0x0000000503037208 */ /* 0x000fc80001800000 */
[----:B------:R-:W-:Y:S02]  /*1750*/  FSEL R15, R4, R13, P5 ;  /* 0x0000000d040f7208 */ /* 0x000fe40002800000 */
[----:B------:R-:W-:Y:S02]  /*1760*/  @P6 LOP3.LUT R15, R13, 0x80000, RZ, 0xfc, !PT ;  /* 0x000800000d0f6812 */ /* 0x000fe400078efcff */
[----:B------:R-:W-:Y:S02]  /*1770*/  @P4 LOP3.LUT R3, R5, 0x80000, RZ, 0xfc, !PT ;  /* 0x0008000005034812 */ /* 0x000fe400078efcff */
[----:B------:R-:W-:Y:S01]  /*1780*/  SEL R4, R6, R10, P5 ;  /* 0x0000000a06047207 */ /* 0x000fe20002800000 */
[----:B------:R-:W-:Y:S02]  /*1790*/  IMAD.MOV.U32 R5, RZ, RZ, R15 ;  /* 0x000000ffff057224 */ /* 0x000fe400078e000f */
[----:B------:R-:W-:Y:S02]  /*17a0*/  IMAD.MOV.U32 R6, RZ, RZ, R3 ;  /* 0x000000ffff067224 */ /* 0x000fe400078e0003 */
[----:B------:R-:W-:-:S02]  /*17b0*/  IMAD.MOV.U32 R7, RZ, RZ, R5 ;  /* 0x000000ffff077224 */ /* 0x000fc400078e0005 */
[----:B------:R-:W-:-:S06]  /*17c0*/  DSETP.MAX.AND P3, P4, R2, R4, PT ;  /* 0x000000040200722a */ /* 0x000fcc0003c6f000 */
[----:B------:R-:W-:Y:S02]  /*17d0*/  FSEL R11, R6, R7, P3 ;  /* 0x00000007060b7208 */ /* 0x000fe40001800000 */
[----:B------:R-:W-:-:S06]  /*17e0*/  SEL R2, R2, R4, P3 ;  /* 0x0000000402027207 */ /* 0x000fcc0001800000 */
[----:B------:R-:W-:-:S05]  /*17f0*/  @P4 LOP3.LUT R11, R7, 0x80000, RZ, 0xfc, !PT ;  /* 0x00080000070b4812 */ /* 0x000fca00078efcff */
[----:B------:R-:W-:-:S05]  /*1800*/  IMAD.MOV.U32 R3, RZ, RZ, R11 ;  /* 0x000000ffff037224 */ /* 0x000fca00078e000b */
[----:B------:R2:W-:Y:S01]  /*1810*/  STS.64 [R0], R2 ;  /* 0x0000000200007388 */ /* 0x0005e20000000a00 */
[----:B------:R-:W-:Y:S06]  /*1820*/  BAR.SYNC.DEFER_BLOCKING 0x0 ;  /* 0x0000000000007b1d */ /* 0x000fec0000010000 */
.L_x_364:
[----:B------:R-:W-:Y:S05]  /*1830*/  @P2 BRA `(.L_x_365) ;  /* 0x00000000006c2947 */ /* 0x000fea0003800000 */
[----:B------:R-:W-:Y:S01]  /*1840*/  LDS.64 R6, [R0+0x400] ;  /* 0x0004000000067984 */ /* 0x000fe20000000a00 */
[----:B------:R-:W-:Y:S05]  /*1850*/  WARPSYNC.ALL ;  /* 0x0000000000007948 */ /* 0x000fea0003800000 */
[----:B------:R-:W3:Y:S04]  /*1860*/  LDS.64 R10, [R0+0x420] ;  /* 0x00042000000a7984 */ /* 0x000ee80000000a00 */
[----:B012---:R-:W0:Y:S04]  /*1870*/  LDS.64 R2, [R0] ;  /* 0x0000000000027984 */ /* 0x007e280000000a00 */
[----:B------:R-:W1:Y:S01]  /*1880*/  LDS.64 R4, [R0+0x20] ;  /* 0x0000200000047984 */ /* 0x000e620000000a00 */
[----:B---3--:R-:W-:Y:S01]  /*1890*/  DSETP.MAX.AND P4, P5, R6, R10, PT ;  /* 0x0000000a0600722a */ /* 0x008fe20003d8f000 */
        /* <DEDUP_REMOVED lines=21> */
.L_x_365:
[----:B------:R-:W-:Y:S05]  /*19f0*/  @P1 BRA `(.L_x_366) ;  /* 0x00000000006c1947 */ /* 0x000fea0003800000 */
[----:B------:R-:W-:Y:S01]  /*1a00*/  LDS.64 R6, [R0+0x200] ;  /* 0x0002000000067984 */ /* 0x000fe20000000a00 */
[----:B------:R-:W-:Y:S05]  /*1a10*/  WARPSYNC.ALL ;  /* 0x0000000000007948 */ /* 0x000fea0003800000 */
[----:B------:R-:W4:Y:S04]  /*1a20*/  LDS.64 R10, [R0+0x210] ;  /* 0x00021000000a7984 */ /* 0x000f280000000a00 */
[----:B0123--:R-:W0:Y:S04]  /*1a30*/  LDS.64 R2, [R0] ;  /* 0x0000000000027984 */ /* 0x00fe280000000a00 */
[----:B------:R-:W1:Y:S01]  /*1a40*/  LDS.64 R4, [R0+0x10] ;  /* 0x0000100000047984 */ /* 0x000e620000000a00 */
[----:B----4-:R-:W-:Y:S01]  /*1a50*/  DSETP.MAX.AND P3, P4, R6, R10, PT ;  /* 0x0000000a0600722a */ /* 0x010fe20003c6f000 */
        /* <DEDUP_REMOVED lines=21> */
.L_x_366:
[----:B------:R-:W-:Y:S05]  /*1bb0*/  @P0 BRA `(.L_x_367) ;  /* 0x0000000000700947 */ /* 0x000fea0003800000 */
[----:B------:R-:W-:Y:S01]  /*1bc0*/  LDS.64 R6, [R0+0x100] ;  /* 0x0001000000067984 */ /* 0x000fe20000000a00 */
[----:B------:R-:W-:Y:S05]  /*1bd0*/  WARPSYNC.ALL ;  /* 0x0000000000007948 */ /* 0x000fea0003800000 */
[----:B------:R-:W5:Y:S04]  /*1be0*/  LDS.64 R10, [R0+0x108] ;  /* 0x00010800000a7984 */ /* 0x000f680000000a00 */
[----:B01234-:R-:W0:Y:S04]  /*1bf0*/  LDS.64 R2, [R0] ;  /* 0x0000000000027984 */ /* 0x01fe280000000a00 */
[----:B------:R-:W1:Y:S01]  /*1c00*/  LDS.64 R4, [R0+0x8] ;  /* 0x0000080000047984 */ /* 0x000e620000000a00 */
[----:B-----5:R-:W-:Y:S01]  /*1c10*/  DSETP.MAX.AND P2, P3, R6, R10, PT ;  /* 0x0000000a0600722a */ /* 0x020fe20003b4f000 */
        /* <DEDUP_REMOVED lines=21> */
[----:B------:R-:W-:Y:S05]  /*1d70*/  BRA `(.L_x_368) ;  /* 0x0000000000087947 */ /* 0x000fea0003800000 */
.L_x_367:
[----:B------:R-:W-:-:S13]  /*1d80*/  ISETP.NE.AND P0, PT, R8, RZ, PT ;  /* 0x000000ff0800720c */ /* 0x000fda0003f05270 */
[----:B------:R-:W-:Y:S05]  /*1d90*/  @P0 EXIT ;  /* 0x000000000000094d */ /* 0x000fea0003800000 */
.L_x_368:
[----:B01234-:R-:W0:Y:S01]  /*1da0*/  LDS.64 R2, [R0] ;  /* 0x0000000000027984 */ /* 0x01fe220000000a00 */
[----:B------:R-:W1:Y:S08]  /*1db0*/  LDC R6, c[0x0][0x370] ;  /* 0x0000dc00ff067b82 */ /* 0x000e700000000800 */
[----:B------:R-:W2:Y:S01]  /*1dc0*/  LDC.64 R4, c[0x0][0x380] ;  /* 0x0000e000ff047b82 */ /* 0x000ea20000000a00 */
[----:B-1----:R-:W-:-:S04]  /*1dd0*/  IMAD R9, R9, R6, UR8 ;  /* 0x0000000809097e24 */ /* 0x002fc8000f8e0206 */
[----:B--2---:R-:W-:-:S05]  /*1de0*/  IMAD.WIDE.U32 R4, R9, 0x8, R4 ;  /* 0x0000000809047825 */ /* 0x004fca00078e0004 */
[----:B0-----:R-:W-:Y:S01]  /*1df0*/  STG.E.64 desc[UR6][R4.64], R2 ;  /* 0x0000000204007986 */ /* 0x001fe2000c101b06 */
[----:B------:R-:W-:Y:S05]  /*1e00*/  EXIT ;  /* 0x000000000000794d */ /* 0x000fea0003800000 */
        .weak           $__internal_8_$__cuda_sm20_div_rn_f64_full
        .type           $__internal_8_$__cuda_sm20_div_rn_f64_full,@function
        .size           $__internal_8_$__cuda_sm20_div_rn_f64_full,($_Z14computeAmaxOptPd4Grid$__internal_accurate_pow - $__internal_8_$__cuda_sm20_div_rn_f64_full)
$__internal_8_$__cuda_sm20_div_rn_f64_full:
        /* <DEDUP_REMOVED lines=16> */
[----:B------:R-:W-:Y:S01]  /*1f10*/  IMAD.MOV.U32 R28, RZ, RZ, R7 ;  /* 0x000000ffff1c7224 */ /* 0x000fe200078e0007 */
[----:B------:R-:W-:Y:S02]  /*1f20*/  @!P0 LOP3.LUT R29, R33, 0x7ff00000, RZ, 0xc0, !PT ;  /* 0x7ff00000211d8812 */ /* 0x000fe400078ec0ff */
[----:B------:R-:W-:Y:S01]  /*1f30*/  @!P2 SEL R31, R19, 0x63400000, !P3 ;  /* 0x63400000131fa807 */ /* 0x000fe20005800000 */
[----:B0-----:R-:W-:-:S08]  /*1f40*/  DFMA R26, R24, -R32, 1 ;  /* 0x3ff00000181a742b */ /* 0x001fd00000000820 */
[----:B------:R-:W-:-:S08]  /*1f50*/  DFMA R26, R26, R26, R26 ;  /* 0x0000001a1a1a722b */ /* 0x000fd0000000001a */
[----:B------:R-:W-:Y:S01]  /*1f60*/  DFMA R26, R24, R26, R24 ;  /* 0x0000001a181a722b */ /* 0x000fe20000000018 */
[--C-:B------:R-:W-:Y:S02]  /*1f70*/  @!P2 LOP3.LUT R24, R31, 0x80000000, R21.reuse, 0xf8, !PT ;  /* 0x800000001f18a812 */ /* 0x100fe400078ef815 */
[----:B------:R-:W-:Y:S02]  /*1f80*/  SEL R25, R19, 0x63400000, !P1 ;  /* 0x6340000013197807 */ /* 0x000fe40004800000 */
[----:B------:R-:W-:Y:S01]  /*1f90*/  @!P2 LOP3.LUT R31, R24, 0x100000, RZ, 0xfc, !PT ;  /* 0x00100000181fa812 */ /* 0x000fe200078efcff */
[----:B------:R-:W-:Y:S02]  /*1fa0*/  IMAD.MOV.U32 R24, RZ, RZ, R20 ;  /* 0x000000ffff187224 */ /* 0x000fe400078e0014 */
[----:B------:R-:W-:Y:S01]  /*1fb0*/  DFMA R36, R26, -R32, 1 ;  /* 0x3ff000001a24742b */ /* 0x000fe20000000820 */
[----:B------:R-:W-:-:S06]  /*1fc0*/  LOP3.LUT R25, R25, 0x800fffff, R21, 0xf8, !PT ;  /* 0x800fffff19197812 */ /* 0x000fcc00078ef815 */
[----:B------:R-:W-:Y:S02]  /*1fd0*/  @!P2 DFMA R24, R24, 2, -R30 ;  /* 0x400000001818a82b */ /* 0x000fe4000000081e */
[----:B------:R-:W-:-:S08]  /*1fe0*/  DFMA R36, R26, R36, R26 ;  /* 0x000000241a24722b */ /* 0x000fd0000000001a */
[----:B------:R-:W-:Y:S01]  /*1ff0*/  DMUL R30, R36, R24 ;  /* 0x00000018241e7228 */ /* 0x000fe20000000000 */
[----:B------:R-:W-:-:S07]  /*2000*/  @!P2 LOP3.LUT R28, R25, 0x7ff00000, RZ, 0xc0, !PT ;  /* 0x7ff00000191ca812 */ /* 0x000fce00078ec0ff */
        /* <DEDUP_REMOVED lines=34> */
.L_x_370:
        /* <DEDUP_REMOVED lines=13> */
[----:B------:R-:W-:Y:S02]  /*2300*/  @P0 IMAD.MOV.U32 R30, RZ, RZ, RZ ;  /* 0x000000ffff1e0224 */ /* 0x000fe400078e00ff */
[----:B------:R-:W-:Y:S01]  /*2310*/  @P0 IMAD.MOV.U32 R31, RZ, RZ, R7 ;  /* 0x000000ffff1f0224 */ /* 0x000fe200078e0007 */
[----:B------:R-:W-:Y:S06]  /*2320*/  BRA `(.L_x_371) ;  /* 0x0000000000147947 */ /* 0x000fec0003800000 */
.L_x_373:
[----:B------:R-:W-:Y:S01]  /*2330*/  LOP3.LUT R31, R23, 0x80000, RZ, 0xfc, !PT ;  /* 0x00080000171f7812 */ /* 0x000fe200078efcff */
[----:B------:R-:W-:Y:S01]  /*2340*/  IMAD.MOV.U32 R30, RZ, RZ, R22 ;  /* 0x000000ffff1e7224 */ /* 0x000fe200078e0016 */
[----:B------:R-:W-:Y:S06]  /*2350*/  BRA `(.L_x_371) ;  /* 0x0000000000087947 */ /* 0x000fec0003800000 */
.L_x_372:
[----:B------:R-:W-:Y:S01]  /*2360*/  LOP3.LUT R31, R21, 0x80000, RZ, 0xfc, !PT ;  /* 0x00080000151f7812 */ /* 0x000fe200078efcff */
[----:B------:R-:W-:-:S07]  /*2370*/  IMAD.MOV.U32 R30, RZ, RZ, R20 ;  /* 0x000000ffff1e7224 */ /* 0x000fce00078e0014 */
.L_x_371:
[----:B------:R-:W-:Y:S05]  /*2380*/  BSYNC.RECONVERGENT B2 ;  /* 0x0000000000027941 */ /* 0x000fea0003800200 */
.L_x_369:
[----:B------:R-:W-:-:S04]  /*2390*/  IMAD.MOV.U32 R19, RZ, RZ, 0x0 ;  /* 0x00000000ff137424 */ /* 0x000fc800078e00ff */
[----:B------:R-:W-:Y:S05]  /*23a0*/  RET.REL.NODEC R18 `(_Z14computeAmaxOptPd4Grid) ;  /* 0xffffffdc12147950 */ /* 0x000fea0003c3ffff */
        .type           $_Z14computeAmaxOptPd4Grid$__internal_accurate_pow,@function
        .size           $_Z14computeAmaxOptPd4Grid$__internal_accurate_pow,(.L_x_394 - $_Z14computeAmaxOptPd4Grid$__internal_accurate_pow)
$_Z14computeAmaxOptPd4Grid$__internal_accurate_pow:
[----:B------:R-:W-:Y:S01]  /*23b0*/  ISETP.GT.U32.AND P0, PT, R29, 0xfffff, PT ;  /* 0x000fffff1d00780c */ /* 0x000fe20003f04070 */
[--C-:B------:R-:W-:Y:S01]  /*23c0*/  IMAD.MOV.U32 R18, RZ, RZ, R29.reuse ;  /* 0x000000ffff127224 */ /* 0x100fe200078e001d */
[----:B------:R-:W-:Y:S01]  /*23d0*/  UMOV UR4, 0x7d2cafe2 ;  /* 0x7d2cafe200047882 */ /* 0x000fe20000000000 */
[----:B------:R-:W-:Y:S01]  /*23e0*/  IMAD.MOV.U32 R20, RZ, RZ, R28 ;  /* 0x000000ffff147224 */ /* 0x000fe200078e001c */
[----:B------:R-:W-:Y:S01]  /*23f0*/  UMOV UR5, 0x3eb0f5ff ;  /* 0x3eb0f5ff00057882 */ /* 0x000fe20000000000 */
[----:B------:R-:W-:Y:S01]  /*2400*/  IMAD.MOV.U32 R22, RZ, RZ, 0x41ad3b5a ;  /* 0x41ad3b5aff167424 */ /* 0x000fe200078e00ff */
[----:B------:R-:W-:Y:S01]  /*2410*/  SHF.R.U32.HI R36, RZ, 0x14, R29 ;  /* 0x00000014ff247819 */ /* 0x000fe2000001161d */
[----:B------:R-:W-:Y:S01]  /*2420*/  IMAD.MOV.U32 R23, RZ, RZ, 0x3ed0f5d2 ;  /* 0x3ed0f5d2ff177424 */ /* 0x000fe200078e00ff */
[----:B------:R-:W-:Y:S01]  /*2430*/  UMOV UR12, 0x3b39803f ;  /* 0x3b39803f000c7882 */ /* 0x000fe20000000000 */
[----:B------:R-:W-:-:S04]  /*2440*/  UMOV UR13, 0x3c7abc9e ;  /* 0x3c7abc9e000d7882 */ /* 0x000fc80000000000 */
[----:B------:R-:W-:-:S10]  /*2450*/  @!P0 DMUL R30, R28, 1.80143985094819840000e+16 ;  /* 0x435000001c1e8828 */ /* 0x000fd40000000000 */
[----:B------:R-:W-:Y:S01]  /*2460*/  @!P0 IMAD.MOV.U32 R18, RZ, RZ, R31 ;  /* 0x000000ffff128224 */ /* 0x000fe200078e001f */
[----:B------:R-:W-:Y:S01]  /*2470*/  @!P0 LEA.HI R36, R31, 0xffffffca, RZ, 0xc ;  /* 0xffffffca1f248811 */ /* 0x000fe200078f60ff */
[----:B------:R-:W-:-:S03]  /*2480*/  @!P0 IMAD.MOV.U32 R20, RZ, RZ, R30 ;  /* 0x000000ffff148224 */ /* 0x000fc600078e001e */
[----:B------:R-:W-:-:S04]  /*2490*/  LOP3.LUT R18, R18, 0x800fffff, RZ, 0xc0, !PT ;  /* 0x800fffff12127812 */ /* 0x000fc800078ec0ff */
[----:B------:R-:W-:Y:S01]  /*24a0*/  LOP3.LUT R21, R18, 0x3ff00000, RZ, 0xfc, !PT ;  /* 0x3ff0000012157812 */ /* 0x000fe200078efcff */
[----:B------:R-:W-:-:S03]  /*24b0*/  IMAD.MOV.U32 R18, RZ, RZ, RZ ;  /* 0x000000ffff127224 */ /* 0x000fc600078e00ff */
        /* <DEDUP_REMOVED lines=36> */
[----:B------:R-:W-:-:S08]  /*2700*/  DFMA R20, R32, R26, UR4 ;  /* 0x0000000420147e2b */ /* 0x000fd0000800001a */
[----:B------:R-:W-:Y:S01]  /*2710*/  DADD R24, -R20, UR4 ;  /* 0x0000000414187e29 */ /* 0x000fe20008000100 */
[----:B------:R-:W-:Y:S01]  /*2720*/  UMOV UR4, 0xb9e7b0 ;  /* 0x00b9e7b000047882 */ /* 0x000fe20000000000 */
[----:B------:R-:W-:-:S06]  /*2730*/  UMOV UR5, 0x3c46a4cb ;  /* 0x3c46a4cb00057882 */ /* 0x000fcc0000000000 */
[----:B------:R-:W-:Y:S02]  /*2740*/  DFMA R24, R32, R26, R24 ;  /* 0x0000001a2018722b */ /* 0x000fe40000000018 */
[----:B------:R-:W-:-:S06]  /*2750*/  DMUL R26, R18, R18 ;  /* 0x00000012121a7228 */ /* 0x000fcc0000000000 */
[----:B------:R-:W-:Y:S01]  /*2760*/  DADD R24, R24, -UR4 ;  /* 0x8000000418187e29 */ /* 0x000fe20008000000 */
[----:B------:R-:W-:Y:S01]  /*2770*/  UMOV UR4, 0x80000000 ;  /* 0x8000000000047882 */ /* 0x000fe20000000000 */
[----:B------:R-:W-:Y:S01]  /*2780*/  DFMA R30, R18, R18, -R26 ;  /* 0x00000012121e722b */ /* 0x000fe2000000081a */
[----:B------:R-:W-:-:S07]  /*2790*/  UMOV UR5, 0x43300000 ;  /* 0x4330000000057882 */ /* 0x000fce0000000000 */
[C---:B------:R-:W-:Y:S02]  /*27a0*/  DFMA R28, R18.reuse, R28, R30 ;  /* 0x0000001c121c722b */ /* 0x040fe4000000001e */
[----:B------:R-:W-:-:S08]  /*27b0*/  DMUL R30, R18, R26 ;  /* 0x0000001a121e7228 */ /* 0x000fd00000000000 */
[----:B------:R-:W-:-:S08]  /*27c0*/  DFMA R32, R18, R26, -R30 ;  /* 0x0000001a1220722b */ /* 0x000fd0000000081e */
[----:B------:R-:W-:Y:S02]  /*27d0*/  DFMA R32, R22, R26, R32 ;  /* 0x0000001a1620722b */ /* 0x000fe40000000020 */
[----:B------:R-:W-:-:S06]  /*27e0*/  DADD R26, R20, R24 ;  /* 0x00000000141a7229 */ /* 0x000fcc0000000018 */
[----:B------:R-:W-:Y:S02]  /*27f0*/  DFMA R28, R18, R28, R32 ;  /* 0x0000001c121c722b */ /* 0x000fe40000000020 */
[----:B------:R-:W-:-:S08]  /*2800*/  DADD R32, R20, -R26 ;  /* 0x0000000014207229 */ /* 0x000fd0000000081a */
[----:B------:R-:W-:Y:S02]  /*2810*/  DADD R32, R24, R32 ;  /* 0x0000000018207229 */ /* 0x000fe40000000020 */
[----:B------:R-:W-:-:S08]  /*2820*/  DMUL R24, R26, R30 ;  /* 0x0000001e1a187228 */ /* 0x000fd00000000000 */
        /* <DEDUP_REMOVED lines=23> */
[----:B------:R-:W-:-:S08]  /*29a0*/  DADD R20, -R26, R20 ;  /* 0x000000001a147229 */ /* 0x000fd00000000114 */
[----:B------:R-:W-:-:S08]  /*29b0*/  DADD R20, R28, -R20 ;  /* 0x000000001c147229 */ /* 0x000fd00000000814 */
[----:B------:R-:W-:Y:S01]  /*29c0*/  DFMA R20, R24, UR12, R20 ;  /* 0x0000000c18147c2b */ /* 0x000fe20008000014 */
[----:B------:R-:W-:Y:S02]  /*29d0*/  IMAD.MOV.U32 R25, RZ, RZ, R7 ;  /* 0x000000ffff197224 */ /* 0x000fe400078e0007 */
[----:B------:R-:W-:Y:S02]  /*29e0*/  IMAD.MOV.U32 R24, RZ, RZ, R6 ;  /* 0x000000ffff187224 */ /* 0x000fe400078e0006 */
[C---:B------:R-:W-:Y:S01]  /*29f0*/  IMAD.SHL.U32 R7, R25.reuse, 0x2, RZ ;  /* 0x0000000219077824 */ /* 0x040fe200078e00ff */
[----:B------:R-:W-:Y:S02]  /*2a00*/  LOP3.LUT R22, R25, 0xff0fffff, RZ, 0xc0, !PT ;  /* 0xff0fffff19167812 */ /* 0x000fe400078ec0ff */
[----:B------:R-:W-:Y:S02]  /*2a10*/  DADD R26, R18, R20 ;  /* 0x00000000121a7229 */ /* 0x000fe40000000014 */
[----:B------:R-:W-:-:S04]  /*2a20*/  ISETP.GT.U32.AND P0, PT, R7, -0x2000001, PT ;  /* 0xfdffffff0700780c */ /* 0x000fc80003f04070 */
[----:B------:R-:W-:Y:S01]  /*2a30*/  SEL R23, R22, R25, P0 ;  /* 0x0000001916177207 */ /* 0x000fe20000000000 */
[----:B------:R-:W-:Y:S01]  /*2a40*/  IMAD.MOV.U32 R22, RZ, RZ, R24 ;  /* 0x000000ffff167224 */ /* 0x000fe200078e0018 */
[----:B------:R-:W-:-:S05]  /*2a50*/  DADD R18, R18, -R26 ;  /* 0x0000000012127229 */ /* 0x000fca000000081a */
[----:B------:R-:W-:-:S03]  /*2a60*/  DMUL R24, R26, R22 ;  /* 0x000000161a187228 */ /* 0x000fc60000000000 */
[----:B------:R-:W-:-:S05]  /*2a70*/  DADD R20, R20, R18 ;  /* 0x0000000014147229 */ /* 0x000fca0000000012 */
[----:B------:R-:W-:-:S08]  /*2a80*/  DFMA R26, R26, R22, -R24 ;  /* 0x000000161a1a722b */ /* 0x000fd00000000818 */
[----:B------:R-:W-:Y:S01]  /*2a90*/  DFMA R20, R20, R22, R26 ;  /* 0x000000161414722b */ /* 0x000fe2000000001a */
[----:B------:R-:W-:Y:S02]  /*2aa0*/  IMAD.MOV.U32 R22, RZ, RZ, 0x652b82fe ;  /* 0x652b82feff167424 */ /* 0x000fe400078e00ff */
[----:B------:R-:W-:-:S05]  /*2ab0*/  IMAD.MOV.U32 R23, RZ, RZ, 0x3ff71547 ;  /* 0x3ff71547ff177424 */ /* 0x000fca00078e00ff */
        /* <DEDUP_REMOVED lines=56> */
.L_x_374:
[----:B------:R-:W-:Y:S02]  /*2e40*/  DFMA R20, R20, R24, R24 ;  /* 0x000000181414722b */ /* 0x000fe40000000018 */
[----:B------:R-:W-:-:S08]  /*2e50*/  DSETP.NEU.AND P0, PT, |R24|, +INF , PT ;  /* 0x7ff000001800742a */ /* 0x000fd00003f0d200 */
[----:B------:R-:W-:Y:S01]  /*2e60*/  FSEL R18, R24, R20, !P0 ;  /* 0x0000001418127208 */ /* 0x000fe20004000000 */
[----:B------:R-:W-:Y:S01]  /*2e70*/  IMAD.MOV.U32 R20, RZ, RZ, R34 ;  /* 0x000000ffff147224 */ /* 0x000fe200078e0022 */
[----:B------:R-:W-:Y:S01]  /*2e80*/  FSEL R19, R25, R21, !P0 ;  /* 0x0000001519137208 */ /* 0x000fe20004000000 */
[----:B------:R-:W-:-:S04]  /*2e90*/  IMAD.MOV.U32 R21, RZ, RZ, 0x0 ;  /* 0x00000000ff157424 */ /* 0x000fc800078e00ff */
[----:B------:R-:W-:Y:S05]  /*2ea0*/  RET.REL.NODEC R20 `(_Z14computeAmaxOptPd4Grid) ;  /* 0xffffffd014547950 */ /* 0x000fea0003c3ffff */
.L_x_375:
        /* <DEDUP_REMOVED lines=13> */
.L_x_394:


//--------------------- .text._Z20setBoundaryCondition4Grid --------------------------
	.section	.text._Z20setBoundaryCondition4Grid,"ax",@progbits
	.align	128
        .global         _Z20setBoundaryCondition4Grid
        .type           _Z20setBoundaryCondition4Grid,@function
        .size           _Z20setBoundaryCondition4Grid,(.L_x_404 - _Z20setBoundaryCondition4Grid)
        .other          _Z20setBoundaryCondition4Grid,@"STO_CUDA_ENTRY STV_DEFAULT"
_Z20setBoundaryCondition4Grid:
.text._Z20setBoundaryCondition4Grid:
        /* <DEDUP_REMOVED lines=10> */
[----:B------:R-:W0:Y:S01]  /*00a0*/  LDC.64 R6, c[0x0][0x380] ;  /* 0x0000e000ff067b82 */ /* 0x000e220000000a00 */
[----:B------:R-:W-:Y:S01]  /*00b0*/  VIADD R8, R2, 0x4 ;  /* 0x0000000402087836 */ /* 0x000fe20000000000 */
[----:B------:R-:W-:-:S03]  /*00c0*/  ISETP.GE.AND P0, PT, R15, R10, PT ;  /* 0x0000000a0f00720c */ /* 0x000fc60003f06270 */
[----:B------:R-:W-:Y:S01]  /*00d0*/  IMAD R9, R8, 0x2, R15 ;  /* 0x0000000208097824 */ /* 0x000fe200078e020f */
[----:B------:R-:W-:Y:S01]  /*00e0*/  ISETP.GT.AND P0, PT, R15, 0x1, !P0 ;  /* 0x000000010f00780c */ /* 0x000fe20004704270 */
[----:B-1----:R-:W-:Y:S01]  /*00f0*/  IMAD R17, R17, UR5, R4 ;  /* 0x0000000511117c24 */ /* 0x002fe2000f8e0204 */
[----:B------:R-:W1:Y:S04]  /*0100*/  LDCU.64 UR4, c[0x0][0x358] ;  /* 0x00006b00ff0477ac */ /* 0x000e680008000a00 */
[----:B------:R-:W-:-:S13]  /*0110*/  ISETP.LT.U32.AND P2, PT, R17, 0x2, P0 ;  /* 0x000000021100780c */ /* 0x000fda0000741070 */
[----:B0-----:R-:W-:-:S06]  /*0120*/  @P2 IMAD.WIDE R12, R9, 0x8, R6 ;  /* 0x00000008090c2825 */ /* 0x001fcc00078e0206 */
[----:B-1----:R-:W2:Y:S01]  /*0130*/  @P2 LDG.E.64 R12, desc[UR4][R12.64] ;  /* 0x000000040c0c2981 */ /* 0x002ea2000c1e1b00 */
[C---:B------:R-:W-:Y:S02]  /*0140*/  VIADD R0, R3.reuse, 0x2 ;  /* 0x0000000203007836 */ /* 0x040fe40000000000 */
[----:B------:R-:W-:Y:S02]  /*0150*/  VIADD R14, R3, 0x4 ;  /* 0x00000004030e7836 */ /* 0x000fe40000000000 */
[C---:B------:R-:W-:Y:S01]  /*0160*/  IMAD R11, R17.reuse, R8, RZ ;  /* 0x00000008110b7224 */ /* 0x040fe200078e02ff */
[----:B------:R-:W-:Y:S01]  /*0170*/  ISETP.GE.AND P0, PT, R17, R0, P0 ;  /* 0x000000001100720c */ /* 0x000fe20000706270 */
[CC--:B------:R-:W-:Y:S02]  /*0180*/  IMAD R3, R8.reuse, R14.reuse, RZ ;  /* 0x0000000e08037224 */ /* 0x0c0fe400078e02ff */
[----:B------:R-:W-:Y:S01]  /*0190*/  IMAD.IADD R5, R15, 0x1, R11 ;  /* 0x000000010f057824 */ /* 0x000fe200078e020b */
[----:B------:R-:W-:Y:S01]  /*01a0*/  ISETP.LT.AND P0, PT, R17, R14, P0 ;  /* 0x0000000e1100720c */ /* 0x000fe20000701270 */
[----:B------:R-:W-:-:S02]  /*01b0*/  IMAD R0, R8, -0x3, R3 ;  /* 0xfffffffd08007824 */ /* 0x000fc400078e0203 */
[----:B------:R-:W-:-:S04]  /*01c0*/  IMAD.WIDE R4, R5, 0x8, R6 ;  /* 0x0000000805047825 */ /* 0x000fc800078e0206 */
[----:B------:R-:W-:-:S06]  /*01d0*/  IMAD.IADD R0, R15, 0x1, R0 ;  /* 0x000000010f007824 */ /* 0x000fcc00078e0200 */
[----:B------:R-:W-:Y:S01]  /*01e0*/  @P0 IMAD.WIDE R18, R0, 0x8, R6 ;  /* 0x0000000800120825 */ /* 0x000fe200078e0206 */
[----:B--2---:R-:W-:Y:S05]  /*01f0*/  @P2 STG.E.64 desc[UR4][R4.64], R12 ;  /* 0x0000000c04002986 */ /* 0x004fea000c101b04 */
[----:B------:R-:W2:Y:S01]  /*0200*/  @P0 LDG.E.64 R18, desc[UR4][R18.64] ;  /* 0x0000000412120981 */ /* 0x000ea2000c1e1b00 */
[----:B------:R-:W-:-:S04]  /*0210*/  ISETP.GE.AND P1, PT, R17, R14, PT ;  /* 0x0000000e1100720c */ /* 0x000fc80003f26270 */
[----:B------:R-:W-:-:S13]  /*0220*/  ISETP.LT.U32.AND P3, PT, R15, 0x2, !P1 ;  /* 0x000000020f00780c */ /* 0x000fda0004f61070 */
[----:B------:R-:W-:Y:S01]  /*0230*/  @P3 IMAD.WIDE R16, R11, 0x8, R6 ;  /* 0x000000080b103825 */ /* 0x000fe200078e0206 */
[----:B------:R-:W-:-:S04]  /*0240*/  ISETP.LT.AND P1, PT, R15, R8, !P1 ;  /* 0x000000080f00720c */ /* 0x000fc80004f21270 */
[----:B------:R-:W-:-:S13]  /*0250*/  ISETP.GE.AND P1, PT, R15, R10, P1 ;  /* 0x0000000a0f00720c */ /* 0x000fda0000f26270 */
[----:B------:R-:W0:Y:S01]  /*0260*/  @P1 LDC.64 R14, c[0x0][0x380] ;  /* 0x0000e000ff0e1b82 */ /* 0x000e220000000a00 */
[----:B--2---:R1:W-:Y:S04]  /*0270*/  @P0 STG.E.64 desc[UR4][R4.64], R18 ;  /* 0x0000001204000986 */ /* 0x0043e8000c101b04 */
[----:B------:R-:W2:Y:S01]  /*0280*/  @P3 LDG.E.64 R16, desc[UR4][R16.64+0x10] ;  /* 0x0000100410103981 */ /* 0x000ea2000c1e1b00 */
[----:B------:R-:W-:Y:S02]  /*0290*/  @P1 SHF.R.S32.HI R8, RZ, 0x1f, R2 ;  /* 0x0000001fff081819 */ /* 0x000fe40000011402 */
[----:B------:R-:W-:-:S04]  /*02a0*/  @P1 IADD3 R10, P4, PT, R11, R2, RZ ;  /* 0x000000020b0a1210 */ /* 0x000fc80007f9e0ff */
[----:B------:R-:W-:Y:S02]  /*02b0*/  @P1 LEA.HI.X.SX32 R8, R11, R8, 0x1, P4 ;  /* 0x000000080b081211 */ /* 0x000fe400020f0eff */
[----:B0-----:R-:W-:-:S04]  /*02c0*/  @P1 LEA R14, P4, R10, R14, 0x3 ;  /* 0x0000000e0a0e1211 */ /* 0x001fc800078818ff */
[----:B------:R-:W-:Y:S01]  /*02d0*/  @P1 LEA.HI.X R15, R10, R15, R8, 0x3, P4 ;  /* 0x0000000f0a0f1211 */ /* 0x000fe200020f1c08 */
[----:B--2---:R0:W-:Y:S05]  /*02e0*/  @P3 STG.E.64 desc[UR4][R4.64], R16 ;  /* 0x0000001004003986 */ /* 0x0041ea000c101b04 */
[----:B------:R-:W2:Y:S01]  /*02f0*/  @P1 LDG.E.64 R14, desc[UR4][R14.64+0x8] ;  /* 0x000008040e0e1981 */ /* 0x000ea2000c1e1b00 */
[C---:B-1----:R-:W-:Y:S01]  /*0300*/  @P0 IMAD.IADD R19, R3.reuse, 0x1, R0 ;  /* 0x0000000103130824 */ /* 0x042fe200078e0200 */
[----:B------:R-:W-:Y:S01]  /*0310*/  BSSY.RECONVERGENT B0, `(.L_x_376) ;  /* 0x0000009000007945 */ /* 0x000fe20003800200 */
[----:B------:R-:W-:-:S04]  /*0320*/  IMAD.WIDE R12, R3, 0x8, R4 ;  /* 0x00000008030c7825 */ /* 0x000fc800078e0204 */
[----:B------:R-:W-:Y:S01]  /*0330*/  @P0 IMAD.WIDE R18, R19, 0x8, R6 ;  /* 0x0000000813120825 */ /* 0x000fe200078e0206 */
[----:B--2---:R0:W-:Y:S01]  /*0340*/  @P1 STG.E.64 desc[UR4][R4.64], R14 ;  /* 0x0000000e04001986 */ /* 0x0041e2000c101b04 */
[----:B------:R-:W-:Y:S05]  /*0350*/  @!P2 BRA `(.L_x_377) ;  /* 0x000000000010a947 */ /* 0x000fea0003800000 */
[----:B0-----:R-:W-:-:S04]  /*0360*/  IMAD.IADD R15, R9, 0x1, R3 ;  /* 0x00000001090f7824 */ /* 0x001fc800078e0203 */
[----:B------:R-:W-:-:S06]  /*0370*/  IMAD.WIDE R14, R15, 0x8, R6 ;  /* 0x000000080f0e7825 */ /* 0x000fcc00078e0206 */
[----:B------:R-:W2:Y:S04]  /*0380*/  LDG.E.64 R14, desc[UR4][R14.64] ;  /* 0x000000040e0e7981 */ /* 0x000ea8000c1e1b00 */
[----:B--2---:R1:W-:Y:S02]  /*0390*/  STG.E.64 desc[UR4][R12.64], R14 ;  /* 0x0000000e0c007986 */ /* 0x0043e4000c101b04 */
.L_x_377:
[----:B------:R-:W-:Y:S05]  /*03a0*/  BSYNC.RECONVERGENT B0 ;  /* 0x0000000000007941 */ /* 0x000fea0003800200 */
.L_x_376:
[----:B------:R-:W2:Y:S01]  /*03b0*/  @P0 LDG.E.64 R18, desc[UR4][R18.64] ;  /* 0x0000000412120981 */ /* 0x000ea2000c1e1b00 */
[----:B0-----:R-:W0:Y:S01]  /*03c0*/  @P3 LDC.64 R16, c[0x0][0x380] ;  /* 0x0000e000ff103b82 */ /* 0x001e220000000a00 */
[----:B------:R-:W-:Y:S02]  /*03d0*/  SHF.R.S32.HI R8, RZ, 0x1f, R3 ;  /* 0x0000001fff087819 */ /* 0x000fe40000011403 */
[----:B------:R-:W-:-:S04]  /*03e0*/  @P3 IADD3 R10, P4, PT, R3, R11, RZ ;  /* 0x0000000b030a3210 */ /* 0x000fc80007f9e0ff */
[----:B-1----:R-:W-:Y:S02]  /*03f0*/  @P3 LEA.HI.X.SX32 R15, R11, R8, 0x1, P4 ;  /* 0x000000080b0f3211 */ /* 0x002fe400020f0eff */
[----:B0-----:R-:W-:-:S04]  /*0400*/  @P3 LEA R14, P4, R10, R16, 0x3 ;  /* 0x000000100a0e3211 */ /* 0x001fc800078818ff */
[----:B------:R-:W-:Y:S02]  /*0410*/  @P3 LEA.HI.X R15, R10, R17, R15, 0x3, P4 ;  /* 0x000000110a0f3211 */ /* 0x000fe400020f1c0f */
[----:B------:R-:W0:Y:S01]  /*0420*/  @P1 LDC.64 R16, c[0x0][0x380] ;  /* 0x0000e000ff101b82 */ /* 0x000e220000000a00 */
[----:B--2---:R1:W-:Y:S04]  /*0430*/  @P0 STG.E.64 desc[UR4][R12.64], R18 ;  /* 0x000000120c000986 */ /* 0x0043e8000c101b04 */
[----:B------:R-:W2:Y:S01]  /*0440*/  @P3 LDG.E.64 R14, desc[UR4][R14.64+0x10] ;  /* 0x000010040e0e3981 */ /* 0x000ea2000c1e1b00 */
[----:B------:R-:W-:Y:S02]  /*0450*/  @P1 SHF.R.S32.HI R21, RZ, 0x1f, R11 ;  /* 0x0000001fff151819 */ /* 0x000fe4000001140b */
[----:B------:R-:W-:-:S02]  /*0460*/  @P1 SHF.R.S32.HI R20, RZ, 0x1f, R2 ;  /* 0x0000001fff141819 */ /* 0x000fc40000011402 */
[----:B------:R-:W-:-:S04]  /*0470*/  @P1 IADD3 R10, P4, P5, R3, R2, R11 ;  /* 0x00000002030a1210 */ /* 0x000fc80007d9e00b */
[----:B------:R-:W-:Y:S02]  /*0480*/  @P1 IADD3.X R8, PT, PT, R8, R20, R21, P4, P5 ;  /* 0x0000001408081210 */ /* 0x000fe400027ea415 */
[----:B0-----:R-:W-:-:S04]  /*0490*/  @P1 LEA R20, P4, R10, R16, 0x3 ;  /* 0x000000100a141211 */ /* 0x001fc800078818ff */
[----:B------:R-:W-:Y:S01]  /*04a0*/  @P1 LEA.HI.X R21, R10, R17, R8, 0x3, P4 ;  /* 0x000000110a151211 */ /* 0x000fe200020f1c08 */
[----:B------:R-:W-:Y:S01]  /*04b0*/  @P2 IMAD.SHL.U32 R22, R3, 0x2, RZ ;  /* 0x0000000203162824 */ /* 0x000fe200078e00ff */
[----:B------:R-:W0:Y:S01]  /*04c0*/  @P3 LDC.64 R16, c[0x0][0x380] ;  /* 0x0000e000ff103b82 */ /* 0x000e220000000a00 */
[----:B--2---:R2:W-:Y:S04]  /*04d0*/  @P3 STG.E.64 desc[UR4][R12.64], R14 ;  /* 0x0000000e0c003986 */ /* 0x0045e8000c101b04 */
[----:B------:R-:W3:Y:S01]  /*04e0*/  @P1 LDG.E.64 R20, desc[UR4][R20.64+0x8] ;  /* 0x0000080414141981 */ /* 0x000ee2000c1e1b00 */
[----:B-1----:R-:W-:-:S04]  /*04f0*/  @P2 IMAD.IADD R19, R9, 0x1, R22 ;  /* 0x0000000109132824 */ /* 0x002fc800078e0216 */
[----:B------:R-:W-:-:S04]  /*0500*/  @P2 IMAD.WIDE R18, R19, 0x8, R6 ;  /* 0x0000000813122825 */ /* 0x000fc800078e0206 */
[----:B------:R-:W-:Y:S01]  /*0510*/  @P0 IMAD.SHL.U32 R27, R3, 0x2, RZ ;  /* 0x00000002031b0824 */ /* 0x000fe200078e00ff */
[----:B---3--:R1:W-:Y:S04]  /*0520*/  @P1 STG.E.64 desc[UR4][R12.64], R20 ;  /* 0x000000140c001986 */ /* 0x0083e8000c101b04 */
[----:B------:R-:W3:Y:S01]  /*0530*/  @P2 LDG.E.64 R18, desc[UR4][R18.64] ;  /* 0x0000000412122981 */ /* 0x000ee2000c1e1b00 */
[----:B------:R-:W-:Y:S02]  /*0540*/  @P0 IMAD.IADD R25, R0, 0x1, R27 ;  /* 0x0000000100190824 */ /* 0x000fe400078e021b */
[----:B------:R-:W-:-:S04]  /*0550*/  @P2 IMAD.WIDE R22, R22, 0x8, R4 ;  /* 0x0000000816162825 */ /* 0x000fc800078e0204 */
[----:B------:R-:W-:-:S04]  /*0560*/  @P0 IMAD.WIDE R24, R25, 0x8, R6 ;  /* 0x0000000819180825 */ /* 0x000fc800078e0206 */
[----:B------:R-:W-:Y:S01]  /*0570*/  @P3 IMAD.SHL.U32 R8, R3, 0x2, RZ ;  /* 0x0000000203083824 */ /* 0x000fe200078e00ff */
[----:B---3--:R3:W-:Y:S04]  /*0580*/  @P2 STG.E.64 desc[UR4][R22.64], R18 ;  /* 0x0000001216002986 */ /* 0x0087e8000c101b04 */
[----:B--2---:R-:W2:Y:S01]  /*0590*/  @P0 LDG.E.64 R14, desc[UR4][R24.64] ;  /* 0x00000004180e0981 */ /* 0x004ea2000c1e1b00 */
[----:B------:R-:W-:Y:S01]  /*05a0*/  @P3 SHF.R.S32.HI R10, RZ, 0x1f, R8 ;  /* 0x0000001fff0a3819 */ /* 0x000fe20000011408 */
[----:B-1----:R-:W-:Y:S01]  /*05b0*/  @P0 IMAD.WIDE R20, R27, 0x8, R4 ;  /* 0x000000081b140825 */ /* 0x002fe200078e0204 */
[----:B------:R-:W-:-:S04]  /*05c0*/  @P3 IADD3 R12, P4, PT, R11, R8, RZ ;  /* 0x000000080b0c3210 */ /* 0x000fc80007f9e0ff */
[----:B------:R-:W-:Y:S02]  /*05d0*/  @P3 LEA.HI.X.SX32 R10, R11, R10, 0x1, P4 ;  /* 0x0000000a0b0a3211 */ /* 0x000fe400020f0eff */
[----:B0-----:R-:W-:-:S04]  /*05e0*/  @P3 LEA R16, P4, R12, R16, 0x3 ;  /* 0x000000100c103211 */ /* 0x001fc800078818ff */
[----:B------:R-:W-:Y:S02]  /*05f0*/  @P3 LEA.HI.X R17, R12, R17, R10, 0x3, P4 ;  /* 0x000000110c113211 */ /* 0x000fe400020f1c0a */
[----:B------:R-:W0:Y:S01]  /*0600*/  @P1 LDC.64 R12, c[0x0][0x380] ;  /* 0x0000e000ff0c1b82 */ /* 0x000e220000000a00 */
[----:B---3--:R-:W-:Y:S01]  /*0610*/  @P1 IMAD.SHL.U32 R23, R3, 0x2, RZ ;  /* 0x0000000203171824 */ /* 0x008fe200078e00ff */
[----:B--2---:R1:W-:Y:S04]  /*0620*/  @P0 STG.E.64 desc[UR4][R20.64], R14 ;  /* 0x0000000e14000986 */ /* 0x0043e8000c101b04 */
[----:B------:R-:W2:Y:S01]  /*0630*/  @P3 LDG.E.64 R16, desc[UR4][R16.64+0x10] ;  /* 0x0000100410103981 */ /* 0x000ea2000c1e1b00 */
[----:B------:R-:W-:Y:S02]  /*0640*/  @P1 SHF.R.S32.HI R19, RZ, 0x1f, R11 ;  /* 0x0000001fff131819 */ /* 0x000fe4000001140b */
[----:B------:R-:W-:-:S02]  /*0650*/  @P1 SHF.R.S32.HI R22, RZ, 0x1f, R2 ;  /* 0x0000001fff161819 */ /* 0x000fc40000011402 */
[----:B------:R-:W-:Y:S02]  /*0660*/  @P1 SHF.R.S32.HI R18, RZ, 0x1f, R23 ;  /* 0x0000001fff121819 */ /* 0x000fe40000011417 */
[----:B------:R-:W-:-:S04]  /*0670*/  @P1 IADD3 R10, P4, P5, R23, R2, R11 ;  /* 0x00000002170a1210 */ /* 0x000fc80007d9e00b */
[----:B------:R-:W-:Y:S02]  /*0680*/  @P1 IADD3.X R18, PT, PT, R18, R22, R19, P4, P5 ;  /* 0x0000001612121210 */ /* 0x000fe400027ea413 */
[----:B0-----:R-:W-:-:S04]  /*0690*/  @P1 LEA R12, P4, R10, R12, 0x3 ;  /* 0x0000000c0a0c1211 */ /* 0x001fc800078818ff */
[----:B------:R-:W-:Y:S01]  /*06a0*/  @P1 LEA.HI.X R13, R10, R13, R18, 0x3, P4 ;  /* 0x0000000d0a0d1211 */ /* 0x000fe200020f1c12 */
[----:B------:R-:W-:-:S05]  /*06b0*/  @P3 IMAD.WIDE R18, R8, 0x8, R4 ;  /* 0x0000000808123825 */ /* 0x000fca00078e0204 */
[----:B--2---:R0:W-:Y:S04]  /*06c0*/  @P3 STG.E.64 desc[UR4][R18.64], R16 ;  /* 0x0000001012003986 */ /* 0x0041e8000c101b04 */
[----:B------:R-:W2:Y:S01]  /*06d0*/  @P1 LDG.E.64 R12, desc[UR4][R12.64+0x8] ;  /* 0x000008040c0c1981 */ /* 0x000ea2000c1e1b00 */
[----:B-1----:R-:W-:Y:S02]  /*06e0*/  @P2 IMAD R14, R3, 0x3, RZ ;  /* 0x00000003030e2824 */ /* 0x002fe400078e02ff */
[----:B------:R-:W-:-:S04]  /*06f0*/  @P1 IMAD.WIDE R20, R23, 0x8, R4 ;  /* 0x0000000817141825 */ /* 0x000fc800078e0204 */
[----:B------:R-:W-:Y:S02]  /*0700*/  @P2 IMAD.IADD R9, R9, 0x1, R14 ;  /* 0x0000000109092824 */ /* 0x000fe400078e020e */
[----:B------:R-:W-:Y:S01]  /*0710*/  @P0 IMAD R25, R3, 0x3, RZ ;  /* 0x0000000303190824 */ /* 0x000fe200078e02ff */
[----:B0-----:R-:W0:Y:S01]  /*0720*/  @P3 LDC.64 R16, c[0x0][0x380] ;  /* 0x0000e000ff103b82 */ /* 0x001e220000000a00 */
[----:B------:R-:W-:Y:S01]  /*0730*/  @P2 IMAD.WIDE R8, R9, 0x8, R6 ;  /* 0x0000000809082825 */ /* 0x000fe200078e0206 */
[----:B--2---:R0:W-:Y:S05]  /*0740*/  @P1 STG.E.64 desc[UR4][R20.64], R12 ;  /* 0x0000000c14001986 */ /* 0x0041ea000c101b04 */
[----:B------:R-:W2:Y:S01]  /*0750*/  @P2 LDG.E.64 R8, desc[UR4][R8.64] ;  /* 0x0000000408082981 */ /* 0x000ea2000c1e1b00 */
[----:B------:R-:W-:-:S02]  /*0760*/  @P0 IMAD.IADD R23, R0, 0x1, R25 ;  /* 0x0000000100170824 */ /* 0x000fc400078e0219 */
[----:B------:R-:W-:-:S04]  /*0770*/  @P2 IMAD.WIDE R14, R14, 0x8, R4 ;  /* 0x000000080e0e2825 */ /* 0x000fc800078e0204 */
[----:B------:R-:W-:-:S04]  /*0780*/  @P0 IMAD.WIDE R6, R23, 0x8, R6 ;  /* 0x0000000817060825 */ /* 0x000fc800078e0206 */
[----:B------:R-:W-:Y:S01]  /*0790*/  @P3 IMAD R18, R3, 0x3, RZ ;  /* 0x0000000303123824 */ /* 0x000fe200078e02ff */
[----:B--2---:R1:W-:Y:S04]  /*07a0*/  @P2 STG.E.64 desc[UR4][R14.64], R8 ;  /* 0x000000080e002986 */ /* 0x0043e8000c101b04 */
[----:B------:R-:W2:Y:S01]  /*07b0*/  @P0 LDG.E.64 R6, desc[UR4][R6.64] ;  /* 0x0000000406060981 */ /* 0x000ea2000c1e1b00 */
[----:B------:R-:W-:Y:S02]  /*07c0*/  @P3 SHF.R.S32.HI R0, RZ, 0x1f, R18 ;  /* 0x0000001fff003819 */ /* 0x000fe40000011412 */
[----:B------:R-:W-:-:S04]  /*07d0*/  @P3 IADD3 R10, P2, PT, R11, R18, RZ ;  /* 0x000000120b0a3210 */ /* 0x000fc80007f5e0ff */
[----:B------:R-:W-:Y:S02]  /*07e0*/  @P3 LEA.HI.X.SX32 R0, R11, R0, 0x1, P2 ;  /* 0x000000000b003211 */ /* 0x000fe400010f0eff */
[----:B0-----:R-:W-:-:S04]  /*07f0*/  @P3 LEA R12, P2, R10, R16, 0x3 ;  /* 0x000000100a0c3211 */ /* 0x001fc800078418ff */
[----:B------:R-:W-:Y:S01]  /*0800*/  @P3 LEA.HI.X R13, R10, R17, R0, 0x3, P2 ;  /* 0x000000110a0d3211 */ /* 0x000fe200010f1c00 */
[----:B------:R-:W-:-:S05]  /*0810*/  @P0 IMAD.WIDE R16, R25, 0x8, R4 ;  /* 0x0000000819100825 */ /* 0x000fca00078e0204 */
[----:B--2---:R0:W-:Y:S04]  /*0820*/  @P0 STG.E.64 desc[UR4][R16.64], R6 ;  /* 0x0000000610000986 */ /* 0x0041e8000c101b04 */
[----:B-1----:R-:W2:Y:S01]  /*0830*/  @P3 LDG.E.64 R8, desc[UR4][R12.64+0x10] ;  /* 0x000010040c083981 */ /* 0x002ea2000c1e1b00 */
[----:B------:R-:W-:-:S05]  /*0840*/  @P3 IMAD.WIDE R14, R18, 0x8, R4 ;  /* 0x00000008120e3825 */ /* 0x000fca00078e0204 */
[----:B--2---:R0:W-:Y:S01]  /*0850*/  @P3 STG.E.64 desc[UR4][R14.64], R8 ;  /* 0x000000080e003986 */ /* 0x0041e2000c101b04 */
[----:B------:R-:W-:Y:S05]  /*0860*/  @!P1 EXIT ;  /* 0x000000000000994d */ /* 0x000fea0003800000 */
[----:B------:R-:W1:Y:S01]  /*0870*/  LDCU.64 UR6, c[0x0][0x380] ;  /* 0x00007000ff0677ac */ /* 0x000e620008000a00 */
[----:B0-----:R-:W-:Y:S01]  /*0880*/  IMAD R7, R3, 0x3, RZ ;  /* 0x0000000303077824 */ /* 0x001fe200078e02ff */
[----:B------:R-:W-:-:S04]  /*0890*/  SHF.R.S32.HI R6, RZ, 0x1f, R2 ;  /* 0x0000001fff067819 */ /* 0x000fc80000011402 */
[--C-:B------:R-:W-:Y:S02]  /*08a0*/  IADD3 R0, P0, P1, R7, R2, R11.reuse ;  /* 0x0000000207007210 */ /* 0x100fe4000791e00b */
[----:B------:R-:W-:Y:S02]  /*08b0*/  SHF.R.S32.HI R2, RZ, 0x1f, R11 ;  /* 0x0000001fff027819 */ /* 0x000fe4000001140b */
[----:B------:R-:W-:-:S04]  /*08c0*/  SHF.R.S32.HI R3, RZ, 0x1f, R7 ;  /* 0x0000001fff037819 */ /* 0x000fc80000011407 */
[----:B------:R-:W-:Y:S02]  /*08d0*/  IADD3.X R3, PT, PT, R3, R6, R2, P0, P1 ;  /* 0x0000000603037210 */ /* 0x000fe400007e2402 */
[----:B-1----:R-:W-:-:S04]  /*08e0*/  LEA R2, P0, R0, UR6, 0x3 ;  /* 0x0000000600027c11 */ /* 0x002fc8000f8018ff */
[----:B------:R-:W-:-:S06]  /*08f0*/  LEA.HI.X R3, R0, UR7, R3, 0x3, P0 ;  /* 0x0000000700037c11 */ /* 0x000fcc00080f1c03 */
[----:B------:R-:W2:Y:S01]  /*0900*/  LDG.E.64 R2, desc[UR4][R2.64+0x8] ;  /* 0x0000080402027981 */ /* 0x000ea2000c1e1b00 */
[----:B------:R-:W-:-:S05]  /*0910*/  IMAD.WIDE R4, R7, 0x8, R4 ;  /* 0x0000000807047825 */ /* 0x000fca00078e0204 */
[----:B--2---:R-:W-:Y:S01]  /*0920*/  STG.E.64 desc[UR4][R4.64], R2 ;  /* 0x0000000204007986 */ /* 0x004fe2000c101b04 */
[----:B------:R-:W-:Y:S05]  /*0930*/  EXIT ;  /* 0x000000000000794d */ /* 0x000fea0003800000 */
.L_x_378:
        /* <DEDUP_REMOVED lines=12> */
.L_x_404:


//--------------------- .nv.shared.reserved.0     --------------------------
	.section	.nv.shared.reserved.0,"aw",@nobits
	.weak		__nv_reservedSMEM_offset_0_alias
	.size		__nv_reservedSMEM_offset_0_alias, 0, 64
	.other		__nv_reservedSMEM_offset_0_alias,@"STO_CUDA_RESERVED_SHARED STV_DEFAULT"
__nv_reservedSMEM_offset_0_alias:
	.zero		0
	.zero		64


//--------------------- .nv.shared._Z14computeAmaxOptPd4Grid --------------------------
	.section	.nv.shared._Z14computeAmaxOptPd4Grid,"aw",@nobits
	.sectionflags	@""
	.align	8
.nv.shared._Z14computeAmaxOptPd4Grid:
	.zero		9216


//--------------------- .nv.constant0._Z10initialize4Griddddddi --------------------------
	.section	.nv.constant0._Z10initialize4Griddddddi,"a",@progbits
	.sectionflags	@""
	.align	4
.nv.constant0._Z10initialize4Griddddddi:
	.zero		964


//--------------------- .nv.constant0._Z13SLIC_Update_Y4GridS_dd --------------------------
	.section	.nv.constant0._Z13SLIC_Update_Y4GridS_dd,"a",@progbits
	.sectionflags	@""
	.align	4
.nv.constant0._Z13SLIC_Update_Y4GridS_dd:
	.zero		960


//--------------------- .nv.constant0._Z14SLIC_CalFlux_Y4GridS_S_ddd --------------------------
	.section	.nv.constant0._Z14SLIC_CalFlux_Y4GridS_S_ddd,"a",@progbits
	.sectionflags	@""
	.align	4
.nv.constant0._Z14SLIC_CalFlux_Y4GridS_S_ddd:
	.zero		992


//--------------------- .nv.constant0._Z18SLIC_Preparation_Y4GridS_S_ddd --------------------------
	.section	.nv.constant0._Z18SLIC_Preparation_Y4GridS_S_ddd,"a",@progbits
	.sectionflags	@""
	.align	4
.nv.constant0._Z18SLIC_Preparation_Y4GridS_S_ddd:
	.zero		992


//--------------------- .nv.constant0._Z13SLIC_Update_X4GridS_dd --------------------------
	.section	.nv.constant0._Z13SLIC_Update_X4GridS_dd,"a",@progbits
	.sectionflags	@""
	.align	4
.nv.constant0._Z13SLIC_Update_X4GridS_dd:
	.zero		960


//--------------------- .nv.constant0._Z14SLIC_CalFlux_X4GridS_S_ddd --------------------------
	.section	.nv.constant0._Z14SLIC_CalFlux_X4GridS_S_ddd,"a",@progbits
	.sectionflags	@""
	.align	4
.nv.constant0._Z14SLIC_CalFlux_X4GridS_S_ddd:
	.zero		992


//--------------------- .nv.constant0._Z18SLIC_Preparation_X4GridS_S_ddd --------------------------
	.section	.nv.constant0._Z18SLIC_Preparation_X4GridS_S_ddd,"a",@progbits
	.sectionflags	@""
	.align	4
.nv.constant0._Z18SLIC_Preparation_X4GridS_S_ddd:
	.zero		992


//--------------------- .nv.constant0._Z11computeAmaxPd4Grid --------------------------
	.section	.nv.constant0._Z11computeAmaxPd4Grid,"a",@progbits
	.sectionflags	@""
	.align	4
.nv.constant0._Z11computeAmaxPd4Grid:
	.zero		928


//--------------------- .nv.constant0._Z14computeAmaxOptPd4Grid --------------------------
	.section	.nv.constant0._Z14computeAmaxOptPd4Grid,"a",@progbits
	.sectionflags	@""
	.align	4
.nv.constant0._Z14computeAmaxOptPd4Grid:
	.zero		928


//--------------------- .nv.constant0._Z20setBoundaryCondition4Grid --------------------------
	.section	.nv.constant0._Z20setBoundaryCondition4Grid,"a",@progbits
	.sectionflags	@""
	.align	4
.nv.constant0._Z20setBoundaryCondition4Grid:
	.zero		920


//--------------------- SYMBOLS --------------------------

	.type		.nv.reservedSmem.offset0,@object
	.size		.nv.reservedSmem.offset0,0x4
	.type		.nv.reservedSmem.cap,@object
	.size		.nv.reservedSmem.cap,0x4
